	.target	sm_100a

	.elftype	@"ET_EXEC"


//--------------------- .note.nv.tkinfo           --------------------------
	.section	.note.nv.tkinfo,"",@"SHT_NOTE"
	.sectionflags	@"SHF_NOTE_NV_TKINFO"
	.tkinfo
        /*0018*/ 	.word	0x00000002
        /*0030*/ 	.string	""
        /*0030*/ 	.string	"ptxas"
        /*0030*/ 	.string	"Cuda compilation tools, release 13.0, V13.0.88"
        /*0030*/ 	.string	"Build cuda_13.0.r13.0/compiler.36424714_0"
        /*0030*/ 	.string	"-arch sm_100a -m 64 "



//--------------------- .note.nv.cuinfo           --------------------------
	.section	.note.nv.cuinfo,"",@"SHT_NOTE"
	.sectionflags	@"SHF_NOTE_NV_CUINFO"
        /*0018*/ 	.short	0x0002
        /*001a*/ 	.short	0x0064
        /*001c*/ 	.short	0x0082
	.zero		2


//--------------------- .nv.info                  --------------------------
	.section	.nv.info,"",@"SHT_CUDA_INFO"
	.align	4


	//----- nvinfo : EIATTR_REGCOUNT
	.align		4
        /*0000*/ 	.byte	0x04, 0x2f
        /*0002*/ 	.short	(.L_21 - .L_20)
	.align		4
.L_20:
        /*0004*/ 	.word	index@(_ZN7cutlass13device_kernelINS_4fmha6kernel36Sm100FmhaBwdKernelTmaWarpSpecializedIN4cute5tupleIJiiiiNS5_IJNS5_IJiiEEEiEEEEEENS_6half_tEfNS5_IJNS4_1CILi128EEESB_NSA_ILi96EEESC_EEENS1_10collective12ResidualMaskEEEEEvNT_6ParamsE)
        /*0008*/ 	.word	0x00000080


	//----- nvinfo : EIATTR_FRAME_SIZE
	.align		4
.L_21:
        /*000c*/ 	.byte	0x04, 0x11
        /*000e*/ 	.short	(.L_23 - .L_22)
	.align		4
.L_22:
        /*0010*/ 	.word	index@($__internal_3_$__cuda_sm20_div_u16)
        /*0014*/ 	.word	0x00000018


	//----- nvinfo : EIATTR_FRAME_SIZE
	.align		4
.L_23:
        /*0018*/ 	.byte	0x04, 0x11
        /*001a*/ 	.short	(.L_25 - .L_24)
	.align		4
.L_24:
        /*001c*/ 	.word	index@($__internal_2_$__cuda_sm10x_tcgen05_guardrail_trap_unallocated_columns_being_dealloced)
        /*0020*/ 	.word	0x00000018


	//----- nvinfo : EIATTR_FRAME_SIZE
	.align		4
.L_25:
        /*0024*/ 	.byte	0x04, 0x11
        /*0026*/ 	.short	(.L_27 - .L_26)
	.align		4
.L_26:
        /*0028*/ 	.word	index@($__internal_1_$__cuda_sm10x_tcgen05_guardrail_trap_phase_invalid_during_alloc)
        /*002c*/ 	.word	0x00000018


	//----- nvinfo : EIATTR_FRAME_SIZE
	.align		4
.L_27:
        /*0030*/ 	.byte	0x04, 0x11
        /*0032*/ 	.short	(.L_29 - .L_28)
	.align		4
.L_28:
        /*0034*/ 	.word	index@($__internal_0_$__cuda_sm10x_tcgen05_guardrail_trap_col_being_dealloced_not_returned_by_alloc)
        /*0038*/ 	.word	0x00000018


	//----- nvinfo : EIATTR_FRAME_SIZE
	.align		4
.L_29:
        /*003c*/ 	.byte	0x04, 0x11
        /*003e*/ 	.short	(.L_31 - .L_30)
	.align		4
.L_30:
        /*0040*/ 	.word	index@(_ZN7cutlass13device_kernelINS_4fmha6kernel36Sm100FmhaBwdKernelTmaWarpSpecializedIN4cute5tupleIJiiiiNS5_IJNS5_IJiiEEEiEEEEEENS_6half_tEfNS5_IJNS4_1CILi128EEESB_NSA_ILi96EEESC_EEENS1_10collective12ResidualMaskEEEEEvNT_6ParamsE)
        /*0044*/ 	.word	0x00000018


	//----- nvinfo : EIATTR_MIN_STACK_SIZE
	.align		4
.L_31:
        /*0048*/ 	.byte	0x04, 0x12
        /*004a*/ 	.short	(.L_33 - .L_32)
	.align		4
.L_32:
        /*004c*/ 	.word	index@(_ZN7cutlass13device_kernelINS_4fmha6kernel36Sm100FmhaBwdKernelTmaWarpSpecializedIN4cute5tupleIJiiiiNS5_IJNS5_IJiiEEEiEEEEEENS_6half_tEfNS5_IJNS4_1CILi128EEESB_NSA_ILi96EEESC_EEENS1_10collective12ResidualMaskEEEEEvNT_6ParamsE)
        /*0050*/ 	.word	0x00000018
.L_33:


//--------------------- .nv.compat                --------------------------
	.section	.nv.compat,"",@"SHT_CUDA_COMPAT_INFO"
	.align	4
        /*0000*/ 	.byte	0x02, 0x09, 0x01, 0x00, 0x02, 0x02, 0x02, 0x00, 0x02, 0x05, 0x05, 0x00, 0x03, 0x07, 0x01, 0x01
        /*0010*/ 	.byte	0x02, 0x03, 0x01, 0x00, 0x02, 0x06, 0x01, 0x00, 0x04, 0x0b, 0x08, 0x00, 0x01, 0x00, 0x00, 0x00
        /*0020*/ 	.byte	0x00, 0x00, 0x00, 0x00


//--------------------- .nv.info._ZN7cutlass13device_kernelINS_4fmha6kernel36Sm100FmhaBwdKernelTmaWarpSpecializedIN4cute5tupleIJiiiiNS5_IJNS5_IJiiEEEiEEEEEENS_6half_tEfNS5_IJNS4_1CILi128EEESB_NSA_ILi96EEESC_EEENS1_10collective12ResidualMaskEEEEEvNT_6ParamsE --------------------------
	.section	.nv.info._ZN7cutlass13device_kernelINS_4fmha6kernel36Sm100FmhaBwdKernelTmaWarpSpecializedIN4cute5tupleIJiiiiNS5_IJNS5_IJiiEEEiEEEEEENS_6half_tEfNS5_IJNS4_1CILi128EEESB_NSA_ILi96EEESC_EEENS1_10collective12ResidualMaskEEEEEvNT_6ParamsE,"",@"SHT_CUDA_INFO"
	.sectionflags	@""
	.align	4


	//----- nvinfo : EIATTR_CUDA_API_VERSION
	.align		4
        /*0000*/ 	.byte	0x04, 0x37
        /*0002*/ 	.short	(.L_35 - .L_34)
.L_34:
        /*0004*/ 	.word	0x00000082


	//----- nvinfo : EIATTR_KPARAM_INFO
	.align		4
.L_35:
        /*0008*/ 	.byte	0x04, 0x17
        /*000a*/ 	.short	(.L_37 - .L_36)
.L_36:
        /*000c*/ 	.word	0x00000000
        /*0010*/ 	.short	0x0000
        /*0012*/ 	.short	0x0000
        /*0014*/ 	.byte	0x00, 0xf0, 0x01, 0x1a


	//----- nvinfo : EIATTR_AT_ENTRY_FRAGMENTS
	.align		4
.L_37:
        /*0018*/ 	.byte	0x04, 0x4f
        /*001a*/ 	.short	(.L_39 - .L_38)


	//   ....[0]....
.L_38:
        /*001c*/ 	.word	0x00000006


	//----- nvinfo : EIATTR_RESERVED_SMEM_USED
	.align		4
.L_39:
        /*0020*/ 	.byte	0x01, 0x41
	.zero		2


	//----- nvinfo : EIATTR_SPARSE_MMA_MASK
	.align		4
        /*0024*/ 	.byte	0x03, 0x50
        /*0026*/ 	.short	0x0000


	//----- nvinfo : EIATTR_TCGEN05_1CTA_USED
	.align		4
        /*0028*/ 	.byte	0x01, 0x51
	.zero		2


	//----- nvinfo : EIATTR_MAXREG_COUNT
	.align		4
        /*002c*/ 	.byte	0x03, 0x1b
        /*002e*/ 	.short	0x0080


	//----- nvinfo : EIATTR_NUM_BARRIERS
	.align		4
        /*0030*/ 	.byte	0x02, 0x4c
        /*0032*/ 	.byte	0x04
	.zero		1


	//----- nvinfo : EIATTR_EXTERNS
	.align		4
        /*0034*/ 	.byte	0x04, 0x0f
        /*0036*/ 	.short	(.L_41 - .L_40)


	//   ....[0]....
	.align		4
.L_40:
        /*0038*/ 	.word	index@(__assertfail)


	//----- nvinfo : EIATTR_ANNOTATIONS
	.align		4
.L_41:
        /*003c*/ 	.byte	0x04, 0x55
        /*003e*/ 	.short	(.L_43 - .L_42)


	//   ....[0]....
.L_42:
        /*0040*/ 	.word	0x00000001
        /*0044*/ 	.byte	0xd0, 0x11, 0x00, 0x00, 0x01, 0x00, 0x00, 0x00, 0x80, 0x30, 0x00, 0x00, 0x01, 0x00, 0x00, 0x00
        /* <DEDUP_REMOVED lines=13> */
        /*0124*/ 	.byte	0x80, 0xce, 0x00, 0x00


	//----- nvinfo : EIATTR_MERCURY_ISA_VERSION
	.align		4
.L_43:
        /*0128*/ 	.byte	0x03, 0x5f
        /*012a*/ 	.short	0x0101


	//----- nvinfo : EIATTR_INT_WARP_WIDE_INSTR_OFFSETS
	.align		4
        /*012c*/ 	.byte	0x04, 0x31
        /*012e*/ 	.short	(.L_45 - .L_44)


	//   ....[0]....
.L_44:
        /*0130*/ 	.word	0x0000f820


	//   ....[1]....
        /*0134*/ 	.word	0x0000f840


	//   ....[2]....
        /*0138*/ 	.word	0x0000f870


	//----- nvinfo : EIATTR_COOP_GROUP_MASK_REGIDS
	.align		4
.L_45:
        /*013c*/ 	.byte	0x04, 0x29
        /*013e*/ 	.short	(.L_47 - .L_46)


	//   ....[0]....
.L_46:
        /*0140*/ 	.word	0xffffffff


	//   ....[1]....
        /*0144*/ 	.word	0xffffffff


	//   ....[2]....
        /*0148*/ 	.word	0xffffffff


	//   ....[3]....
        /*014c*/ 	.word	0xffffffff


	//   ....[4]....
        /*0150*/ 	.word	0xffffffff


	//   ....[5]....
        /*0154*/ 	.word	0xffffffff


	//   ....[6]....
        /*0158*/ 	.word	0xffffffff


	//   ....[7]....
        /*015c*/ 	.word	0xffffffff


	//   ....[8]....
        /*0160*/ 	.word	0xffffffff


	//   ....[9]....
        /*0164*/ 	.word	0xffffffff


	//   ....[10]....
        /*0168*/ 	.word	0xffffffff


	//   ....[11]....
        /*016c*/ 	.word	0xffffffff


	//   ....[12]....
        /*0170*/ 	.word	0xffffffff


	//   ....[13]....
        /*0174*/ 	.word	0xffffffff


	//   ....[14]....
        /*0178*/ 	.word	0xffffffff


	//   ....[15]....
        /*017c*/ 	.word	0xffffffff


	//----- nvinfo : EIATTR_COOP_GROUP_INSTR_OFFSETS
	.align		4
.L_47:
        /*0180*/ 	.byte	0x04, 0x28
        /*0182*/ 	.short	(.L_49 - .L_48)


	//   ....[0]....
.L_48:
        /*0184*/ 	.word	0x00000080


	//   ....[1]....
        /*0188*/ 	.word	0x00000370


	//   ....[2]....
        /*018c*/ 	.word	0x000005b0


	//   ....[3]....
        /*0190*/ 	.word	0x000006a0


	//   ....[4]....
        /*0194*/ 	.word	0x000007e0


	//   ....[5]....
        /*0198*/ 	.word	0x00000920


	//   ....[6]....
        /*019c*/ 	.word	0x00000a60


	//   ....[7]....
        /*01a0*/ 	.word	0x00000ba0


	//   ....[8]....
        /*01a4*/ 	.word	0x00000ce0


	//   ....[9]....
        /*01a8*/ 	.word	0x00000e20


	//   ....[10]....
        /*01ac*/ 	.word	0x00000f60


	//   ....[11]....
        /*01b0*/ 	.word	0x00003d60


	//   ....[12]....
        /*01b4*/ 	.word	0x00003f60


	//   ....[13]....
        /*01b8*/ 	.word	0x00003f80


	//   ....[14]....
        /*01bc*/ 	.word	0x0000f710


	//   ....[15]....
        /*01c0*/ 	.word	0x0000f940


	//----- nvinfo : EIATTR_REG_RECONFIG
	.align		4
.L_49:
        /*01c4*/ 	.byte	0x01, 0x54
	.zero		2


	//----- nvinfo : EIATTR_VRC_CTA_INIT_COUNT
	.align		4
        /*01c8*/ 	.byte	0x02, 0x4a
        /*01ca*/ 	.byte	0x80
	.zero		1


	//----- nvinfo : EIATTR_SYSCALL_OFFSETS
	.align		4
        /*01cc*/ 	.byte	0x04, 0x46
        /*01ce*/ 	.short	(.L_51 - .L_50)


	//   ....[0]....
.L_50:
        /*01d0*/ 	.word	0x00008dc0


	//   ....[1]....
        /*01d4*/ 	.word	0x00008f30


	//   ....[2]....
        /*01d8*/ 	.word	0x000090b0


	//   ....[3]....
        /*01dc*/ 	.word	0x0000a7f0


	//   ....[4]....
        /*01e0*/ 	.word	0x0000a960


	//   ....[5]....
        /*01e4*/ 	.word	0x0000aad0


	//   ....[6]....
        /*01e8*/ 	.word	0x0000ac40


	//   ....[7]....
        /*01ec*/ 	.word	0x0000b150


	//   ....[8]....
        /*01f0*/ 	.word	0x0000b300


	//   ....[9]....
        /*01f4*/ 	.word	0x0000b470


	//   ....[10]....
        /*01f8*/ 	.word	0x0000c230


	//   ....[11]....
        /*01fc*/ 	.word	0x0000d200


	//   ....[12]....
        /*0200*/ 	.word	0x0000d370


	//   ....[13]....
        /*0204*/ 	.word	0x0000d4e0


	//   ....[14]....
        /*0208*/ 	.word	0x0000e320


	//   ....[15]....
        /*020c*/ 	.word	0x0000e490


	//   ....[16]....
        /*0210*/ 	.word	0x0000e600


	//----- nvinfo : EIATTR_MBARRIER_INSTR_OFFSETS
	.align		4
.L_51:
        /*0214*/ 	.byte	0x04, 0x39
        /*0216*/ 	.short	(.L_53 - .L_52)


	//   ....[0]....
.L_52:
        /*0218*/ 	.word	0x00000450
        /*021c*/ 	.word	0x000000ff
        /*0220*/ 	.word	0x0002e800
        /*0224*/ 	.short	0x0100
        /*0226*/ 	.byte	0x04
	.zero		1


	//   ....[1]....
        /*0228*/ 	.word	0x00000460
        /*022c*/ 	.word	0x000000ff
        /*0230*/ 	.word	0x0002e810
        /*0234*/ 	.short	0x0100
        /*0236*/ 	.byte	0x04
	.zero		1


	//   ....[2]....
        /*0238*/ 	.word	0x00000470
        /*023c*/ 	.word	0x000000ff
        /*0240*/ 	.word	0x0002e808
        /*0244*/ 	.short	0x0100
        /*0246*/ 	.byte	0x04
	.zero		1


	//   ....[3]....
        /*0248*/ 	.word	0x00000480
        /*024c*/ 	.word	0x000000ff
        /*0250*/ 	.word	0x0002e818
        /*0254*/ 	.short	0x0100
        /*0256*/ 	.byte	0x04
	.zero		1


	//   ....[4]....
        /*0258*/ 	.word	0x00000670
        /*025c*/ 	.word	0x000000ff
        /*0260*/ 	.word	0x0002e820
        /*0264*/ 	.short	0x0100
        /*0266*/ 	.byte	0x06
	.zero		1


	//   ....[5]....
        /*0268*/ 	.word	0x00000680
        /*026c*/ 	.word	0x000000ff
        /*0270*/ 	.word	0x0002e828
        /*0274*/ 	.short	0x0100
        /*0276*/ 	.byte	0x06
	.zero		1


	//   ....[6]....
        /*0278*/ 	.word	0x000007b0
        /*027c*/ 	.word	0x000000ff
        /*0280*/ 	.word	0x0002e830
        /*0284*/ 	.short	0x0100
        /*0286*/ 	.byte	0x04
	.zero		1


	//   ....[7]....
        /*0288*/ 	.word	0x000007c0
        /*028c*/ 	.word	0x000000ff
        /*0290*/ 	.word	0x0002e838
        /*0294*/ 	.short	0x0100
        /*0296*/ 	.byte	0x04
	.zero		1


	//   ....[8]....
        /*0298*/ 	.word	0x000008f0
        /*029c*/ 	.word	0x000000ff
        /*02a0*/ 	.word	0x0002e840
        /*02a4*/ 	.short	0x0100
        /*02a6*/ 	.byte	0x04
	.zero		1


	//   ....[9]....
        /*02a8*/ 	.word	0x00000900
        /*02ac*/ 	.word	0x000000ff
        /*02b0*/ 	.word	0x0002e848
        /*02b4*/ 	.short	0x0100
        /*02b6*/ 	.byte	0x04
	.zero		1


	//   ....[10]....
        /*02b8*/ 	.word	0x00000a30
        /*02bc*/ 	.word	0x000000ff
        /*02c0*/ 	.word	0x0002e850
        /*02c4*/ 	.short	0x0100
        /*02c6*/ 	.byte	0x04
	.zero		1


	//   ....[11]....
        /*02c8*/ 	.word	0x00000a40
        /*02cc*/ 	.word	0x000000ff
        /*02d0*/ 	.word	0x0002e858
        /*02d4*/ 	.short	0x0100
        /*02d6*/ 	.byte	0x04
	.zero		1


	//   ....[12]....
        /*02d8*/ 	.word	0x00000b70
        /*02dc*/ 	.word	0x000000ff
        /*02e0*/ 	.word	0x0002e860
        /*02e4*/ 	.short	0x0100
        /*02e6*/ 	.byte	0x04
	.zero		1


	//   ....[13]....
        /*02e8*/ 	.word	0x00000b80
        /*02ec*/ 	.word	0x000000ff
        /*02f0*/ 	.word	0x0002e868
        /*02f4*/ 	.short	0x0100
        /*02f6*/ 	.byte	0x04
	.zero		1


	//   ....[14]....
        /*02f8*/ 	.word	0x00000cb0
        /*02fc*/ 	.word	0x000000ff
        /*0300*/ 	.word	0x0002e870
        /*0304*/ 	.short	0x0100
        /*0306*/ 	.byte	0x04
	.zero		1


	//   ....[15]....
        /*0308*/ 	.word	0x00000cc0
        /*030c*/ 	.word	0x000000ff
        /*0310*/ 	.word	0x0002e878
        /*0314*/ 	.short	0x0100
        /*0316*/ 	.byte	0x04
	.zero		1


	//   ....[16]....
        /*0318*/ 	.word	0x00000df0
        /*031c*/ 	.word	0x000000ff
        /*0320*/ 	.word	0x0002e880
        /*0324*/ 	.short	0x0100
        /*0326*/ 	.byte	0x04
	.zero		1


	//   ....[17]....
        /*0328*/ 	.word	0x00000e00
        /*032c*/ 	.word	0x000000ff
        /*0330*/ 	.word	0x0002e888
        /*0334*/ 	.short	0x0100
        /*0336*/ 	.byte	0x04
	.zero		1


	//   ....[18]....
        /*0338*/ 	.word	0x00000f30
        /*033c*/ 	.word	0x000000ff
        /*0340*/ 	.word	0x0002e890
        /*0344*/ 	.short	0x0100
        /*0346*/ 	.byte	0x04
	.zero		1


	//   ....[19]....
        /*0348*/ 	.word	0x00000f40
        /*034c*/ 	.word	0x000000ff
        /*0350*/ 	.word	0x0002e898
        /*0354*/ 	.short	0x0100
        /*0356*/ 	.byte	0x04
	.zero		1


	//   ....[20]....
        /*0358*/ 	.word	0x00001070
        /*035c*/ 	.word	0x000000ff
        /*0360*/ 	.word	0x0002e8a0
        /*0364*/ 	.short	0x0100
        /*0366*/ 	.byte	0x04
	.zero		1


	//   ....[21]....
        /*0368*/ 	.word	0x00001080
        /*036c*/ 	.word	0x000000ff
        /*0370*/ 	.word	0x0002e8b0
        /*0374*/ 	.short	0x0100
        /*0376*/ 	.byte	0x04
	.zero		1


	//   ....[22]....
        /*0378*/ 	.word	0x00001090
        /*037c*/ 	.word	0x000000ff
        /*0380*/ 	.word	0x0002e8a8
        /*0384*/ 	.short	0x0100
        /*0386*/ 	.byte	0x04
	.zero		1


	//   ....[23]....
        /*0388*/ 	.word	0x000010a0
        /*038c*/ 	.word	0x000000ff
        /*0390*/ 	.word	0x0002e8b8
        /*0394*/ 	.short	0x0100
        /*0396*/ 	.byte	0x04
	.zero		1


	//   ....[24]....
        /*0398*/ 	.word	0x00002310
        /*039c*/ 	.word	0x000000ff
        /*03a0*/ 	.word	0x0002e810
        /*03a4*/ 	.short	0x010a
        /*03a6*/ 	.byte	0x20
	.zero		1


	//   ....[25]....
        /*03a8*/ 	.word	0x00002490
        /*03ac*/ 	.word	0x000000ff
        /*03b0*/ 	.word	0x0002e800
        /*03b4*/ 	.short	0x010b
        /*03b6*/ 	.byte	0x20
	.zero		1


	//   ....[26]....
        /*03b8*/ 	.word	0x000027c0
        /*03bc*/ 	.word	0x000000ff
        /*03c0*/ 	.word	0x0002e838
        /*03c4*/ 	.short	0x010a
        /*03c6*/ 	.byte	0x20
	.zero		1


	//   ....[27]....
        /*03c8*/ 	.word	0x000029b0
        /*03cc*/ 	.word	0x000000ff
        /*03d0*/ 	.word	0x0002e830
        /*03d4*/ 	.short	0x0107
        /*03d6*/ 	.byte	0x20
	.zero		1


	//   ....[28]....
        /*03d8*/ 	.word	0x00002a10
        /*03dc*/ 	.word	0x000000ff
        /*03e0*/ 	.word	0x0002e830
        /*03e4*/ 	.short	0x0101
        /*03e6*/ 	.byte	0x20
	.zero		1


	//   ....[29]....
        /*03e8*/ 	.word	0x00002a60
        /*03ec*/ 	.word	0x000000ff
        /*03f0*/ 	.word	0x0002e828
        /*03f4*/ 	.short	0x010a
        /*03f6*/ 	.byte	0x20
	.zero		1


	//   ....[30]....
        /*03f8*/ 	.word	0x00002b80
        /*03fc*/ 	.word	0x000000ff
        /*0400*/ 	.word	0x0002e820
        /*0404*/ 	.short	0x010b
        /*0406*/ 	.byte	0x20
	.zero		1


	//   ....[31]....
        /*0408*/ 	.word	0x00002ec0
        /*040c*/ 	.word	0x000000ff
        /*0410*/ 	.word	0x0002e848
        /*0414*/ 	.short	0x010a
        /*0416*/ 	.byte	0x20
	.zero		1


	//   ....[32]....
        /*0418*/ 	.word	0x00003020
        /*041c*/ 	.word	0x000000ff
        /*0420*/ 	.word	0x0002e840
        /*0424*/ 	.short	0x0107
        /*0426*/ 	.byte	0x20
	.zero		1


	//   ....[33]....
        /*0428*/ 	.word	0x00003090
        /*042c*/ 	.word	0x000000ff
        /*0430*/ 	.word	0x0002e840
        /*0434*/ 	.short	0x0101
        /*0436*/ 	.byte	0x20
	.zero		1


	//   ....[34]....
        /*0438*/ 	.word	0x00003270
        /*043c*/ 	.word	0x000000ff
        /*0440*/ 	.word	0x0002e810
        /*0444*/ 	.short	0x010a
        /*0446*/ 	.byte	0x19
	.zero		1


	//   ....[35]....
        /*0448*/ 	.word	0x00003570
        /*044c*/ 	.word	0x000000ff
        /*0450*/ 	.word	0x0002e838
        /*0454*/ 	.short	0x010a
        /*0456*/ 	.byte	0x20
	.zero		1


	//   ....[36]....
        /*0458*/ 	.word	0x00003760
        /*045c*/ 	.word	0x000000ff
        /*0460*/ 	.word	0x0002e830
        /*0464*/ 	.short	0x0107
        /*0466*/ 	.byte	0x20
	.zero		1


	//   ....[37]....
        /*0468*/ 	.word	0x000037c0
        /*046c*/ 	.word	0x000000ff
        /*0470*/ 	.word	0x0002e830
        /*0474*/ 	.short	0x0101
        /*0476*/ 	.byte	0x20
	.zero		1


	//   ....[38]....
        /*0478*/ 	.word	0x00003820
        /*047c*/ 	.word	0x000000ff
        /*0480*/ 	.word	0x0002e828
        /*0484*/ 	.short	0x010a
        /*0486*/ 	.byte	0x20
	.zero		1


	//   ....[39]....
        /*0488*/ 	.word	0x00003a80
        /*048c*/ 	.word	0x000000ff
        /*0490*/ 	.word	0x0002e848
        /*0494*/ 	.short	0x010a
        /*0496*/ 	.byte	0x20
	.zero		1


	//   ....[40]....
        /*0498*/ 	.word	0x00003be0
        /*049c*/ 	.word	0x000000ff
        /*04a0*/ 	.word	0x0002e840
        /*04a4*/ 	.short	0x0107
        /*04a6*/ 	.byte	0x20
	.zero		1


	//   ....[41]....
        /*04a8*/ 	.word	0x00003c50
        /*04ac*/ 	.word	0x000000ff
        /*04b0*/ 	.word	0x0002e840
        /*04b4*/ 	.short	0x0101
        /*04b6*/ 	.byte	0x20
	.zero		1


	//   ....[42]....
        /*04b8*/ 	.word	0x000041c0
        /*04bc*/ 	.word	0x000000ff
        /*04c0*/ 	.word	0x0002e800
        /*04c4*/ 	.short	0x010a
        /*04c6*/ 	.byte	0x18
	.zero		1


	//   ....[43]....
        /*04c8*/ 	.word	0x000041f0
        /*04cc*/ 	.word	0x000000ff
        /*04d0*/ 	.word	0x0002e858
        /*04d4*/ 	.short	0x010a
        /*04d6*/ 	.byte	0x18
	.zero		1


	//   ....[44]....
        /*04d8*/ 	.word	0x000045d0
        /*04dc*/ 	.word	0x000000ff
        /*04e0*/ 	.word	0x0002e820
        /*04e4*/ 	.short	0x010a
        /*04e6*/ 	.byte	0x18
	.zero		1


	//   ....[45]....
        /*04e8*/ 	.word	0x00004610
        /*04ec*/ 	.word	0x000000ff
        /*04f0*/ 	.word	0x0002e868
        /*04f4*/ 	.short	0x010a
        /*04f6*/ 	.byte	0x18
	.zero		1


	//   ....[46]....
        /*04f8*/ 	.word	0x00004650
        /*04fc*/ 	.word	0x000000ff
        /*0500*/ 	.word	0x0002e878
        /*0504*/ 	.short	0x010a
        /*0506*/ 	.byte	0x18
	.zero		1


	//   ....[47]....
        /*0508*/ 	.word	0x000049d0
        /*050c*/ 	.word	0x000000ff
        /*0510*/ 	.word	0x0002e880
        /*0514*/ 	.short	0x010a
        /*0516*/ 	.byte	0x18
	.zero		1


	//   ....[48]....
        /*0518*/ 	.word	0x00005310
        /*051c*/ 	.word	0x000000ff
        /*0520*/ 	.word	0x0002e800
        /*0524*/ 	.short	0x010a
        /*0526*/ 	.byte	0x06
	.zero		1


	//   ....[49]....
        /*0528*/ 	.word	0x00005390
        /*052c*/ 	.word	0x000000ff
        /*0530*/ 	.word	0x0002e858
        /*0534*/ 	.short	0x010a
        /*0536*/ 	.byte	0x18
	.zero		1


	//   ....[50]....
        /*0538*/ 	.word	0x00005720
        /*053c*/ 	.word	0x000000ff
        /*0540*/ 	.word	0x0002e890
        /*0544*/ 	.short	0x010a
        /*0546*/ 	.byte	0x18
	.zero		1


	//   ....[51]....
        /*0548*/ 	.word	0x00005770
        /*054c*/ 	.word	0x000000ff
        /*0550*/ 	.word	0x0002e868
        /*0554*/ 	.short	0x010a
        /*0556*/ 	.byte	0x18
	.zero		1


	//   ....[52]....
        /*0558*/ 	.word	0x00005f20
        /*055c*/ 	.word	0x000000ff
        /*0560*/ 	.word	0x0002e878
        /*0564*/ 	.short	0x010a
        /*0566*/ 	.byte	0x18
	.zero		1


	//   ....[53]....
        /*0568*/ 	.word	0x00005f90
        /*056c*/ 	.word	0x000000ff
        /*0570*/ 	.word	0x0002e820
        /*0574*/ 	.short	0x010a
        /*0576*/ 	.byte	0x18
	.zero		1


	//   ....[54]....
        /*0578*/ 	.word	0x00006320
        /*057c*/ 	.word	0x000000ff
        /*0580*/ 	.word	0x0002e880
        /*0584*/ 	.short	0x010a
        /*0586*/ 	.byte	0x18
	.zero		1


	//   ....[55]....
        /*0588*/ 	.word	0x00006870
        /*058c*/ 	.word	0x000000ff
        /*0590*/ 	.word	0x0002e8b0
        /*0594*/ 	.short	0x010a
        /*0596*/ 	.byte	0x18
	.zero		1


	//   ....[56]....
        /*0598*/ 	.word	0x000068f0
        /*059c*/ 	.word	0x000000ff
        /*05a0*/ 	.word	0x0002e8b8
        /*05a4*/ 	.short	0x010a
        /*05a6*/ 	.byte	0x18
	.zero		1


	//   ....[57]....
        /*05a8*/ 	.word	0x00006960
        /*05ac*/ 	.word	0x000000ff
        /*05b0*/ 	.word	0x0002e890
        /*05b4*/ 	.short	0x010a
        /*05b6*/ 	.byte	0x18
	.zero		1


	//   ....[58]....
        /*05b8*/ 	.word	0x00007760
        /*05bc*/ 	.word	0x000000ff
        /*05c0*/ 	.word	0x0002e870
        /*05c4*/ 	.short	0x010a
        /*05c6*/ 	.byte	0x10
	.zero		1


	//   ....[59]....
        /*05c8*/ 	.word	0x00007870
        /*05cc*/ 	.word	0x000000ff
        /*05d0*/ 	.word	0x00000000
        /*05d4*/ 	.short	0x0101
        /*05d6*/ 	.byte	0x04
	.zero		1


	//   ....[60]....
        /*05d8*/ 	.word	0x00008ab0
        /*05dc*/ 	.word	0x00000002
        /*05e0*/ 	.word	0x0002e850
        /*05e4*/ 	.short	0x010a
        /*05e6*/ 	.byte	0xff
	.zero		1


	//   ....[61]....
        /*05e8*/ 	.word	0x00008b50
        /*05ec*/ 	.word	0x00000002
        /*05f0*/ 	.word	0x0002e888
        /*05f4*/ 	.short	0x010a
        /*05f6*/ 	.byte	0xff
	.zero		1


	//   ....[62]....
        /*05f8*/ 	.word	0x00008be0
        /*05fc*/ 	.word	0x00000002
        /*0600*/ 	.word	0x0002e830
        /*0604*/ 	.short	0x010a
        /*0606*/ 	.byte	0xff
	.zero		1


	//   ....[63]....
        /*0608*/ 	.word	0x0000ad10
        /*060c*/ 	.word	0x00000002
        /*0610*/ 	.word	0x0002e880
        /*0614*/ 	.short	0x0101
        /*0616*/ 	.byte	0xff
	.zero		1


	//   ....[64]....
        /*0618*/ 	.word	0x0000ada0
        /*061c*/ 	.word	0x00000000
        /*0620*/ 	.word	0x00000000
        /*0624*/ 	.short	0x0101
        /*0626*/ 	.byte	0xff
	.zero		1


	//   ....[65]....
        /*0628*/ 	.word	0x0000ae10
        /*062c*/ 	.word	0x00000000
        /*0630*/ 	.word	0x00000000
        /*0634*/ 	.short	0x0101
        /*0636*/ 	.byte	0xff
	.zero		1


	//   ....[66]....
        /*0638*/ 	.word	0x0000ae70
        /*063c*/ 	.word	0x00000002
        /*0640*/ 	.word	0x0002e840
        /*0644*/ 	.short	0x010a
        /*0646*/ 	.byte	0xff
	.zero		1


	//   ....[67]....
        /*0648*/ 	.word	0x0000af10
        /*064c*/ 	.word	0x00000002
        /*0650*/ 	.word	0x0002e860
        /*0654*/ 	.short	0x010a
        /*0656*/ 	.byte	0xff
	.zero		1


	//   ....[68]....
        /*0658*/ 	.word	0x0000aff0
        /*065c*/ 	.word	0x00000002
        /*0660*/ 	.word	0x0002e898
        /*0664*/ 	.short	0x010a
        /*0666*/ 	.byte	0xff
	.zero		1


	//   ....[69]....
        /*0668*/ 	.word	0x0000c100
        /*066c*/ 	.word	0x000000ff
        /*0670*/ 	.word	0x00000000
        /*0674*/ 	.short	0x0101
        /*0676*/ 	.byte	0x04
	.zero		1


	//   ....[70]....
        /*0678*/ 	.word	0x0000cd10
        /*067c*/ 	.word	0x000000ff
        /*0680*/ 	.word	0x0002e890
        /*0684*/ 	.short	0x0101
        /*0686*/ 	.byte	0x24
	.zero		1


	//   ....[71]....
        /*0688*/ 	.word	0x0000cdc0
        /*068c*/ 	.word	0x000000ff
        /*0690*/ 	.word	0x00000000
        /*0694*/ 	.short	0x0101
        /*0696*/ 	.byte	0x04
	.zero		1


	//   ....[72]....
        /*0698*/ 	.word	0x0000d0b0
        /*069c*/ 	.word	0x000000ff
        /*06a0*/ 	.word	0x0002e8a0
        /*06a4*/ 	.short	0x010a
        /*06a6*/ 	.byte	0x24
	.zero		1


	//   ....[73]....
        /*06a8*/ 	.word	0x0000e1a0
        /*06ac*/ 	.word	0x000000ff
        /*06b0*/ 	.word	0x00000000
        /*06b4*/ 	.short	0x0101
        /*06b6*/ 	.byte	0x04
	.zero		1


	//   ....[74]....
        /*06b8*/ 	.word	0x0000e1f0
        /*06bc*/ 	.word	0x000000ff
        /*06c0*/ 	.word	0x0002e8a8
        /*06c4*/ 	.short	0x010a
        /*06c6*/ 	.byte	0x24
	.zero		1


	//   ....[75]....
        /*06c8*/ 	.word	0x0000f660
        /*06cc*/ 	.word	0x000000ff
        /*06d0*/ 	.word	0x00000000
        /*06d4*/ 	.short	0x0101
        /*06d6*/ 	.byte	0x04
	.zero		1


	//   ....[76]....
        /*06d8*/ 	.word	0x0000f970
        /*06dc*/ 	.word	0x00000005
        /*06e0*/ 	.word	0x0002e810
        /*06e4*/ 	.short	0x010a
        /*06e6*/ 	.byte	0xff
	.zero		1


	//   ....[77]....
        /*06e8*/ 	.word	0x0000f9d0
        /*06ec*/ 	.word	0x00000002
        /*06f0*/ 	.word	0x0002e838
        /*06f4*/ 	.short	0x010a
        /*06f6*/ 	.byte	0xff
	.zero		1


	//   ....[78]....
        /*06f8*/ 	.word	0x0000fa30
        /*06fc*/ 	.word	0x00000004
        /*0700*/ 	.word	0x0002e828
        /*0704*/ 	.short	0x010a
        /*0706*/ 	.byte	0xff
	.zero		1


	//   ....[79]....
        /*0708*/ 	.word	0x0000fa90
        /*070c*/ 	.word	0x00000004
        /*0710*/ 	.word	0x0002e848
        /*0714*/ 	.short	0x010a
        /*0716*/ 	.byte	0xff
	.zero		1


	//   ....[80]....
        /*0718*/ 	.word	0x0000faf0
        /*071c*/ 	.word	0x00000004
        /*0720*/ 	.word	0x0002e810
        /*0724*/ 	.short	0x010a
        /*0726*/ 	.byte	0xff
	.zero		1


	//   ....[81]....
        /*0728*/ 	.word	0x0000fb50
        /*072c*/ 	.word	0x00000004
        /*0730*/ 	.word	0x0002e838
        /*0734*/ 	.short	0x010a
        /*0736*/ 	.byte	0xff
	.zero		1


	//   ....[82]....
        /*0738*/ 	.word	0x0000fbb0
        /*073c*/ 	.word	0x00000008
        /*0740*/ 	.word	0x0002e828
        /*0744*/ 	.short	0x010a
        /*0746*/ 	.byte	0xff
	.zero		1


	//   ....[83]....
        /*0748*/ 	.word	0x0000fc10
        /*074c*/ 	.word	0x00000008
        /*0750*/ 	.word	0x0002e848
        /*0754*/ 	.short	0x010a
        /*0756*/ 	.byte	0xff
	.zero		1


	//   ....[84]....
        /*0758*/ 	.word	0x0000fc70
        /*075c*/ 	.word	0x00000000
        /*0760*/ 	.word	0x0002e800
        /*0764*/ 	.short	0x010a
        /*0766*/ 	.byte	0xff
	.zero		1


	//   ....[85]....
        /*0768*/ 	.word	0x0000fcd0
        /*076c*/ 	.word	0x00000008
        /*0770*/ 	.word	0x0002e858
        /*0774*/ 	.short	0x010a
        /*0776*/ 	.byte	0xff
	.zero		1


	//   ....[86]....
        /*0778*/ 	.word	0x0000fd30
        /*077c*/ 	.word	0x00000000
        /*0780*/ 	.word	0x0002e820
        /*0784*/ 	.short	0x010a
        /*0786*/ 	.byte	0xff
	.zero		1


	//   ....[87]....
        /*0788*/ 	.word	0x0000fd90
        /*078c*/ 	.word	0x00000000
        /*0790*/ 	.word	0x0002e868
        /*0794*/ 	.short	0x010a
        /*0796*/ 	.byte	0xff
	.zero		1


	//   ....[88]....
        /*0798*/ 	.word	0x0000fdf0
        /*079c*/ 	.word	0x00000004
        /*07a0*/ 	.word	0x0002e878
        /*07a4*/ 	.short	0x010a
        /*07a6*/ 	.byte	0xff
	.zero		1


	//   ....[89]....
        /*07a8*/ 	.word	0x0000fe50
        /*07ac*/ 	.word	0x00000004
        /*07b0*/ 	.word	0x0002e880
        /*07b4*/ 	.short	0x010a
        /*07b6*/ 	.byte	0xff
	.zero		1


	//   ....[90]....
        /*07b8*/ 	.word	0x0000feb0
        /*07bc*/ 	.word	0x00000000
        /*07c0*/ 	.word	0x0002e800
        /*07c4*/ 	.short	0x010a
        /*07c6*/ 	.byte	0xff
	.zero		1


	//   ....[91]....
        /*07c8*/ 	.word	0x0000ff10
        /*07cc*/ 	.word	0x00000004
        /*07d0*/ 	.word	0x0002e858
        /*07d4*/ 	.short	0x010a
        /*07d6*/ 	.byte	0xff
	.zero		1


	//   ....[92]....
        /*07d8*/ 	.word	0x0000ff70
        /*07dc*/ 	.word	0x00000000
        /*07e0*/ 	.word	0x0002e890
        /*07e4*/ 	.short	0x010a
        /*07e6*/ 	.byte	0xff
	.zero		1


	//   ....[93]....
        /*07e8*/ 	.word	0x0000ffd0
        /*07ec*/ 	.word	0x00000000
        /*07f0*/ 	.word	0x0002e868
        /*07f4*/ 	.short	0x010a
        /*07f6*/ 	.byte	0xff
	.zero		1


	//   ....[94]....
        /*07f8*/ 	.word	0x00010030
        /*07fc*/ 	.word	0x00000000
        /*0800*/ 	.word	0x0002e878
        /*0804*/ 	.short	0x010a
        /*0806*/ 	.byte	0xff
	.zero		1


	//   ....[95]....
        /*0808*/ 	.word	0x00010090
        /*080c*/ 	.word	0x00000004
        /*0810*/ 	.word	0x0002e820
        /*0814*/ 	.short	0x010a
        /*0816*/ 	.byte	0xff
	.zero		1


	//   ....[96]....
        /*0818*/ 	.word	0x000100f0
        /*081c*/ 	.word	0x00000004
        /*0820*/ 	.word	0x0002e880
        /*0824*/ 	.short	0x010a
        /*0826*/ 	.byte	0xff
	.zero		1


	//   ....[97]....
        /*0828*/ 	.word	0x00010150
        /*082c*/ 	.word	0x00000000
        /*0830*/ 	.word	0x0002e8b0
        /*0834*/ 	.short	0x010a
        /*0836*/ 	.byte	0xff
	.zero		1


	//   ....[98]....
        /*0838*/ 	.word	0x000101b0
        /*083c*/ 	.word	0x00000000
        /*0840*/ 	.word	0x0002e8b8
        /*0844*/ 	.short	0x010a
        /*0846*/ 	.byte	0xff
	.zero		1


	//   ....[99]....
        /*0848*/ 	.word	0x00010210
        /*084c*/ 	.word	0x00000000
        /*0850*/ 	.word	0x0002e890
        /*0854*/ 	.short	0x010a
        /*0856*/ 	.byte	0xff
	.zero		1


	//   ....[100]....
        /*0858*/ 	.word	0x00010270
        /*085c*/ 	.word	0x00000004
        /*0860*/ 	.word	0x0002e870
        /*0864*/ 	.short	0x010a
        /*0866*/ 	.byte	0xff
	.zero		1


	//   ....[101]....
        /*0868*/ 	.word	0x000102c0
        /*086c*/ 	.word	0x00000002
        /*0870*/ 	.word	0x0002e850
        /*0874*/ 	.short	0x010a
        /*0876*/ 	.byte	0xff
	.zero		1


	//   ....[102]....
        /*0878*/ 	.word	0x00010310
        /*087c*/ 	.word	0x00000002
        /*0880*/ 	.word	0x0002e888
        /*0884*/ 	.short	0x010a
        /*0886*/ 	.byte	0xff
	.zero		1


	//   ....[103]....
        /*0888*/ 	.word	0x00010360
        /*088c*/ 	.word	0x00000002
        /*0890*/ 	.word	0x0002e830
        /*0894*/ 	.short	0x010a
        /*0896*/ 	.byte	0xff
	.zero		1


	//   ....[104]....
        /*0898*/ 	.word	0x000103b0
        /*089c*/ 	.word	0x00000002
        /*08a0*/ 	.word	0x0002e840
        /*08a4*/ 	.short	0x010a
        /*08a6*/ 	.byte	0xff
	.zero		1


	//   ....[105]....
        /*08a8*/ 	.word	0x00010400
        /*08ac*/ 	.word	0x00000002
        /*08b0*/ 	.word	0x0002e860
        /*08b4*/ 	.short	0x010a
        /*08b6*/ 	.byte	0xff
	.zero		1


	//   ....[106]....
        /*08b8*/ 	.word	0x00010450
        /*08bc*/ 	.word	0x00000002
        /*08c0*/ 	.word	0x0002e898
        /*08c4*/ 	.short	0x010a
        /*08c6*/ 	.byte	0xff
	.zero		1


	//   ....[107]....
        /*08c8*/ 	.word	0x000104b0
        /*08cc*/ 	.word	0x00000003
        /*08d0*/ 	.word	0x0002e8a0
        /*08d4*/ 	.short	0x010a
        /*08d6*/ 	.byte	0xff
	.zero		1


	//   ....[108]....
        /*08d8*/ 	.word	0x00010510
        /*08dc*/ 	.word	0x00000000
        /*08e0*/ 	.word	0x0002e8a8
        /*08e4*/ 	.short	0x010a
        /*08e6*/ 	.byte	0xff
	.zero		1


	//----- nvinfo : EIATTR_NUM_MBARRIERS
	.align		4
.L_53:
        /*08e8*/ 	.byte	0x03, 0x38
        /*08ea*/ 	.short	0x0018


	//----- nvinfo : EIATTR_EXIT_INSTR_OFFSETS
	.align		4
        /*08ec*/ 	.byte	0x04, 0x1c
        /*08ee*/ 	.short	(.L_55 - .L_54)


	//   ....[0]....
.L_54:
        /*08f0*/ 	.word	0x00001190


	//   ....[1]....
        /*08f4*/ 	.word	0x00002170


	//   ....[2]....
        /*08f8*/ 	.word	0x000030b0


	//   ....[3]....
        /*08fc*/ 	.word	0x00003d10


	//   ....[4]....
        /*0900*/ 	.word	0x00007510


	//   ....[5]....
        /*0904*/ 	.word	0x00007550


	//   ....[6]....
        /*0908*/ 	.word	0x000088a0


	//   ....[7]....
        /*090c*/ 	.word	0x000088d0


	//   ....[8]....
        /*0910*/ 	.word	0x0000f690


	//   ....[9]....
        /*0914*/ 	.word	0x0000f950


	//----- nvinfo : EIATTR_INDIRECT_BRANCH_TARGETS
	.align		4
.L_55:
        /*0918*/ 	.byte	0x04, 0x34
        /*091a*/ 	.short	(.L_57 - .L_56)


	//   ....[0]....
.L_56:
        /*091c*/ 	.word	.L_x_312@srel
        /*0920*/ 	.short	0x0
        /*0922*/ 	.short	0x0
        /*0924*/ 	.word	0x3
        /*0928*/ 	.word	.L_x_313@srel
        /*092c*/ 	.word	.L_x_314@srel
        /*0930*/ 	.word	.L_x_315@srel


	//   ....[1]....
        /*0934*/ 	.word	.L_x_316@srel
        /*0938*/ 	.short	0x0
        /*093a*/ 	.short	0x0
        /*093c*/ 	.word	0x3
        /*0940*/ 	.word	.L_x_166@srel
        /*0944*/ 	.word	.L_x_146@srel
        /*0948*/ 	.word	.L_x_315@srel


	//----- nvinfo : EIATTR_MAX_THREADS
	.align		4
.L_57:
        /*094c*/ 	.byte	0x04, 0x05
        /*094e*/ 	.short	(.L_59 - .L_58)
.L_58:
        /*0950*/ 	.word	0x00000200
        /*0954*/ 	.word	0x00000001
        /*0958*/ 	.word	0x00000001


	//----- nvinfo : EIATTR_CRS_STACK_SIZE
	.align		4
.L_59:
        /*095c*/ 	.byte	0x04, 0x1e
        /*095e*/ 	.short	(.L_61 - .L_60)
.L_60:
        /*0960*/ 	.word	0x00000000


	//----- nvinfo : EIATTR_CBANK_PARAM_SIZE
	.align		4
.L_61:
        /*0964*/ 	.byte	0x03, 0x19
        /*0966*/ 	.short	0x0680


	//----- nvinfo : EIATTR_PARAM_CBANK
	.align		4
        /*0968*/ 	.byte	0x04, 0x0a
        /*096a*/ 	.short	(.L_63 - .L_62)
	.align		4
.L_62:
        /*096c*/ 	.word	index@(.nv.constant0._ZN7cutlass13device_kernelINS_4fmha6kernel36Sm100FmhaBwdKernelTmaWarpSpecializedIN4cute5tupleIJiiiiNS5_IJNS5_IJiiEEEiEEEEEENS_6half_tEfNS5_IJNS4_1CILi128EEESB_NSA_ILi96EEESC_EEENS1_10collective12ResidualMaskEEEEEvNT_6ParamsE)
        /*0970*/ 	.short	0x0380
        /*0972*/ 	.short	0x0680


	//----- nvinfo : EIATTR_SW_WAR
	.align		4
.L_63:
        /*0974*/ 	.byte	0x04, 0x36
        /*0976*/ 	.short	(.L_65 - .L_64)
.L_64:
        /*0978*/ 	.word	0x00000008
.L_65:


//--------------------- .nv.callgraph             --------------------------
	.section	.nv.callgraph,"",@"SHT_CUDA_CALLGRAPH"
	.align	4
	.sectionentsize	8
	.align		4
        /*0000*/ 	.word	0x00000000
	.align		4
        /*0004*/ 	.word	0xffffffff
	.align		4
        /*0008*/ 	.word	index@(_ZN7cutlass13device_kernelINS_4fmha6kernel36Sm100FmhaBwdKernelTmaWarpSpecializedIN4cute5tupleIJiiiiNS5_IJNS5_IJiiEEEiEEEEEENS_6half_tEfNS5_IJNS4_1CILi128EEESB_NSA_ILi96EEESC_EEENS1_10collective12ResidualMaskEEEEEvNT_6ParamsE)
	.align		4
        /*000c*/ 	.word	index@(__assertfail)
	.align		4
        /*0010*/ 	.word	0x00000000
	.align		4
        /*0014*/ 	.word	0xfffffffe
	.align		4
        /*0018*/ 	.word	0x00000000
	.align		4
        /*001c*/ 	.word	0xfffffffd
	.align		4
        /*0020*/ 	.word	0x00000000
	.align		4
        /*0024*/ 	.word	0xfffffffc


//--------------------- .nv.constant4             --------------------------
	.section	.nv.constant4,"a",@progbits
	.align	8
	.align		8
.nv.constant4:
        /*0000*/ 	.dword	__assertfail
	.align		8
        /*0008*/ 	.dword	__unnamed_1
	.align		8
        /*0010*/ 	.dword	__unnamed_2
	.align		8
        /*0018*/ 	.dword	__unnamed_3
	.align		8
        /*0020*/ 	.dword	__unnamed_4
	.align		8
        /*0028*/ 	.dword	_ZN39_INTERNAL_17e7cf5b_4_k_cu_9e2a3112_40644cuda3std3__45__cpo5beginE
	.align		8
        /*0030*/ 	.dword	_ZN39_INTERNAL_17e7cf5b_4_k_cu_9e2a3112_40644cuda3std3__45__cpo3endE
	.align		8
        /*0038*/ 	.dword	_ZN39_INTERNAL_17e7cf5b_4_k_cu_9e2a3112_40644cuda3std3__45__cpo6cbeginE
	.align		8
        /*0040*/ 	.dword	_ZN39_INTERNAL_17e7cf5b_4_k_cu_9e2a3112_40644cuda3std3__45__cpo4cendE
	.align		8
        /*0048*/ 	.dword	_ZN39_INTERNAL_17e7cf5b_4_k_cu_9e2a3112_40644cuda3std3__441_GLOBAL__N__17e7cf5b_4_k_cu_9e2a3112_40646ignoreE
	.align		8
        /*0050*/ 	.dword	_ZN39_INTERNAL_17e7cf5b_4_k_cu_9e2a3112_40644cuda3std3__419piecewise_constructE
	.align		8
        /*0058*/ 	.dword	_ZN39_INTERNAL_17e7cf5b_4_k_cu_9e2a3112_40644cuda3std3__48in_placeE
	.align		8
        /*0060*/ 	.dword	_ZN39_INTERNAL_17e7cf5b_4_k_cu_9e2a3112_40644cuda3std6ranges3__45__cpo4swapE
	.align		8
        /*0068*/ 	.dword	_ZN39_INTERNAL_17e7cf5b_4_k_cu_9e2a3112_40644cuda3std6ranges3__45__cpo9iter_moveE
	.align		8
        /*0070*/ 	.dword	_ZN39_INTERNAL_17e7cf5b_4_k_cu_9e2a3112_40644cute7productE
	.align		8
        /*0078*/ 	.dword	_ZN39_INTERNAL_17e7cf5b_4_k_cu_9e2a3112_40644cute1_E
	.align		8
        /*0080*/ 	.dword	$str$23
	.align		8
        /*0088*/ 	.dword	$str$24
	.align		8
        /*0090*/ 	.dword	$str$25
	.align		8
        /*0098*/ 	.dword	$str$26


//--------------------- .nv.constant2._ZN7cutlass13device_kernelINS_4fmha6kernel36Sm100FmhaBwdKernelTmaWarpSpecializedIN4cute5tupleIJiiiiNS5_IJNS5_IJiiEEEiEEEEEENS_6half_tEfNS5_IJNS4_1CILi128EEESB_NSA_ILi96EEESC_EEENS1_10collective12ResidualMaskEEEEEvNT_6ParamsE --------------------------
	.section	.nv.constant2._ZN7cutlass13device_kernelINS_4fmha6kernel36Sm100FmhaBwdKernelTmaWarpSpecializedIN4cute5tupleIJiiiiNS5_IJNS5_IJiiEEEiEEEEEENS_6half_tEfNS5_IJNS4_1CILi128EEESB_NSA_ILi96EEESC_EEENS1_10collective12ResidualMaskEEEEEvNT_6ParamsE,"a",@progbits
	.sectionflags	@""
	.align	4
.nv.constant2._ZN7cutlass13device_kernelINS_4fmha6kernel36Sm100FmhaBwdKernelTmaWarpSpecializedIN4cute5tupleIJiiiiNS5_IJNS5_IJiiEEEiEEEEEENS_6half_tEfNS5_IJNS4_1CILi128EEESB_NSA_ILi96EEESC_EEENS1_10collective12ResidualMaskEEEEEvNT_6ParamsE:
        /*0000*/ 	.byte	0x30, 0x22, 0x00, 0x00, 0x20, 0x3d, 0x00, 0x00, 0xb0, 0x88, 0x00, 0x00, 0xe0, 0x88, 0x00, 0x00
        /*0010*/ 	.byte	0xe0, 0x75, 0x00, 0x00, 0xb0, 0x88, 0x00, 0x00


//--------------------- .text._ZN7cutlass13device_kernelINS_4fmha6kernel36Sm100FmhaBwdKernelTmaWarpSpecializedIN4cute5tupleIJiiiiNS5_IJNS5_IJiiEEEiEEEEEENS_6half_tEfNS5_IJNS4_1CILi128EEESB_NSA_ILi96EEESC_EEENS1_10collective12ResidualMaskEEEEEvNT_6ParamsE --------------------------
	.section	.text._ZN7cutlass13device_kernelINS_4fmha6kernel36Sm100FmhaBwdKernelTmaWarpSpecializedIN4cute5tupleIJiiiiNS5_IJNS5_IJiiEEEiEEEEEENS_6half_tEfNS5_IJNS4_1CILi128EEESB_NSA_ILi96EEESC_EEENS1_10collective12ResidualMaskEEEEEvNT_6ParamsE,"ax",@progbits
	.align	128
.text._ZN7cutlass13device_kernelINS_4fmha6kernel36Sm100FmhaBwdKernelTmaWarpSpecializedIN4cute5tupleIJiiiiNS5_IJNS5_IJiiEEEiEEEEEENS_6half_tEfNS5_IJNS4_1CILi128EEESB_NSA_ILi96EEESC_EEENS1_10collective12ResidualMaskEEEEEvNT_6ParamsE:
        .type           _ZN7cutlass13device_kernelINS_4fmha6kernel36Sm100FmhaBwdKernelTmaWarpSpecializedIN4cute5tupleIJiiiiNS5_IJNS5_IJiiEEEiEEEEEENS_6half_tEfNS5_IJNS4_1CILi128EEESB_NSA_ILi96EEESC_EEENS1_10collective12ResidualMaskEEEEEvNT_6ParamsE,@function
        .size           _ZN7cutlass13device_kernelINS_4fmha6kernel36Sm100FmhaBwdKernelTmaWarpSpecializedIN4cute5tupleIJiiiiNS5_IJNS5_IJiiEEEiEEEEEENS_6half_tEfNS5_IJNS4_1CILi128EEESB_NSA_ILi96EEESC_EEENS1_10collective12ResidualMaskEEEEEvNT_6ParamsE,(.L_x_320 - _ZN7cutlass13device_kernelINS_4fmha6kernel36Sm100FmhaBwdKernelTmaWarpSpecializedIN4cute5tupleIJiiiiNS5_IJNS5_IJiiEEEiEEEEEENS_6half_tEfNS5_IJNS4_1CILi128EEESB_NSA_ILi96EEESC_EEENS1_10collective12ResidualMaskEEEEEvNT_6ParamsE)
        .other          _ZN7cutlass13device_kernelINS_4fmha6kernel36Sm100FmhaBwdKernelTmaWarpSpecializedIN4cute5tupleIJiiiiNS5_IJNS5_IJiiEEEiEEEEEENS_6half_tEfNS5_IJNS4_1CILi128EEESB_NSA_ILi96EEESC_EEENS1_10collective12ResidualMaskEEEEEvNT_6ParamsE,@"STO_CUDA_ENTRY STV_DEFAULT"
_ZN7cutlass13device_kernelINS_4fmha6kernel36Sm100FmhaBwdKernelTmaWarpSpecializedIN4cute5tupleIJiiiiNS5_IJNS5_IJiiEEEiEEEEEENS_6half_tEfNS5_IJNS4_1CILi128EEESB_NSA_ILi96EEESC_EEENS1_10collective12ResidualMaskEEEEEvNT_6ParamsE:
[----:B------:R-:W1:Y:S02]  /*0000*/  LDC R1, c[0x0][0x37c] ;  /* 0x0000df00ff017b82 */ /* 0x000e640000000800 */
[----:B-1----:R-:W-:Y:S01]  /*0010*/  IADD3 R1, PT, PT, R1, -0x18, RZ ;  /* 0xffffffe801017810 */ /* 0x002fe20007ffe0ff */
[----:B------:R-:W1:Y:S01]  /*0020*/  S2R R15, SR_TID.X ;  /* 0x00000000000f7919 */ /* 0x000e620000002100 */
[----:B------:R-:W-:Y:S01]  /*0030*/  UMOV UR5, 0x33334444 ;  /* 0x3333444400057882 */ /* 0x000fe20000000000 */
[----:B------:R-:W-:Y:S01]  /*0040*/  ELECT P0, URZ, PT ;  /* 0x0000000000ff782f */ /* 0x000fe20003800000 */
[----:B------:R-:W-:Y:S01]  /*0050*/  BSSY.RECONVERGENT B0, `(.L_x_0) ;  /* 0x0000031000007945 */ /* 0x000fe20003800200 */
[--C-:B-1----:R-:W-:Y:S01]  /*0060*/  SHF.R.U32.HI R4, RZ, 0x5, R15.reuse ;  /* 0x00000005ff047819 */ /* 0x102fe2000001160f */
[----:B------:R-:W-:-:S04]  /*0070*/  IMAD.MOV.U32 R2, RZ, RZ, R15 ;  /* 0x000000ffff027224 */ /* 0x000fc800078e000f */
[----:B------:R-:W1:Y:S02]  /*0080*/  SHFL.IDX PT, R0, R4, RZ, 0x1f ;  /* 0x00001fff04007589 */ /* 0x000e6400000e0000 */
[----:B-1----:R-:W-:-:S13]  /*0090*/  R2UR UR40, R0 ;  /* 0x00000000002872ca */ /* 0x002fda00000e0000 */
[----:B------:R-:W-:-:S04]  /*00a0*/  USHF.L.U32 UR4, UR40, 0x2, URZ ;  /* 0x0000000228047899 */ /* 0x000fc800080006ff */
[----:B------:R-:W-:-:S04]  /*00b0*/  USHF.R.U64 UR4, UR5, UR4, 0x123333 ;  /* 0x0012333305047499 */ /* 0x000fc80008001204 */
[----:B------:R-:W-:-:S06]  /*00c0*/  ULOP3.LUT UR6, UR4, 0x7, URZ, 0xc0, !UPT ;  /* 0x0000000704067892 */ /* 0x000fcc000f8ec0ff */
[----:B------:R-:W-:Y:S02]  /*00d0*/  IMAD.U32 R0, RZ, RZ, UR6 ;  /* 0x00000006ff007e24 */ /* 0x000fe4000f8e00ff */
[----:B------:R-:W-:-:S03]  /*00e0*/  IMAD.U32 R3, RZ, RZ, UR6 ;  /* 0x00000006ff037e24 */ /* 0x000fc6000f8e00ff */
[----:B------:R-:W-:-:S04]  /*00f0*/  ISETP.NE.OR P1, PT, R0, 0x1, !P0 ;  /* 0x000000010000780c */ /* 0x000fc80004725670 */
[----:B------:R-:W-:-:S09]  /*0100*/  P2R R7, PR, RZ, 0x2 ;  /* 0x00000002ff077803 */ /* 0x000fd20000000000 */
[----:B------:R-:W-:Y:S05]  /*0110*/  @P1 BRA `(.L_x_1) ;  /* 0x0000000000381947 */ /* 0x000fea0003800000 */
[----:B------:R-:W1:Y:S02]  /*0120*/  LDCU.64 UR4, c[0x0][0x348] ;  /* 0x00006900ff0477ac */ /* 0x000e640008000a00 */
[----:B-1----:R-:W-:Y:S02]  /*0130*/  UIADD3 UR10, UP3, UPT, UR4, 0x300, URZ ;  /* 0x00000300040a7890 */ /* 0x002fe4000ff7e0ff */
[----:B------:R-:W-:Y:S02]  /*0140*/  UIADD3 UR8, UP2, UPT, UR4, 0x100, URZ ;  /* 0x0000010004087890 */ /* 0x000fe4000ff5e0ff */
[----:B------:R-:W-:Y:S02]  /*0150*/  UIADD3 UR6, UP1, UPT, UR4, 0x200, URZ ;  /* 0x0000020004067890 */ /* 0x000fe4000ff3e0ff */
[----:B------:R-:W-:Y:S02]  /*0160*/  UIADD3 UR4, UP0, UPT, UR4, 0x400, URZ ;  /* 0x0000040004047890 */ /* 0x000fe4000ff1e0ff */
[----:B------:R-:W-:-:S02]  /*0170*/  UIADD3.X UR11, UPT, UPT, URZ, UR5, URZ, UP3, !UPT ;  /* 0x00000005ff0b7290 */ /* 0x000fc40009ffe4ff */
[----:B------:R-:W-:Y:S02]  /*0180*/  UIADD3.X UR9, UPT, UPT, URZ, UR5, URZ, UP2, !UPT ;  /* 0x00000005ff097290 */ /* 0x000fe400097fe4ff */
[----:B------:R-:W-:Y:S02]  /*0190*/  UIADD3.X UR7, UPT, UPT, URZ, UR5, URZ, UP1, !UPT ;  /* 0x00000005ff077290 */ /* 0x000fe40008ffe4ff */
[----:B------:R-:W-:-:S03]  /*01a0*/  UIADD3.X UR5, UPT, UPT, URZ, UR5, URZ, UP0, !UPT ;  /* 0x00000005ff057290 */ /* 0x000fc600087fe4ff */
[----:B------:R1:W-:Y:S02]  /*01b0*/  UTMACCTL.PF [UR10] ;  /* 0x000000000a0079b9 */ /* 0x0003e40008040000 */
[----:B------:R1:W-:Y:S02]  /*01c0*/  UTMACCTL.PF [UR8] ;  /* 0x00000000080079b9 */ /* 0x0003e40008040000 */
[----:B------:R1:W-:Y:S02]  /*01d0*/  UTMACCTL.PF [UR6] ;  /* 0x00000000060079b9 */ /* 0x0003e40008040000 */
[----:B------:R1:W-:Y:S02]  /*01e0*/  UTMACCTL.PF [UR4] ;  /* 0x00000000040079b9 */ /* 0x0003e40008040000 */
[----:B-1----:R-:W-:Y:S05]  /*01f0*/  BRA `(.L_x_2) ;  /* 0x00000000002c7947 */ /* 0x002fea0003800000 */
.L_x_1:
[----:B------:R-:W-:-:S13]  /*0200*/  R2UR UR4, R3 ;  /* 0x00000000030472ca */ /* 0x000fda00000e0000 */
[----:B------:R-:W-:-:S09]  /*0210*/  UISETP.NE.AND UP0, UPT, UR4, 0x2, UPT ;  /* 0x000000020400788c */ /* 0x000fd2000bf05270 */
[----:B------:R-:W-:Y:S05]  /*0220*/  BRA.U !UP0, `(.L_x_3) ;  /* 0x0000000108387547 */ /* 0x000fea000b800000 */
[----:B------:R-:W-:Y:S02]  /*0230*/  R2UR UR4, R3 ;  /* 0x00000000030472ca */ /* 0x000fe400000e0000 */
[----:B------:R-:W-:Y:S02]  /*0240*/  PLOP3.LUT P0, PT, PT, PT, PT, 0x80, 0x8 ;  /* 0x000000000008781c */ /* 0x000fe40003f0f070 */
[----:B------:R-:W-:Y:S02]  /*0250*/  PLOP3.LUT P2, PT, PT, PT, PT, 0x80, 0x8 ;  /* 0x000000000008781c */ /* 0x000fe40003f4f070 */
[----:B------:R-:W-:Y:S02]  /*0260*/  PLOP3.LUT P1, PT, PT, PT, PT, 0x8, 0x80 ;  /* 0x000000000080781c */ /* 0x000fe40003f2e170 */
[----:B------:R-:W-:Y:S02]  /*0270*/  PLOP3.LUT P4, PT, PT, PT, PT, 0x80, 0x8 ;  /* 0x000000000008781c */ /* 0x000fe40003f8f070 */
[----:B------:R-:W-:-:S03]  /*0280*/  P2R R6, PR, RZ, 0x1 ;  /* 0x00000001ff067803 */ /* 0x000fc60000000000 */
[----:B------:R-:W-:-:S09]  /*0290*/  UISETP.NE.AND UP0, UPT, UR4, 0x1, UPT ;  /* 0x000000010400788c */ /* 0x000fd2000bf05270 */
[----:B------:R-:W-:Y:S05]  /*02a0*/  BRA.U UP0, `(.L_x_4) ;  /* 0x00000001002c7547 */ /* 0x000fea000b800000 */
.L_x_2:
[----:B------:R-:W-:Y:S02]  /*02b0*/  PLOP3.LUT P0, PT, PT, PT, PT, 0x8, 0x80 ;  /* 0x000000000080781c */ /* 0x000fe40003f0e170 */
[----:B------:R-:W-:Y:S02]  /*02c0*/  PLOP3.LUT P2, PT, PT, PT, PT, 0x80, 0x8 ;  /* 0x000000000008781c */ /* 0x000fe40003f4f070 */
[----:B------:R-:W-:Y:S02]  /*02d0*/  PLOP3.LUT P1, PT, PT, PT, PT, 0x8, 0x80 ;  /* 0x000000000080781c */ /* 0x000fe40003f2e170 */
[----:B------:R-:W-:Y:S02]  /*02e0*/  PLOP3.LUT P4, PT, PT, PT, PT, 0x8, 0x80 ;  /* 0x000000000080781c */ /* 0x000fe40003f8e170 */
[----:B------:R-:W-:Y:S01]  /*02f0*/  P2R R6, PR, RZ, 0x1 ;  /* 0x00000001ff067803 */ /* 0x000fe20000000000 */
[----:B------:R-:W-:Y:S05]  /*0300*/  BRA `(.L_x_4) ;  /* 0x0000000000147947 */ /* 0x000fea0003800000 */
.L_x_3:
[----:B------:R-:W-:Y:S02]  /*0310*/  PLOP3.LUT P0, PT, PT, PT, PT, 0x80, 0x8 ;  /* 0x000000000008781c */ /* 0x000fe40003f0f070 */
[----:B------:R-:W-:Y:S02]  /*0320*/  PLOP3.LUT P2, PT, PT, PT, PT, 0x8, 0x80 ;  /* 0x000000000080781c */ /* 0x000fe40003f4e170 */
[----:B------:R-:W-:Y:S02]  /*0330*/  PLOP3.LUT P1, PT, PT, PT, PT, 0x80, 0x8 ;  /* 0x000000000008781c */ /* 0x000fe40003f2f070 */
[----:B------:R-:W-:Y:S02]  /*0340*/  PLOP3.LUT P4, PT, PT, PT, PT, 0x8, 0x80 ;  /* 0x000000000080781c */ /* 0x000fe40003f8e170 */
[----:B------:R-:W-:-:S11]  /*0350*/  P2R R6, PR, RZ, 0x1 ;  /* 0x00000001ff067803 */ /* 0x000fd60000000000 */
.L_x_4:
[----:B------:R-:W-:Y:S05]  /*0360*/  BSYNC.RECONVERGENT B0 ;  /* 0x0000000000007941 */ /* 0x000fea0003800200 */
.L_x_0:
[----:B------:R-:W1:Y:S01]  /*0370*/  SHFL.IDX PT, R0, R4, RZ, 0x1f ;  /* 0x00001fff04007589 */ /* 0x000e6200000e0000 */
[----:B------:R-:W-:-:S13]  /*0380*/  R2UR UR4, R3 ;  /* 0x00000000030472ca */ /* 0x000fda00000e0000 */
[----:B------:R-:W-:Y:S01]  /*0390*/  UISETP.NE.AND UP0, UPT, UR4, 0x2, UPT ;  /* 0x000000020400788c */ /* 0x000fe2000bf05270 */
[----:B-1----:R-:W-:-:S13]  /*03a0*/  ISETP.NE.AND P0, PT, R0, RZ, PT ;  /* 0x000000ff0000720c */ /* 0x002fda0003f05270 */
[----:B------:R-:W-:Y:S05]  /*03b0*/  @P0 BRA `(.L_x_5) ;  /* 0x0000000000380947 */ /* 0x000fea0003800000 */
[----:B------:R-:W1:Y:S01]  /*03c0*/  S2UR UR4, SR_CgaCtaId ;  /* 0x00000000000479c3 */ /* 0x000e620000008800 */
[----:B------:R-:W-:Y:S01]  /*03d0*/  UMOV UR5, 0x400 ;  /* 0x0000040000057882 */ /* 0x000fe20000000000 */
[----:B------:R-:W-:Y:S01]  /*03e0*/  UMOV UR6, 0x1 ;  /* 0x0000000100067882 */ /* 0x000fe20000000000 */
[----:B------:R-:W-:Y:S01]  /*03f0*/  ELECT P0, URZ, PT ;  /* 0x0000000000ff782f */ /* 0x000fe20003800000 */
[----:B------:R-:W-:-:S04]  /*0400*/  UIADD3 UR6, UPT, UPT, -UR6, 0x100000, URZ ;  /* 0x0010000006067890 */ /* 0x000fc8000fffe1ff */
[----:B------:R-:W-:Y:S02]  /*0410*/  USHF.L.U32 UR7, UR6, 0xb, URZ ;  /* 0x0000000b06077899 */ /* 0x000fe400080006ff */
[----:B------:R-:W-:Y:S02]  /*0420*/  USHF.L.U32 UR6, UR6, 0x1, URZ ;  /* 0x0000000106067899 */ /* 0x000fe400080006ff */
[----:B-1----:R-:W-:Y:S01]  /*0430*/  ULEA UR4, UR4, UR5, 0x18 ;  /* 0x0000000504047291 */ /* 0x002fe2000f8ec0ff */
[----:B------:R-:W1:Y:S11]  /*0440*/  FENCE.VIEW.ASYNC.S ;  /* 0x00000000000073c6 */ /* 0x000e760000000000 */
[----:B-1----:R1:W2:Y:S01]  /*0450*/  SYNCS.EXCH.64 URZ, [UR4+0x2e800], UR6 ;  /* 0x02e8000604ff75b2 */ /* 0x0022a20008000100 */
[----:B------:R1:W3:Y:S01]  /*0460*/  SYNCS.EXCH.64 URZ, [UR4+0x2e810], UR6 ;  /* 0x02e8100604ff75b2 */ /* 0x0002e20008000100 */
[----:B------:R1:W4:Y:S01]  /*0470*/  SYNCS.EXCH.64 URZ, [UR4+0x2e808], UR6 ;  /* 0x02e8080604ff75b2 */ /* 0x0003220008000100 */
[----:B------:R1:W1:Y:S01]  /*0480*/  SYNCS.EXCH.64 URZ, [UR4+0x2e818], UR6 ;  /* 0x02e8180604ff75b2 */ /* 0x0002620008000100 */
[----:B------:R-:W-:Y:S01]  /*0490*/  NOP ;  /* 0x0000000000007918 */ /* 0x000fe20000000000 */
.L_x_5:
[----:B------:R-:W-:Y:S01]  /*04a0*/  NOP ;  /* 0x0000000000007918 */ /* 0x000fe20000000000 */
[----:B------:R-:W-:Y:S05]  /*04b0*/  BRA.U !UP0, `(.L_x_6) ;  /* 0x00000001082c7547 */ /* 0x000fea000b800000 */
[----:B-1----:R-:W-:Y:S01]  /*04c0*/  R2UR UR4, R3 ;  /* 0x00000000030472ca */ /* 0x002fe200000e0000 */
[----:B------:R-:W-:Y:S02]  /*04d0*/  UPLOP3.LUT UP4, UPT, UPT, UPT, UPT, 0x80, 0x8 ;  /* 0x000000000008789c */ /* 0x000fe40003f8f070 */
[----:B------:R-:W-:Y:S02]  /*04e0*/  UPLOP3.LUT UP3, UPT, UPT, UPT, UPT, 0x40, 0x4 ;  /* 0x000000000004789c */ /* 0x000fe40003f6e870 */
[----:B------:R-:W-:Y:S02]  /*04f0*/  UPLOP3.LUT UP2, UPT, UPT, UPT, UPT, 0x80, 0x8 ;  /* 0x000000000008789c */ /* 0x000fe40003f4f070 */
[----:B------:R-:W-:-:S06]  /*0500*/  UPLOP3.LUT UP1, UPT, UPT, UPT, UPT, 0x80, 0x8 ;  /* 0x000000000008789c */ /* 0x000fcc0003f2f070 */
[----:B------:R-:W-:-:S09]  /*0510*/  UISETP.NE.AND UP0, UPT, UR4, 0x1, UPT ;  /* 0x000000010400788c */ /* 0x000fd2000bf05270 */
[----:B------:R-:W-:Y:S05]  /*0520*/  BRA.U UP0, `(.L_x_7) ;  /* 0x0000000100207547 */ /* 0x000fea000b800000 */
[----:B------:R-:W-:Y:S02]  /*0530*/  UPLOP3.LUT UP3, UPT, UPT, UPT, UPT, 0x40, 0x4 ;  /* 0x000000000004789c */ /* 0x000fe40003f6e870 */
[----:B------:R-:W-:Y:S02]  /*0540*/  UPLOP3.LUT UP2, UPT, UPT, UPT, UPT, 0x40, 0x4 ;  /* 0x000000000004789c */ /* 0x000fe40003f4e870 */
[----:B------:R-:W-:Y:S01]  /*0550*/  UPLOP3.LUT UP1, UPT, UPT, UPT, UPT, 0x40, 0x4 ;  /* 0x000000000004789c */ /* 0x000fe20003f2e870 */
[----:B------:R-:W-:Y:S05]  /*0560*/  BRA `(.L_x_7) ;  /* 0x0000000000107947 */ /* 0x000fea0003800000 */
.L_x_6:
[----:B------:R-:W-:Y:S02]  /*0570*/  UPLOP3.LUT UP4, UPT, UPT, UPT, UPT, 0x40, 0x4 ;  /* 0x000000000004789c */ /* 0x000fe40003f8e870 */
[----:B------:R-:W-:Y:S02]  /*0580*/  UPLOP3.LUT UP3, UPT, UPT, UPT, UPT, 0x80, 0x8 ;  /* 0x000000000008789c */ /* 0x000fe40003f6f070 */
[----:B------:R-:W-:Y:S02]  /*0590*/  UPLOP3.LUT UP2, UPT, UPT, UPT, UPT, 0x40, 0x4 ;  /* 0x000000000004789c */ /* 0x000fe40003f4e870 */
[----:B------:R-:W-:Y:S02]  /*05a0*/  UPLOP3.LUT UP1, UPT, UPT, UPT, UPT, 0x80, 0x8 ;  /* 0x000000000008789c */ /* 0x000fe40003f2f070 */
.L_x_7:
[----:B------:R-:W5:Y:S02]  /*05b0*/  SHFL.IDX PT, R0, R4, RZ, 0x1f ;  /* 0x00001fff04007589 */ /* 0x000f6400000e0000 */
[----:B-----5:R-:W-:-:S13]  /*05c0*/  ISETP.NE.AND P0, PT, R0, 0x1, PT ;  /* 0x000000010000780c */ /* 0x020fda0003f05270 */
[----:B------:R-:W-:Y:S05]  /*05d0*/  @P0 BRA `(.L_x_8) ;  /* 0x0000000000300947 */ /* 0x000fea0003800000 */
[----:B-1----:R-:W1:Y:S01]  /*05e0*/  S2UR UR4, SR_CgaCtaId ;  /* 0x00000000000479c3 */ /* 0x002e620000008800 */
[----:B------:R-:W-:Y:S01]  /*05f0*/  UMOV UR6, 0x400 ;  /* 0x0000040000067882 */ /* 0x000fe20000000000 */
[----:B------:R-:W-:Y:S01]  /*0600*/  UMOV UR5, 0x1 ;  /* 0x0000000100057882 */ /* 0x000fe20000000000 */
[----:B------:R-:W-:Y:S01]  /*0610*/  ELECT P0, URZ, PT ;  /* 0x0000000000ff782f */ /* 0x000fe20003800000 */
[----:B-1----:R-:W-:Y:S02]  /*0620*/  ULEA UR6, UR4, UR6, 0x18 ;  /* 0x0000000604067291 */ /* 0x002fe4000f8ec0ff */
[----:B------:R-:W-:-:S04]  /*0630*/  UIADD3 UR4, UPT, UPT, -UR5, 0x100000, URZ ;  /* 0x0010000005047890 */ /* 0x000fc8000fffe1ff */
[----:B------:R-:W-:Y:S02]  /*0640*/  USHF.L.U32 UR5, UR4, 0xb, URZ ;  /* 0x0000000b04057899 */ /* 0x000fe400080006ff */
[----:B------:R-:W-:Y:S01]  /*0650*/  USHF.L.U32 UR4, UR4, 0x1, URZ ;  /* 0x0000000104047899 */ /* 0x000fe200080006ff */
[----:B------:R-:W1:Y:S11]  /*0660*/  FENCE.VIEW.ASYNC.S ;  /* 0x00000000000073c6 */ /* 0x000e760000000000 */
[----:B-1----:R1:W1:Y:S01]  /*0670*/  SYNCS.EXCH.64 URZ, [UR6+0x2e820], UR4 ;  /* 0x02e8200406ff75b2 */ /* 0x0022620008000100 */
[----:B------:R1:W1:Y:S01]  /*0680*/  SYNCS.EXCH.64 URZ, [UR6+0x2e828], UR4 ;  /* 0x02e8280406ff75b2 */ /* 0x0002620008000100 */
[----:B------:R-:W-:Y:S01]  /*0690*/  NOP ;  /* 0x0000000000007918 */ /* 0x000fe20000000000 */
.L_x_8:
[----:B------:R-:W5:Y:S01]  /*06a0*/  SHFL.IDX PT, R0, R4, RZ, 0x1f ;  /* 0x00001fff04007589 */ /* 0x000f6200000e0000 */
[----:B------:R-:W-:Y:S01]  /*06b0*/  NOP ;  /* 0x0000000000007918 */ /* 0x000fe20000000000 */
[----:B-----5:R-:W-:-:S13]  /*06c0*/  ISETP.NE.AND P0, PT, R0, 0x2, PT ;  /* 0x000000020000780c */ /* 0x020fda0003f05270 */
[----:B------:R-:W-:Y:S05]  /*06d0*/  @P0 BRA `(.L_x_9) ;  /* 0x0000000000400947 */ /* 0x000fea0003800000 */
[----:B-1----:R-:W1:Y:S01]  /*06e0*/  S2UR UR4, SR_CgaCtaId ;  /* 0x00000000000479c3 */ /* 0x002e620000008800 */
[----:B------:R-:W-:Y:S01]  /*06f0*/  UMOV UR5, 0x400 ;  /* 0x0000040000057882 */ /* 0x000fe20000000000 */
[----:B------:R-:W-:Y:S01]  /*0700*/  UMOV UR8, 0x20 ;  /* 0x0000002000087882 */ /* 0x000fe20000000000 */
[----:B------:R-:W-:Y:S01]  /*0710*/  UMOV UR6, 0x100 ;  /* 0x0000010000067882 */ /* 0x000fe20000000000 */
[----:B------:R-:W-:-:S04]  /*0720*/  UIADD3 UR8, UPT, UPT, -UR8, 0x100000, URZ ;  /* 0x0010000008087890 */ /* 0x000fc8000fffe1ff */
[----:B------:R-:W-:Y:S02]  /*0730*/  USHF.L.U32 UR9, UR8, 0xb, URZ ;  /* 0x0000000b08097899 */ /* 0x000fe400080006ff */
[----:B------:R-:W-:Y:S02]  /*0740*/  USHF.L.U32 UR8, UR8, 0x1, URZ ;  /* 0x0000000108087899 */ /* 0x000fe400080006ff */
[----:B------:R-:W-:-:S04]  /*0750*/  UIADD3 UR6, UPT, UPT, -UR6, 0x100000, URZ ;  /* 0x0010000006067890 */ /* 0x000fc8000fffe1ff */
[----:B------:R-:W-:Y:S02]  /*0760*/  USHF.L.U32 UR7, UR6, 0xb, URZ ;  /* 0x0000000b06077899 */ /* 0x000fe400080006ff */
[----:B------:R-:W-:Y:S01]  /*0770*/  USHF.L.U32 UR6, UR6, 0x1, URZ ;  /* 0x0000000106067899 */ /* 0x000fe200080006ff */
[----:B------:R-:W-:Y:S01]  /*0780*/  ELECT P0, URZ, PT ;  /* 0x0000000000ff782f */ /* 0x000fe20003800000 */
[----:B-1----:R-:W-:Y:S01]  /*0790*/  ULEA UR4, UR4, UR5, 0x18 ;  /* 0x0000000504047291 */ /* 0x002fe2000f8ec0ff */
[----:B------:R-:W1:Y:S11]  /*07a0*/  FENCE.VIEW.ASYNC.S ;  /* 0x00000000000073c6 */ /* 0x000e760000000000 */
[----:B-1----:R1:W1:Y:S01]  /*07b0*/  SYNCS.EXCH.64 URZ, [UR4+0x2e830], UR8 ;  /* 0x02e8300804ff75b2 */ /* 0x0022620008000100 */
[----:B------:R1:W1:Y:S01]  /*07c0*/  SYNCS.EXCH.64 URZ, [UR4+0x2e838], UR6 ;  /* 0x02e8380604ff75b2 */ /* 0x0002620008000100 */
[----:B------:R-:W-:Y:S01]  /*07d0*/  NOP ;  /* 0x0000000000007918 */ /* 0x000fe20000000000 */
.L_x_9:
        /* <DEDUP_REMOVED lines=20> */
.L_x_10:
        /* <DEDUP_REMOVED lines=20> */
.L_x_11:
        /* <DEDUP_REMOVED lines=20> */
.L_x_12:
        /* <DEDUP_REMOVED lines=20> */
.L_x_13:
        /* <DEDUP_REMOVED lines=20> */
.L_x_14:
        /* <DEDUP_REMOVED lines=20> */
.L_x_15:
        /* <DEDUP_REMOVED lines=19> */
[----:B------:R1:W1:Y:S01]  /*1090*/  SYNCS.EXCH.64 URZ, [UR4+0x2e8a8], UR8 ;  /* 0x02e8a80804ff75b2 */ /* 0x0002620008000100 */
[----:B------:R1:W1:Y:S01]  /*10a0*/  SYNCS.EXCH.64 URZ, [UR4+0x2e8b8], UR6 ;  /* 0x02e8b80604ff75b2 */ /* 0x0002620008000100 */
[----:B------:R-:W-:Y:S01]  /*10b0*/  NOP ;  /* 0x0000000000007918 */ /* 0x000fe20000000000 */
.L_x_16:
[----:B------:R-:W-:Y:S01]  /*10c0*/  NOP ;  /* 0x0000000000007918 */ /* 0x000fe20000000000 */
[----:B------:R-:W5:Y:S08]  /*10d0*/  LDC.64 R4, c[0x0][0x380] ;  /* 0x0000e000ff047b82 */ /* 0x000f700000000a00 */
[----:B------:R-:W2:Y:S08]  /*10e0*/  S2UR UR35, SR_CTAID.X ;  /* 0x00000000002379c3 */ /* 0x000eb00000002500 */
[----:B------:R-:W1:Y:S08]  /*10f0*/  S2UR UR29, SR_CTAID.Y ;  /* 0x00000000001d79c3 */ /* 0x000e700000002600 */
[----:B------:R-:W1:Y:S01]  /*1100*/  S2UR UR30, SR_CTAID.Z ;  /* 0x00000000001e79c3 */ /* 0x000e620000002700 */
[----:B-----5:R-:W-:-:S05]  /*1110*/  VIADD R8, R4, 0x7f ;  /* 0x0000007f04087836 */ /* 0x020fca0000000000 */
[----:B------:R-:W-:Y:S01]  /*1120*/  SHF.R.S32.HI R0, RZ, 0x1f, R8 ;  /* 0x0000001fff007819 */ /* 0x000fe20000011408 */
[----:B--2---:R-:W-:-:S03]  /*1130*/  USHF.L.U32 UR35, UR35, 0x7, URZ ;  /* 0x0000000723237899 */ /* 0x004fc600080006ff */
[----:B------:R-:W-:Y:S01]  /*1140*/  LEA.HI R0, R0, R8, RZ, 0x7 ;  /* 0x0000000800007211 */ /* 0x000fe200078f38ff */
[----:B-1-34-:R-:W-:Y:S08]  /*1150*/  BAR.SYNC.DEFER_BLOCKING 0x0 ;  /* 0x0000000000007b1d */ /* 0x01aff00000010000 */
[----:B------:R-:W-:Y:S01]  /*1160*/  BAR.SYNC.DEFER_BLOCKING 0x0 ;  /* 0x0000000000007b1d */ /* 0x000fe20000010000 */
[----:B------:R-:W-:-:S02]  /*1170*/  ISETP.LE.U32.AND P0, PT, R5, UR35, PT ;  /* 0x0000002305007c0c */ /* 0x000fc4000bf03070 */
[----:B------:R-:W-:-:S11]  /*1180*/  SHF.R.S32.HI R0, RZ, 0x7, R0 ;  /* 0x00000007ff007819 */ /* 0x000fd60000011400 */
[----:B------:R-:W-:Y:S05]  /*1190*/  @P0 EXIT ;  /* 0x000000000000094d */ /* 0x000fea0003800000 */
[----:B------:R-:W1:Y:S01]  /*11a0*/  LDCU UR4, c[0x0][0x390] ;  /* 0x00007200ff0477ac */ /* 0x000e620008000800 */
[----:B------:R-:W2:Y:S01]  /*11b0*/  LDCU.64 UR38, c[0x0][0x358] ;  /* 0x00006b00ff2677ac */ /* 0x000ea20008000a00 */
[----:B-1----:R-:W-:-:S05]  /*11c0*/  IMAD R5, R0, UR4, RZ ;  /* 0x0000000400057c24 */ /* 0x002fca000f8e02ff */
[----:B------:R1:W-:Y:S01]  /*11d0*/  STL [R1], R5 ;  /* 0x0000000501007387 */ /* 0x0003e20000100800 */
[----:B------:R-:W-:-:S13]  /*11e0*/  ISETP.GT.AND P0, PT, R5, RZ, PT ;  /* 0x000000ff0500720c */ /* 0x000fda0003f04270 */
[----:B--2---:R-:W-:Y:S05]  /*11f0*/  @P0 BRA `(.L_x_17) ;  /* 0x0000000c00e00947 */ /* 0x004fea0003800000 */
[----:B------:R-:W2:Y:S01]  /*1200*/  LDC R14, c[0x0][0x360] ;  /* 0x0000d800ff0e7b82 */ /* 0x000ea20000000800 */
[----:B------:R-:W3:Y:S01]  /*1210*/  LDCU.64 UR4, c[0x0][0x988] ;  /* 0x00013100ff0477ac */ /* 0x000ee20008000a00 */
[----:B------:R-:W-:Y:S01]  /*1220*/  MOV R4, 0x1330 ;  /* 0x0000133000047802 */ /* 0x000fe20000000f00 */
[----:B------:R-:W4:Y:S01]  /*1230*/  LDCU.64 UR6, c[0x0][0x9a0] ;  /* 0x00013400ff0677ac */ /* 0x000f220008000a00 */
[----:B------:R-:W5:Y:S01]  /*1240*/  LDCU UR8, c[0x0][0x990] ;  /* 0x00013200ff0877ac */ /* 0x000f620008000800 */
[----:B------:R-:W1:Y:S01]  /*1250*/  LDCU UR9, c[0x0][0x9a8] ;  /* 0x00013500ff0977ac */ /* 0x000e620008000800 */
[----:B---3--:R-:W-:Y:S02]  /*1260*/  UIMAD UR5, UR29, UR5, URZ ;  /* 0x000000051d0572a4 */ /* 0x008fe4000f8e02ff */
[----:B----4-:R-:W-:Y:S01]  /*1270*/  UIMAD UR29, UR29, UR7, URZ ;  /* 0x000000071d1d72a4 */ /* 0x010fe2000f8e02ff */
[----:B--2---:R-:W-:Y:S01]  /*1280*/  IMAD.IADD R0, R2, 0x1, R14 ;  /* 0x0000000102007824 */ /* 0x004fe200078e020e */
[----:B------:R-:W-:Y:S01]  /*1290*/  UIMAD UR5, UR35, UR4, UR5 ;  /* 0x00000004230572a4 */ /* 0x000fe2000f8e0205 */
[----:B------:R-:W-:Y:S01]  /*12a0*/  LOP3.LUT R6, R14, 0xffff, RZ, 0xc0, !PT ;  /* 0x0000ffff0e067812 */ /* 0x000fe200078ec0ff */
[----:B------:R-:W-:Y:S01]  /*12b0*/  UIMAD UR29, UR35, UR6, UR29 ;  /* 0x00000006231d72a4 */ /* 0x000fe2000f8e021d */
[----:B------:R-:W-:Y:S01]  /*12c0*/  IMAD.MOV R0, RZ, RZ, -R0 ;  /* 0x000000ffff007224 */ /* 0x000fe200078e0a00 */
[----:B-----5:R-:W-:-:S02]  /*12d0*/  UIMAD UR5, UR30, UR8, UR5 ;  /* 0x000000081e0572a4 */ /* 0x020fc4000f8e0205 */
[----:B-1----:R-:W-:Y:S02]  /*12e0*/  UIMAD UR30, UR30, UR9, UR29 ;  /* 0x000000091e1e72a4 */ /* 0x002fe4000f8e021d */
[----:B------:R-:W-:-:S05]  /*12f0*/  PRMT R0, R0, 0x7710, RZ ;  /* 0x0000771000007816 */ /* 0x000fca00000000ff */
[----:B------:R-:W-:-:S05]  /*1300*/  VIADD R0, R0, 0x2fff ;  /* 0x00002fff00007836 */ /* 0x000fca0000000000 */
[----:B------:R-:W-:Y:S02]  /*1310*/  LOP3.LUT R0, R0, 0xffff, RZ, 0xc0, !PT ;  /* 0x0000ffff00007812 */ /* 0x000fe400078ec0ff */
[----:B------:R-:W-:Y:S05]  /*1320*/  CALL.REL.NOINC `($__internal_3_$__cuda_sm20_div_u16) ;  /* 0x000000f000b07944 */ /* 0x000fea0003c00000 */
[----:B------:R-:W-:Y:S01]  /*1330*/  LOP3.LUT R16, R16, 0x3, RZ, 0xc0, !PT ;  /* 0x0000000310107812 */ /* 0x000fe200078ec0ff */
[----:B------:R-:W1:Y:S01]  /*1340*/  LDCU UR4, c[0x0][0x388] ;  /* 0x00007100ff0477ac */ /* 0x000e620008000800 */
[----:B------:R-:W-:Y:S01]  /*1350*/  BSSY.RECONVERGENT B1, `(.L_x_18) ;  /* 0x000001d000017945 */ /* 0x000fe20003800200 */
[----:B------:R-:W-:Y:S01]  /*1360*/  IMAD.MOV.U32 R6, RZ, RZ, R2 ;  /* 0x000000ffff067224 */ /* 0x000fe200078e0002 */
[----:B------:R-:W-:-:S13]  /*1370*/  ISETP.NE.AND P0, PT, R16, 0x2, PT ;  /* 0x000000021000780c */ /* 0x000fda0003f05270 */
[----:B------:R-:W-:Y:S05]  /*1380*/  @!P0 BRA `(.L_x_19) ;  /* 0x0000000000648947 */ /* 0x000fea0003800000 */
[----:B------:R-:W2:Y:S01]  /*1390*/  LDC R5, c[0x0][0x384] ;  /* 0x0000e100ff057b82 */ /* 0x000ea20000000800 */
[----:B------:R-:W-:Y:S01]  /*13a0*/  HFMA2 R7, -RZ, RZ, 0, 0 ;  /* 0x00000000ff077431 */ /* 0x000fe200000001ff */
[----:B------:R-:W-:-:S07]  /*13b0*/  MOV R6, R2 ;  /* 0x0000000200067202 */ /* 0x000fce0000000f00 */
.L_x_22:
[----:B------:R-:W-:Y:S01]  /*13c0*/  LOP3.LUT R3, R6, 0x7f, RZ, 0xc0, !PT ;  /* 0x0000007f06037812 */ /* 0x000fe200078ec0ff */
[----:B------:R-:W-:Y:S01]  /*13d0*/  VIADD R7, R7, 0x1 ;  /* 0x0000000107077836 */ /* 0x000fe20000000000 */
[----:B------:R-:W-:Y:S03]  /*13e0*/  BSSY.RECONVERGENT B0, `(.L_x_20) ;  /* 0x0000011000007945 */ /* 0x000fe60003800200 */
[----:B------:R-:W-:Y:S01]  /*13f0*/  VIADD R4, R3, UR35 ;  /* 0x0000002303047c36 */ /* 0x000fe20008000000 */
[----:B------:R-:W-:Y:S04]  /*1400*/  LOP3.LUT R0, R7, R16, RZ, 0x3c, !PT ;  /* 0x0000001007007212 */ /* 0x000fe800078e3cff */
[----:B--2---:R-:W-:Y:S02]  /*1410*/  ISETP.GE.U32.AND P0, PT, R4, R5, PT ;  /* 0x000000050400720c */ /* 0x004fe40003f06070 */
[----:B------:R-:W-:Y:S11]  /*1420*/  ISETP.NE.AND P2, PT, R0, 0x2, PT ;  /* 0x000000020000780c */ /* 0x000ff60003f45270 */
[----:B------:R-:W-:Y:S05]  /*1430*/  @P0 BRA `(.L_x_21) ;  /* 0x00000000002c0947 */ /* 0x000fea0003800000 */
[----:B------:R-:W-:Y:S04]  /*1440*/  SHF.R.U32.HI R0, RZ, 0x7, R6 ;  /* 0x00000007ff007819 */ /* 0x000fe80000011606 */
[----:B-1----:R-:W-:Y:S11]  /*1450*/  ISETP.GE.AND P0, PT, R0, UR4, PT ;  /* 0x0000000400007c0c */ /* 0x002ff6000bf06270 */
[----:B------:R-:W-:Y:S02]  /*1460*/  @!UPT UIADD3 URZ, UPT, UPT, URZ, URZ, URZ ;  /* 0x000000fffffff290 */ /* 0x000fe4000fffe0ff */
[----:B------:R-:W1:Y:S08]  /*1470*/  @!P0 LDC R4, c[0x0][0x988] ;  /* 0x00026200ff048b82 */ /* 0x000e700000000800 */
[----:B------:R-:W2:Y:S01]  /*1480*/  @!P0 LDC.64 R8, c[0x0][0x980] ;  /* 0x00026000ff088b82 */ /* 0x000ea20000000a00 */
[----:B-1----:R-:W-:Y:S05]  /*1490*/  @!P0 IMAD R0, R3, R4, R0 ;  /* 0x0000000403008224 */ /* 0x002fea00078e0200 */
[C---:B------:R-:W-:Y:S04]  /*14a0*/  @!P0 IADD3 R3, P1, PT, R0.reuse, UR5, RZ ;  /* 0x0000000500038c10 */ /* 0x040fe8000ff3e0ff */
[----:B------:R-:W-:Y:S02]  /*14b0*/  @!P0 LEA.HI.X.SX32 R0, R0, RZ, 0x1, P1 ;  /* 0x000000ff00008211 */ /* 0x000fe400008f0eff */
[C---:B--2---:R-:W-:Y:S04]  /*14c0*/  @!P0 LEA R8, P1, R3.reuse, R8, 0x1 ;  /* 0x0000000803088211 */ /* 0x044fe800078208ff */
[----:B------:R-:W-:Y:S05]  /*14d0*/  @!P0 LEA.HI.X R9, R3, R9, R0, 0x1, P1 ;  /* 0x0000000903098211 */ /* 0x000fea00008f0c00 */
[----:B------:R2:W-:Y:S04]  /*14e0*/  @!P0 STG.E.U16 desc[UR38][R8.64], RZ ;  /* 0x000000ff08008986 */ /* 0x0005e8000c101526 */
.L_x_21:
[----:B-1----:R-:W-:Y:S05]  /*14f0*/  BSYNC.RECONVERGENT B0 ;  /* 0x0000000000007941 */ /* 0x002fea0003800200 */
.L_x_20:
[----:B------:R-:W-:Y:S01]  /*1500*/  IADD3 R6, PT, PT, R14, R6, RZ ;  /* 0x000000060e067210 */ /* 0x000fe20007ffe0ff */
[----:B------:R-:W-:Y:S06]  /*1510*/  @P2 BRA `(.L_x_22) ;  /* 0xfffffffc00a82947 */ /* 0x000fec000383ffff */
.L_x_19:
[----:B-1----:R-:W-:Y:S05]  /*1520*/  BSYNC.RECONVERGENT B1 ;  /* 0x0000000000017941 */ /* 0x002fea0003800200 */
.L_x_18:
[----:B------:R-:W1:Y:S01]  /*1530*/  LDC R17, c[0x0][0x384] ;  /* 0x0000e100ff117b82 */ /* 0x000e620000000800 */
[----:B------:R-:W-:Y:S01]  /*1540*/  BSSY.RECONVERGENT B1, `(.L_x_23) ;  /* 0x0000052000017945 */ /* 0x000fe20003800200 */
[C---:B------:R-:W-:Y:S01]  /*1550*/  LEA R5, R14.reuse, R6, 0x1 ;  /* 0x000000060e057211 */ /* 0x040fe200078e08ff */
[C---:B------:R-:W-:Y:S01]  /*1560*/  IMAD R4, R14.reuse, 0x3, R6 ;  /* 0x000000030e047824 */ /* 0x040fe200078e0206 */
[----:B------:R-:W-:Y:S01]  /*1570*/  SHF.L.U32 R15, R14, 0x2, RZ ;  /* 0x000000020e0f7819 */ /* 0x000fe200000006ff */
[----:B------:R-:W3:Y:S01]  /*1580*/  LDCU UR4, c[0x0][0x388] ;  /* 0x00007100ff0477ac */ /* 0x000ee20008000800 */
[----:B------:R-:W-:-:S07]  /*1590*/  IADD3 R3, PT, PT, R6, R14, RZ ;  /* 0x0000000e06037210 */ /* 0x000fce0007ffe0ff */
.L_x_32:
[----:B------:R-:W-:Y:S01]  /*15a0*/  LOP3.LUT R7, R6, 0x7f, RZ, 0xc0, !PT ;  /* 0x0000007f06077812 */ /* 0x000fe200078ec0ff */
[----:B------:R-:W-:Y:S01]  /*15b0*/  BSSY.RECONVERGENT B0, `(.L_x_24) ;  /* 0x0000018000007945 */ /* 0x000fe20003800200 */
[----:B--234-:R-:W-:Y:S02]  /*15c0*/  LOP3.LUT R9, R3, 0x7f, RZ, 0xc0, !PT ;  /* 0x0000007f03097812 */ /* 0x01cfe400078ec0ff */
[----:B------:R-:W-:Y:S01]  /*15d0*/  LOP3.LUT R10, R5, 0x7f, RZ, 0xc0, !PT ;  /* 0x0000007f050a7812 */ /* 0x000fe200078ec0ff */
[----:B-1----:R-:W-:Y:S01]  /*15e0*/  VIADD R13, R7, UR35 ;  /* 0x00000023070d7c36 */ /* 0x002fe20008000000 */
[----:B------:R-:W-:Y:S01]  /*15f0*/  LOP3.LUT R11, R4, 0x7f, RZ, 0xc0, !PT ;  /* 0x0000007f040b7812 */ /* 0x000fe200078ec0ff */
[----:B------:R-:W-:Y:S02]  /*1600*/  VIADD R12, R9, UR35 ;  /* 0x00000023090c7c36 */ /* 0x000fe40008000000 */
[----:B------:R-:W-:Y:S01]  /*1610*/  VIADD R8, R10, UR35 ;  /* 0x000000230a087c36 */ /* 0x000fe20008000000 */
[-C--:B-1----:R-:W-:Y:S01]  /*1620*/  ISETP.GE.U32.AND P0, PT, R13, R17.reuse, PT ;  /* 0x000000110d00720c */ /* 0x082fe20003f06070 */
[----:B------:R-:W-:Y:S01]  /*1630*/  VIADD R0, R11, UR35 ;  /* 0x000000230b007c36 */ /* 0x000fe20008000000 */
[-C--:B------:R-:W-:Y:S02]  /*1640*/  ISETP.GE.U32.AND P4, PT, R12, R17.reuse, PT ;  /* 0x000000110c00720c */ /* 0x080fe40003f86070 */
[-C--:B------:R-:W-:Y:S02]  /*1650*/  ISETP.GE.U32.AND P2, PT, R8, R17.reuse, PT ;  /* 0x000000110800720c */ /* 0x080fe40003f46070 */
[----:B------:R-:W-:Y:S07]  /*1660*/  ISETP.GE.U32.AND P1, PT, R0, R17, PT ;  /* 0x000000110000720c */ /* 0x000fee0003f26070 */
[----:B------:R-:W-:Y:S06]  /*1670*/  @P0 BRA `(.L_x_25) ;  /* 0x00000000002c0947 */ /* 0x000fec0003800000 */
[----:B------:R-:W-:Y:S04]  /*1680*/  SHF.R.U32.HI R0, RZ, 0x7, R6 ;  /* 0x00000007ff007819 */ /* 0x000fe80000011606 */
[----:B---3--:R-:W-:Y:S11]  /*1690*/  ISETP.GE.AND P0, PT, R0, UR4, PT ;  /* 0x0000000400007c0c */ /* 0x008ff6000bf06270 */
        /* <DEDUP_REMOVED lines=9> */
.L_x_25:
[----:B---3--:R-:W-:Y:S05]  /*1730*/  BSYNC.RECONVERGENT B0 ;  /* 0x0000000000007941 */ /* 0x008fea0003800200 */
.L_x_24:
[----:B------:R-:W-:Y:S04]  /*1740*/  BSSY.RECONVERGENT B0, `(.L_x_26) ;  /* 0x000000d000007945 */ /* 0x000fe80003800200 */
[----:B------:R-:W-:Y:S05]  /*1750*/  @P4 BRA `(.L_x_27) ;  /* 0x00000000002c4947 */ /* 0x000fea0003800000 */
[----:B------:R-:W-:Y:S04]  /*1760*/  SHF.R.U32.HI R0, RZ, 0x7, R3 ;  /* 0x00000007ff007819 */ /* 0x000fe80000011603 */
[----:B------:R-:W-:Y:S11]  /*1770*/  ISETP.GE.AND P0, PT, R0, UR4, PT ;  /* 0x0000000400007c0c */ /* 0x000ff6000bf06270 */
[----:B------:R-:W-:Y:S02]  /*1780*/  @!UPT UIADD3 URZ, UPT, UPT, URZ, URZ, URZ ;  /* 0x000000fffffff290 */ /* 0x000fe4000fffe0ff */
[----:B------:R-:W2:Y:S08]  /*1790*/  @!P0 LDC R7, c[0x0][0x988] ;  /* 0x00026200ff078b82 */ /* 0x000eb00000000800 */
[----:B-1----:R-:W1:Y:S01]  /*17a0*/  @!P0 LDC.64 R12, c[0x0][0x980] ;  /* 0x00026000ff0c8b82 */ /* 0x002e620000000a00 */
[----:B--2---:R-:W-:Y:S05]  /*17b0*/  @!P0 IMAD R0, R9, R7, R0 ;  /* 0x0000000709008224 */ /* 0x004fea00078e0200 */
[C---:B------:R-:W-:Y:S04]  /*17c0*/  @!P0 IADD3 R7, P3, PT, R0.reuse, UR5, RZ ;  /* 0x0000000500078c10 */ /* 0x040fe8000ff7e0ff */
[----:B------:R-:W-:Y:S02]  /*17d0*/  @!P0 LEA.HI.X.SX32 R0, R0, RZ, 0x1, P3 ;  /* 0x000000ff00008211 */ /* 0x000fe400018f0eff */
[C---:B-1----:R-:W-:Y:S04]  /*17e0*/  @!P0 LEA R12, P3, R7.reuse, R12, 0x1 ;  /* 0x0000000c070c8211 */ /* 0x042fe800078608ff */
[----:B------:R-:W-:Y:S05]  /*17f0*/  @!P0 LEA.HI.X R13, R7, R13, R0, 0x1, P3 ;  /* 0x0000000d070d8211 */ /* 0x000fea00018f0c00 */
[----:B------:R2:W-:Y:S04]  /*1800*/  @!P0 STG.E.U16 desc[UR38][R12.64], RZ ;  /* 0x000000ff0c008986 */ /* 0x0005e8000c101526 */
.L_x_27:
[----:B------:R-:W-:Y:S05]  /*1810*/  BSYNC.RECONVERGENT B0 ;  /* 0x0000000000007941 */ /* 0x000fea0003800200 */
.L_x_26:
[----:B------:R-:W-:Y:S04]  /*1820*/  BSSY.RECONVERGENT B0, `(.L_x_28) ;  /* 0x000000d000007945 */ /* 0x000fe80003800200 */
[----:B------:R-:W-:Y:S05]  /*1830*/  @P2 BRA `(.L_x_29) ;  /* 0x00000000002c2947 */ /* 0x000fea0003800000 */
[----:B------:R-:W-:Y:S04]  /*1840*/  SHF.R.U32.HI R0, RZ, 0x7, R5 ;  /* 0x00000007ff007819 */ /* 0x000fe80000011605 */
[----:B------:R-:W-:Y:S11]  /*1850*/  ISETP.GE.AND P0, PT, R0, UR4, PT ;  /* 0x0000000400007c0c */ /* 0x000ff6000bf06270 */
[----:B------:R-:W-:Y:S02]  /*1860*/  @!UPT UIADD3 URZ, UPT, UPT, URZ, URZ, URZ ;  /* 0x000000fffffff290 */ /* 0x000fe4000fffe0ff */
[----:B------:R-:W3:Y:S08]  /*1870*/  @!P0 LDC R7, c[0x0][0x988] ;  /* 0x00026200ff078b82 */ /* 0x000ef00000000800 */
[----:B------:R-:W4:Y:S01]  /*1880*/  @!P0 LDC.64 R8, c[0x0][0x980] ;  /* 0x00026000ff088b82 */ /* 0x000f220000000a00 */
[----:B---3--:R-:W-:Y:S05]  /*1890*/  @!P0 IMAD R0, R10, R7, R0 ;  /* 0x000000070a008224 */ /* 0x008fea00078e0200 */
[C---:B------:R-:W-:Y:S04]  /*18a0*/  @!P0 IADD3 R7, P2, PT, R0.reuse, UR5, RZ ;  /* 0x0000000500078c10 */ /* 0x040fe8000ff5e0ff */
[----:B------:R-:W-:Y:S02]  /*18b0*/  @!P0 LEA.HI.X.SX32 R0, R0, RZ, 0x1, P2 ;  /* 0x000000ff00008211 */ /* 0x000fe400010f0eff */
[C---:B----4-:R-:W-:Y:S04]  /*18c0*/  @!P0 LEA R8, P2, R7.reuse, R8, 0x1 ;  /* 0x0000000807088211 */ /* 0x050fe800078408ff */
[----:B------:R-:W-:Y:S05]  /*18d0*/  @!P0 LEA.HI.X R9, R7, R9, R0, 0x1, P2 ;  /* 0x0000000907098211 */ /* 0x000fea00010f0c00 */
[----:B------:R3:W-:Y:S04]  /*18e0*/  @!P0 STG.E.U16 desc[UR38][R8.64], RZ ;  /* 0x000000ff08008986 */ /* 0x0007e8000c101526 */
.L_x_29:
[----:B------:R-:W-:Y:S05]  /*18f0*/  BSYNC.RECONVERGENT B0 ;  /* 0x0000000000007941 */ /* 0x000fea0003800200 */
.L_x_28:
[----:B------:R-:W-:Y:S01]  /*1900*/  IADD3 R7, PT, PT, R14, R6, R14 ;  /* 0x000000060e077210 */ /* 0x000fe20007ffe00e */
[----:B------:R-:W-:Y:S04]  /*1910*/  BSSY.RECONVERGENT B0, `(.L_x_30) ;  /* 0x000000d000007945 */ /* 0x000fe80003800200 */
[----:B------:R-:W-:Y:S05]  /*1920*/  @P1 BRA `(.L_x_31) ;  /* 0x00000000002c1947 */ /* 0x000fea0003800000 */
[----:B------:R-:W-:Y:S04]  /*1930*/  SHF.R.U32.HI R0, RZ, 0x7, R4 ;  /* 0x00000007ff007819 */ /* 0x000fe80000011604 */
[----:B------:R-:W-:Y:S11]  /*1940*/  ISETP.GE.AND P0, PT, R0, UR4, PT ;  /* 0x0000000400007c0c */ /* 0x000ff6000bf06270 */
[----:B------:R-:W-:Y:S02]  /*1950*/  @!UPT UIADD3 URZ, UPT, UPT, URZ, URZ, URZ ;  /* 0x000000fffffff290 */ /* 0x000fe4000fffe0ff */
[----:B------:R-:W4:Y:S08]  /*1960*/  @!P0 LDC R6, c[0x0][0x988] ;  /* 0x00026200ff068b82 */ /* 0x000f300000000800 */
[----:B---3--:R-:W3:Y:S01]  /*1970*/  @!P0 LDC.64 R8, c[0x0][0x980] ;  /* 0x00026000ff088b82 */ /* 0x008ee20000000a00 */
[----:B----4-:R-:W-:Y:S05]  /*1980*/  @!P0 IMAD R0, R11, R6, R0 ;  /* 0x000000060b008224 */ /* 0x010fea00078e0200 */
[C---:B------:R-:W-:Y:S04]  /*1990*/  @!P0 IADD3 R6, P1, PT, R0.reuse, UR5, RZ ;  /* 0x0000000500068c10 */ /* 0x040fe8000ff3e0ff */
[----:B------:R-:W-:Y:S02]  /*19a0*/  @!P0 LEA.HI.X.SX32 R0, R0, RZ, 0x1, P1 ;  /* 0x000000ff00008211 */ /* 0x000fe400008f0eff */
[C---:B---3--:R-:W-:Y:S04]  /*19b0*/  @!P0 LEA R8, P1, R6.reuse, R8, 0x1 ;  /* 0x0000000806088211 */ /* 0x048fe800078208ff */
[----:B------:R-:W-:Y:S05]  /*19c0*/  @!P0 LEA.HI.X R9, R6, R9, R0, 0x1, P1 ;  /* 0x0000000906098211 */ /* 0x000fea00008f0c00 */
[----:B------:R4:W-:Y:S04]  /*19d0*/  @!P0 STG.E.U16 desc[UR38][R8.64], RZ ;  /* 0x000000ff08008986 */ /* 0x0009e8000c101526 */
.L_x_31:
[----:B------:R-:W-:Y:S05]  /*19e0*/  BSYNC.RECONVERGENT B0 ;  /* 0x0000000000007941 */ /* 0x000fea0003800200 */
.L_x_30:
[----:B------:R-:W-:Y:S01]  /*19f0*/  IADD3 R6, PT, PT, R14, R7, R14 ;  /* 0x000000070e067210 */ /* 0x000fe20007ffe00e */
[C---:B------:R-:W-:Y:S01]  /*1a00*/  IMAD.IADD R5, R15.reuse, 0x1, R5 ;  /* 0x000000010f057824 */ /* 0x040fe200078e0205 */
[C---:B------:R-:W-:Y:S01]  /*1a10*/  IADD3 R4, PT, PT, R15.reuse, R4, RZ ;  /* 0x000000040f047210 */ /* 0x040fe20007ffe0ff */
[----:B------:R-:W-:Y:S01]  /*1a20*/  IMAD.IADD R3, R15, 0x1, R3 ;  /* 0x000000010f037824 */ /* 0x000fe200078e0203 */
[----:B------:R-:W-:Y:S11]  /*1a30*/  ISETP.GE.U32.AND P0, PT, R6, 0x3000, PT ;  /* 0x000030000600780c */ /* 0x000ff60003f06070 */
[----:B------:R-:W-:Y:S02]  /*1a40*/  @!UPT UIADD3 URZ, UPT, UPT, URZ, URZ, URZ ;  /* 0x000000fffffff290 */ /* 0x000fe4000fffe0ff */
[----:B------:R-:W-:Y:S05]  /*1a50*/  @!P0 BRA `(.L_x_32) ;  /* 0xfffffff800d08947 */ /* 0x000fea000383ffff */
[----:B------:R-:W-:Y:S05]  /*1a60*/  BSYNC.RECONVERGENT B1 ;  /* 0x0000000000017941 */ /* 0x000fea0003800200 */
.L_x_23:
[----:B------:R-:W-:Y:S01]  /*1a70*/  ISETP.NE.AND P0, PT, R16, 0x2, PT ;  /* 0x000000021000780c */ /* 0x000fe20003f05270 */
[----:B------:R-:W1:Y:S01]  /*1a80*/  LDCU UR4, c[0x0][0x38c] ;  /* 0x00007180ff0477ac */ /* 0x000e620008000800 */
[----:B------:R-:W-:Y:S11]  /*1a90*/  BSSY.RECONVERGENT B1, `(.L_x_33) ;  /* 0x000001a000017945 */ /* 0x000ff60003800200 */
[----:B------:R-:W-:Y:S05]  /*1aa0*/  @!P0 BRA `(.L_x_34) ;  /* 0x0000000000608947 */ /* 0x000fea0003800000 */
[----:B------:R-:W1:Y:S01]  /*1ab0*/  LDC R5, c[0x0][0x384] ;  /* 0x0000e100ff057b82 */ /* 0x000e620000000800 */
[----:B---34-:R-:W-:-:S07]  /*1ac0*/  HFMA2 R8, -RZ, RZ, 0, 0 ;  /* 0x00000000ff087431 */ /* 0x018fce00000001ff */
.L_x_37:
[----:B------:R-:W-:Y:S01]  /*1ad0*/  LOP3.LUT R3, R2, 0x7f, RZ, 0xc0, !PT ;  /* 0x0000007f02037812 */ /* 0x000fe200078ec0ff */
[----:B------:R-:W-:Y:S01]  /*1ae0*/  VIADD R8, R8, 0x1 ;  /* 0x0000000108087836 */ /* 0x000fe20000000000 */
[----:B------:R-:W-:Y:S03]  /*1af0*/  BSSY.RECONVERGENT B0, `(.L_x_35) ;  /* 0x0000011000007945 */ /* 0x000fe60003800200 */
[----:B------:R-:W-:Y:S01]  /*1b00*/  VIADD R4, R3, UR35 ;  /* 0x0000002303047c36 */ /* 0x000fe20008000000 */
[----:B------:R-:W-:Y:S04]  /*1b10*/  LOP3.LUT R0, R8, R16, RZ, 0x3c, !PT ;  /* 0x0000001008007212 */ /* 0x000fe800078e3cff */
[----:B-1----:R-:W-:Y:S02]  /*1b20*/  ISETP.GE.U32.AND P0, PT, R4, R5, PT ;  /* 0x000000050400720c */ /* 0x002fe40003f06070 */
[----:B------:R-:W-:Y:S11]  /*1b30*/  ISETP.NE.AND P2, PT, R0, 0x2, PT ;  /* 0x000000020000780c */ /* 0x000ff60003f45270 */
[----:B------:R-:W-:Y:S05]  /*1b40*/  @P0 BRA `(.L_x_36) ;  /* 0x00000000002c0947 */ /* 0x000fea0003800000 */
[----:B------:R-:W-:Y:S04]  /*1b50*/  SHF.R.U32.HI R0, RZ, 0x7, R2 ;  /* 0x00000007ff007819 */ /* 0x000fe80000011602 */
[----:B------:R-:W-:Y:S11]  /*1b60*/  ISETP.GE.AND P0, PT, R0, UR4, PT ;  /* 0x0000000400007c0c */ /* 0x000ff6000bf06270 */
[----:B------:R-:W-:Y:S02]  /*1b70*/  @!UPT UIADD3 URZ, UPT, UPT, URZ, URZ, URZ ;  /* 0x000000fffffff290 */ /* 0x000fe4000fffe0ff */
[----:B------:R-:W1:Y:S08]  /*1b80*/  @!P0 LDC R4, c[0x0][0x9a0] ;  /* 0x00026800ff048b82 */ /* 0x000e700000000800 */
[----:B------:R-:W3:Y:S01]  /*1b90*/  @!P0 LDC.64 R6, c[0x0][0x998] ;  /* 0x00026600ff068b82 */ /* 0x000ee20000000a00 */
[----:B-1----:R-:W-:Y:S05]  /*1ba0*/  @!P0 IMAD R0, R3, R4, R0 ;  /* 0x0000000403008224 */ /* 0x002fea00078e0200 */
[C---:B------:R-:W-:Y:S04]  /*1bb0*/  @!P0 IADD3 R3, P1, PT, R0.reuse, UR30, RZ ;  /* 0x0000001e00038c10 */ /* 0x040fe8000ff3e0ff */
[----:B------:R-:W-:Y:S02]  /*1bc0*/  @!P0 LEA.HI.X.SX32 R0, R0, RZ, 0x1, P1 ;  /* 0x000000ff00008211 */ /* 0x000fe400008f0eff */
[C---:B---3--:R-:W-:Y:S04]  /*1bd0*/  @!P0 LEA R6, P1, R3.reuse, R6, 0x1 ;  /* 0x0000000603068211 */ /* 0x048fe800078208ff */
[----:B------:R-:W-:Y:S05]  /*1be0*/  @!P0 LEA.HI.X R7, R3, R7, R0, 0x1, P1 ;  /* 0x0000000703078211 */ /* 0x000fea00008f0c00 */
[----:B------:R1:W-:Y:S04]  /*1bf0*/  @!P0 STG.E.U16 desc[UR38][R6.64], RZ ;  /* 0x000000ff06008986 */ /* 0x0003e8000c101526 */
.L_x_36:
[----:B------:R-:W-:Y:S05]  /*1c00*/  BSYNC.RECONVERGENT B0 ;  /* 0x0000000000007941 */ /* 0x000fea0003800200 */
.L_x_35:
[----:B------:R-:W-:Y:S01]  /*1c10*/  IADD3 R2, PT, PT, R14, R2, RZ ;  /* 0x000000020e027210 */ /* 0x000fe20007ffe0ff */
[----:B------:R-:W-:Y:S06]  /*1c20*/  @P2 BRA `(.L_x_37) ;  /* 0xfffffffc00a82947 */ /* 0x000fec000383ffff */
.L_x_34:
[----:B-1----:R-:W-:Y:S05]  /*1c30*/  BSYNC.RECONVERGENT B1 ;  /* 0x0000000000017941 */ /* 0x002fea0003800200 */
.L_x_33:
[----:B------:R-:W1:Y:S01]  /*1c40*/  LDC R11, c[0x0][0x384] ;  /* 0x0000e100ff0b7b82 */ /* 0x000e620000000800 */
[----:B------:R-:W-:Y:S01]  /*1c50*/  BSSY.RECONVERGENT B1, `(.L_x_38) ;  /* 0x0000051000017945 */ /* 0x000fe20003800200 */
[C---:B------:R-:W-:Y:S01]  /*1c60*/  LEA R5, R14.reuse, R2, 0x1 ;  /* 0x000000020e057211 */ /* 0x040fe200078e08ff */
[----:B------:R-:W-:Y:S01]  /*1c70*/  IMAD R4, R14, 0x3, R2 ;  /* 0x000000030e047824 */ /* 0x000fe200078e0202 */
[----:B------:R-:W-:Y:S01]  /*1c80*/  IADD3 R3, PT, PT, R2, R14, RZ ;  /* 0x0000000e02037210 */ /* 0x000fe20007ffe0ff */
[----:B------:R-:W1:Y:S06]  /*1c90*/  LDCU UR4, c[0x0][0x38c] ;  /* 0x00007180ff0477ac */ /* 0x000e6c0008000800 */
.L_x_47:
[----:B----4-:R-:W-:Y:S01]  /*1ca0*/  LOP3.LUT R6, R2, 0x7f, RZ, 0xc0, !PT ;  /* 0x0000007f02067812 */ /* 0x010fe200078ec0ff */
[----:B------:R-:W-:Y:S01]  /*1cb0*/  BSSY.RECONVERGENT B0, `(.L_x_39) ;  /* 0x0000018000007945 */ /* 0x000fe20003800200 */
[----:B---34-:R-:W-:Y:S02]  /*1cc0*/  LOP3.LUT R8, R3, 0x7f, RZ, 0xc0, !PT ;  /* 0x0000007f03087812 */ /* 0x018fe400078ec0ff */
[----:B------:R-:W-:Y:S01]  /*1cd0*/  LOP3.LUT R9, R5, 0x7f, RZ, 0xc0, !PT ;  /* 0x0000007f05097812 */ /* 0x000fe200078ec0ff */
[----:B-12---:R-:W-:Y:S01]  /*1ce0*/  VIADD R13, R6, UR35 ;  /* 0x00000023060d7c36 */ /* 0x006fe20008000000 */
        /* <DEDUP_REMOVED lines=10> */
[----:B------:R-:W-:Y:S11]  /*1d90*/  ISETP.GE.AND P0, PT, R0, UR4, PT ;  /* 0x0000000400007c0c */ /* 0x000ff6000bf06270 */
        /* <DEDUP_REMOVED lines=9> */
.L_x_40:
[----:B------:R-:W-:Y:S05]  /*1e30*/  BSYNC.RECONVERGENT B0 ;  /* 0x0000000000007941 */ /* 0x000fea0003800200 */
.L_x_39:
        /* <DEDUP_REMOVED lines=13> */
.L_x_42:
[----:B------:R-:W-:Y:S05]  /*1f10*/  BSYNC.RECONVERGENT B0 ;  /* 0x0000000000007941 */ /* 0x000fea0003800200 */
.L_x_41:
[----:B------:R-:W-:Y:S04]  /*1f20*/  BSSY.RECONVERGENT B0, `(.L_x_43) ;  /* 0x000000d000007945 */ /* 0x000fe80003800200 */
[----:B------:R-:W-:Y:S05]  /*1f30*/  @P2 BRA `(.L_x_44) ;  /* 0x00000000002c2947 */ /* 0x000fea0003800000 */
[----:B------:R-:W-:Y:S04]  /*1f40*/  SHF.R.U32.HI R0, RZ, 0x7, R5 ;  /* 0x00000007ff007819 */ /* 0x000fe80000011605 */
[----:B------:R-:W-:Y:S11]  /*1f50*/  ISETP.GE.AND P0, PT, R0, UR4, PT ;  /* 0x0000000400007c0c */ /* 0x000ff6000bf06270 */
[----:B------:R-:W-:Y:S02]  /*1f60*/  @!UPT UIADD3 URZ, UPT, UPT, URZ, URZ, URZ ;  /* 0x000000fffffff290 */ /* 0x000fe4000fffe0ff */
[----:B------:R-:W3:Y:S08]  /*1f70*/  @!P0 LDC R6, c[0x0][0x9a0] ;  /* 0x00026800ff068b82 */ /* 0x000ef00000000800 */
[----:B-12---:R-:W1:Y:S01]  /*1f80*/  @!P0 LDC.64 R12, c[0x0][0x998] ;  /* 0x00026600ff0c8b82 */ /* 0x006e620000000a00 */
[----:B---3--:R-:W-:Y:S05]  /*1f90*/  @!P0 IMAD R0, R9, R6, R0 ;  /* 0x0000000609008224 */ /* 0x008fea00078e0200 */
[C---:B------:R-:W-:Y:S04]  /*1fa0*/  @!P0 IADD3 R6, P2, PT, R0.reuse, UR30, RZ ;  /* 0x0000001e00068c10 */ /* 0x040fe8000ff5e0ff */
[----:B------:R-:W-:Y:S02]  /*1fb0*/  @!P0 LEA.HI.X.SX32 R0, R0, RZ, 0x1, P2 ;  /* 0x000000ff00008211 */ /* 0x000fe400010f0eff */
[C---:B-1----:R-:W-:Y:S04]  /*1fc0*/  @!P0 LEA R12, P2, R6.reuse, R12, 0x1 ;  /* 0x0000000c060c8211 */ /* 0x042fe800078408ff */
[----:B------:R-:W-:Y:S05]  /*1fd0*/  @!P0 LEA.HI.X R13, R6, R13, R0, 0x1, P2 ;  /* 0x0000000d060d8211 */ /* 0x000fea00010f0c00 */
[----:B------:R3:W-:Y:S04]  /*1fe0*/  @!P0 STG.E.U16 desc[UR38][R12.64], RZ ;  /* 0x000000ff0c008986 */ /* 0x0007e8000c101526 */
.L_x_44:
[----:B------:R-:W-:Y:S05]  /*1ff0*/  BSYNC.RECONVERGENT B0 ;  /* 0x0000000000007941 */ /* 0x000fea0003800200 */
.L_x_43:
[----:B------:R-:W-:Y:S01]  /*2000*/  IADD3 R8, PT, PT, R14, R2, R14 ;  /* 0x000000020e087210 */ /* 0x000fe20007ffe00e */
[----:B------:R-:W-:Y:S04]  /*2010*/  BSSY.RECONVERGENT B0, `(.L_x_45) ;  /* 0x000000d000007945 */ /* 0x000fe80003800200 */
[----:B------:R-:W-:Y:S05]  /*2020*/  @P1 BRA `(.L_x_46) ;  /* 0x00000000002c1947 */ /* 0x000fea0003800000 */
[----:B------:R-:W-:Y:S04]  /*2030*/  SHF.R.U32.HI R0, RZ, 0x7, R4 ;  /* 0x00000007ff007819 */ /* 0x000fe80000011604 */
[----:B------:R-:W-:Y:S11]  /*2040*/  ISETP.GE.AND P0, PT, R0, UR4, PT ;  /* 0x0000000400007c0c */ /* 0x000ff6000bf06270 */
[----:B------:R-:W-:Y:S02]  /*2050*/  @!UPT UIADD3 URZ, UPT, UPT, URZ, URZ, URZ ;  /* 0x000000fffffff290 */ /* 0x000fe4000fffe0ff */
[----:B------:R-:W4:Y:S08]  /*2060*/  @!P0 LDC R2, c[0x0][0x9a0] ;  /* 0x00026800ff028b82 */ /* 0x000f300000000800 */
[----:B------:R-:W5:Y:S01]  /*2070*/  @!P0 LDC.64 R6, c[0x0][0x998] ;  /* 0x00026600ff068b82 */ /* 0x000f620000000a00 */
[----:B----4-:R-:W-:Y:S05]  /*2080*/  @!P0 IMAD R0, R10, R2, R0 ;  /* 0x000000020a008224 */ /* 0x010fea00078e0200 */
[C---:B------:R-:W-:Y:S04]  /*2090*/  @!P0 IADD3 R2, P1, PT, R0.reuse, UR30, RZ ;  /* 0x0000001e00028c10 */ /* 0x040fe8000ff3e0ff */
[----:B------:R-:W-:Y:S02]  /*20a0*/  @!P0 LEA.HI.X.SX32 R0, R0, RZ, 0x1, P1 ;  /* 0x000000ff00008211 */ /* 0x000fe400008f0eff */
[C---:B-----5:R-:W-:Y:S04]  /*20b0*/  @!P0 LEA R6, P1, R2.reuse, R6, 0x1 ;  /* 0x0000000602068211 */ /* 0x060fe800078208ff */
[----:B------:R-:W-:Y:S05]  /*20c0*/  @!P0 LEA.HI.X R7, R2, R7, R0, 0x1, P1 ;  /* 0x0000000702078211 */ /* 0x000fea00008f0c00 */
[----:B------:R4:W-:Y:S04]  /*20d0*/  @!P0 STG.E.U16 desc[UR38][R6.64], RZ ;  /* 0x000000ff06008986 */ /* 0x0009e8000c101526 */
.L_x_46:
[----:B------:R-:W-:Y:S05]  /*20e0*/  BSYNC.RECONVERGENT B0 ;  /* 0x0000000000007941 */ /* 0x000fea0003800200 */
.L_x_45:
        /* <DEDUP_REMOVED lines=8> */
.L_x_38:
[----:B------:R-:W-:Y:S05]  /*2170*/  EXIT ;  /* 0x000000000000794d */ /* 0x000fea0003800000 */
.L_x_17:
[----:B------:R-:W-:-:S13]  /*2180*/  R2UR UR4, R3 ;  /* 0x00000000030472ca */ /* 0x000fda00000e0000 */
[----:B------:R-:W-:-:S09]  /*2190*/  UISETP.GT.AND UP0, UPT, UR4, 0x2, UPT ;  /* 0x000000020400788c */ /* 0x000fd2000bf04270 */
[----:B------:R-:W-:Y:S05]  /*21a0*/  BRA.U UP0, `(.L_x_48) ;  /* 0x0000005100ec7547 */ /* 0x000fea000b800000 */
[----:B------:R-:W-:Y:S01]  /*21b0*/  R2UR UR4, R3 ;  /* 0x00000000030472ca */ /* 0x000fe200000e0000 */
[----:B-1----:R-:W-:-:S12]  /*21c0*/  IMAD.MOV.U32 R5, RZ, RZ, -0x1 ;  /* 0xffffffffff057424 */ /* 0x002fd800078e00ff */
[----:B------:R-:W-:-:S05]  /*21d0*/  IMAD.U32 R8, RZ, RZ, UR4 ;  /* 0x00000004ff087e24 */ /* 0x000fca000f8e00ff */
[----:B------:R-:W-:-:S05]  /*21e0*/  VIADDMNMX.U32 R8, R8, R5, 0x2, PT ;  /* 0x0000000208087446 */ /* 0x000fca0003800005 */
[----:B------:R-:W-:-:S06]  /*21f0*/  IMAD.SHL.U32 R8, R8, 0x4, RZ ;  /* 0x0000000408087824 */ /* 0x000fcc00078e00ff */
[----:B------:R-:W1:Y:S02]  /*2200*/  LDC R8, c[0x2][R8] ;  /* 0x0080000008087b82 */ /* 0x000e640000000800 */
[----:B-1----:R-:W-:-:S04]  /*2210*/  SHF.R.S32.HI R9, RZ, 0x1f, R8 ;  /* 0x0000001fff097819 */ /* 0x002fc80000011408 */
.L_x_312:
[----:B------:R-:W-:Y:S05]  /*2220*/  BRX R8 -0x2230                                                                                                                                                                                                                                         (*"BRANCH_TARGETS .L_x_313,.L_x_314,.L_x_315"*) ;  /* 0xffffffdc08747949 */ /* 0x000fea000383ffff */
.L_x_313:
[----:B------:R-:W-:-:S08]  /*2230*/  NOP ;  /* 0x0000000000007918 */ /* 0x000fd00000000000 */
[----:B------:R-:W1:-:S00]  /*2240*/  USETMAXREG.DEALLOC.CTAPOOL 0x60 ;  /* 0x00000060000079c8 */ /* 0x000e4000080e0500 */
[----:B-1----:R-:W-:Y:S01]  /*2250*/  ISETP.NE.AND P0, PT, R6, RZ, PT ;  /* 0x000000ff0600720c */ /* 0x002fe20003f05270 */
[----:B------:R-:W-:-:S12]  /*2260*/  BSSY.RECONVERGENT B0, `(.L_x_49) ;  /* 0x0000003000007945 */ /* 0x000fd80003800200 */
[----:B------:R-:W-:Y:S05]  /*2270*/  @!P0 BRA `(.L_x_50) ;  /* 0x0000000000048947 */ /* 0x000fea0003800000 */
[----:B------:R-:W-:Y:S05]  /*2280*/  BPT.TRAP 0x1 ;  /* 0x000000040000795c */ /* 0x000fea0000300000 */
.L_x_50:
[----:B------:R-:W-:Y:S05]  /*2290*/  BSYNC.RECONVERGENT B0 ;  /* 0x0000000000007941 */ /* 0x000fea0003800200 */
.L_x_49:
[----:B------:R-:W1:Y:S01]  /*22a0*/  S2UR UR32, SR_CgaCtaId ;  /* 0x00000000002079c3 */ /* 0x000e620000008800 */
[----:B------:R-:W-:Y:S01]  /*22b0*/  UMOV UR4, 0x400 ;  /* 0x0000040000047882 */ /* 0x000fe20000000000 */
[----:B------:R-:W-:Y:S01]  /*22c0*/  IMAD.MOV.U32 R8, RZ, RZ, 0x1 ;  /* 0x00000001ff087424 */ /* 0x000fe200078e00ff */
[----:B------:R-:W-:-:S04]  /*22d0*/  ISETP.NE.AND P2, PT, R7, RZ, PT ;  /* 0x000000ff0700720c */ /* 0x000fc80003f45270 */
[----:B------:R-:W-:-:S09]  /*22e0*/  SHF.L.U32 R8, R8, 0x1f, RZ ;  /* 0x0000001f08087819 */ /* 0x000fd200000006ff */
[----:B------:R-:W-:Y:S01]  /*22f0*/  @!P2 IMAD.MOV.U32 R9, RZ, RZ, 0x6000 ;  /* 0x00006000ff09a424 */ /* 0x000fe200078e00ff */
[----:B-1----:R-:W-:-:S09]  /*2300*/  ULEA UR32, UR32, UR4, 0x18 ;  /* 0x0000000420207291 */ /* 0x002fd2000f8ec0ff */
[----:B------:R-:W1:Y:S02]  /*2310*/  SYNCS.PHASECHK.TRANS64.TRYWAIT P0, [UR32+0x2e810], R8 ;  /* 0x02e81008ff0075a7 */ /* 0x000e640008001120 */
[----:B-1----:R-:W-:Y:S05]  /*2320*/  @!P0 BRA `(.L_x_51) ;  /* 0x000000d4008c8947 */ /* 0x002fea0003800000 */
.L_x_253:
[----:B------:R-:W-:Y:S01]  /*2330*/  ISETP.NE.AND P2, PT, R7, RZ, PT ;  /* 0x000000ff0700720c */ /* 0x000fe20003f45270 */
[----:B------:R-:W-:Y:S01]  /*2340*/  BSSY.RECONVERGENT B0, `(.L_x_52) ;  /* 0x0000005000007945 */ /* 0x000fe20003800200 */
[----:B------:R-:W-:-:S11]  /*2350*/  PLOP3.LUT P4, PT, P1, P4, PT, 0xf8, 0x8f ;  /* 0x00000000008f781c */ /* 0x000fd60000f89f70 */
[----:B------:R2:W-:Y:S02]  /*2360*/  @!P2 SYNCS.ARRIVE.TRANS64 RZ, [UR32+0x2e800], R9 ;  /* 0x02e80009ffffa9a7 */ /* 0x0005e40008000020 */
[----:B------:R-:W-:Y:S05]  /*2370*/  @!P4 BRA `(.L_x_53) ;  /* 0x000000000004c947 */ /* 0x000fea0003800000 */
[----:B------:R-:W-:Y:S05]  /*2380*/  BPT.TRAP 0x1 ;  /* 0x000000040000795c */ /* 0x000fea0000300000 */
.L_x_53:
[----:B------:R-:W-:Y:S05]  /*2390*/  BSYNC.RECONVERGENT B0 ;  /* 0x0000000000007941 */ /* 0x000fea0003800200 */
.L_x_52:
[----:B-1----:R-:W-:Y:S01]  /*23a0*/  LOP3.LUT P0, R5, R2, 0x1f, RZ, 0xc0, !PT ;  /* 0x0000001f02057812 */ /* 0x002fe2000780c0ff */
[----:B------:R-:W-:Y:S03]  /*23b0*/  BSSY.RECONVERGENT B0, `(.L_x_54) ;  /* 0x0000004000007945 */ /* 0x000fe60003800200 */
[----:B------:R-:W-:-:S13]  /*23c0*/  PLOP3.LUT P0, PT, P0, P2, PT, 0x8f, 0xf8 ;  /* 0x0000000000f8781c */ /* 0x000fda0000705177 */
[----:B------:R-:W-:Y:S05]  /*23d0*/  @P0 BRA `(.L_x_55) ;  /* 0x0000000000040947 */ /* 0x000fea0003800000 */
[----:B------:R-:W-:Y:S05]  /*23e0*/  BPT.TRAP 0x1 ;  /* 0x000000040000795c */ /* 0x000fea0000300000 */
.L_x_55:
[----:B------:R-:W-:Y:S05]  /*23f0*/  BSYNC.RECONVERGENT B0 ;  /* 0x0000000000007941 */ /* 0x000fea0003800200 */
.L_x_54:
[----:B------:R-:W-:Y:S01]  /*2400*/  ISETP.NE.AND P0, PT, R6, RZ, PT ;  /* 0x000000ff0600720c */ /* 0x000fe20003f05270 */
[----:B------:R-:W-:-:S12]  /*2410*/  BSSY.RECONVERGENT B0, `(.L_x_56) ;  /* 0x0000003000007945 */ /* 0x000fd80003800200 */
[----:B------:R-:W-:Y:S05]  /*2420*/  @!P0 BRA `(.L_x_57) ;  /* 0x0000000000048947 */ /* 0x000fea0003800000 */
[----:B------:R-:W-:Y:S05]  /*2430*/  BPT.TRAP 0x1 ;  /* 0x000000040000795c */ /* 0x000fea0000300000 */
.L_x_57:
[----:B------:R-:W-:Y:S05]  /*2440*/  BSYNC.RECONVERGENT B0 ;  /* 0x0000000000007941 */ /* 0x000fea0003800200 */
.L_x_56:
[----:B------:R-:W1:Y:S01]  /*2450*/  LDCU.64 UR4, c[0x0][0x348] ;  /* 0x00006900ff0477ac */ /* 0x000e620008000a00 */
[----:B------:R-:W-:Y:S02]  /*2460*/  @!P2 MOV R2, 0x6000 ;  /* 0x000060000002a802 */ /* 0x000fe40000000f00 */
[----:B------:R-:W-:Y:S01]  /*2470*/  R2UR UR23, R3 ;  /* 0x00000000031772ca */ /* 0x000fe200000e0000 */
[----:B------:R-:W3:Y:S01]  /*2480*/  LDCU.64 UR14, c[0x0][0x348] ;  /* 0x00006900ff0e77ac */ /* 0x000ee20008000a00 */
[----:B------:R4:W-:Y:S01]  /*2490*/  @!P2 SYNCS.ARRIVE.TRANS64.RED.A0TR RZ, [UR32+0x2e800], R2 ;  /* 0x02e80002ffffa9a7 */ /* 0x0009e20008300420 */
[----:B------:R-:W-:Y:S02]  /*24a0*/  UIADD3 UR33, UPT, UPT, UR32, 0x2e800, URZ ;  /* 0x0002e80020217890 */ /* 0x000fe4000fffe0ff */
[----:B------:R-:W-:Y:S02]  /*24b0*/  UIADD3 UR48, UPT, UPT, UR32, 0x2000, URZ ;  /* 0x0000200020307890 */ /* 0x000fe4000fffe0ff */
[----:B------:R-:W-:-:S02]  /*24c0*/  UIADD3 UR40, UPT, UPT, UR32, 0x4000, URZ ;  /* 0x0000400020287890 */ /* 0x000fc4000fffe0ff */
[----:B------:R-:W-:Y:S02]  /*24d0*/  UIADD3 UR24, UPT, UPT, UR32, 0xc000, URZ ;  /* 0x0000c00020187890 */ /* 0x000fe4000fffe0ff */
[----:B------:R-:W-:Y:S02]  /*24e0*/  UIADD3 UR25, UPT, UPT, UR32, 0x2e800, URZ ;  /* 0x0002e80020197890 */ /* 0x000fe4000fffe0ff */
[----:B-1----:R-:W-:Y:S02]  /*24f0*/  UIADD3 UR6, UP0, UPT, UR4, 0x100, URZ ;  /* 0x0000010004067890 */ /* 0x002fe4000ff1e0ff */
[----:B------:R-:W-:Y:S02]  /*2500*/  UIADD3 UR16, UPT, UPT, UR32, 0xe000, URZ ;  /* 0x0000e00020107890 */ /* 0x000fe4000fffe0ff */
[----:B------:R-:W-:Y:S02]  /*2510*/  UIADD3.X UR7, UPT, UPT, URZ, UR5, URZ, UP0, !UPT ;  /* 0x00000005ff077290 */ /* 0x000fe400087fe4ff */
[----:B---3--:R-:W-:-:S02]  /*2520*/  UIADD3 UR4, UP0, UPT, UR14, 0x300, URZ ;  /* 0x000003000e047890 */ /* 0x008fc4000ff1e0ff */
[----:B------:R-:W-:Y:S02]  /*2530*/  UIADD3 UR8, UPT, UPT, UR32, 0x10000, URZ ;  /* 0x0001000020087890 */ /* 0x000fe4000fffe0ff */
[----:B------:R-:W-:Y:S01]  /*2540*/  UIADD3.X UR5, UPT, UPT, URZ, UR15, URZ, UP0, !UPT ;  /* 0x0000000fff057290 */ /* 0x000fe200087fe4ff */
[----:B------:R-:W-:Y:S01]  /*2550*/  UMOV UR46, 0x0 ;  /* 0x00000000002e7882 */ /* 0x000fe20000000000 */
[----:B------:R-:W-:Y:S01]  /*2560*/  UMOV UR47, 0x10000000 ;  /* 0x10000000002f7882 */ /* 0x000fe20000000000 */
[----:B------:R-:W-:Y:S01]  /*2570*/  UMOV UR34, URZ ;  /* 0x000000ff00227c82 */ /* 0x000fe20008000000 */
[----:B------:R-:W-:Y:S01]  /*2580*/  UMOV UR36, UR29 ;  /* 0x0000001d00247c82 */ /* 0x000fe20008000000 */
[----:B------:R-:W-:Y:S01]  /*2590*/  UMOV UR37, UR30 ;  /* 0x0000001e00257c82 */ /* 0x000fe20008000000 */
[----:B------:R-:W-:Y:S01]  /*25a0*/  UMOV UR50, 0x20 ;  /* 0x0000002000327882 */ /* 0x000fe20000000000 */
[----:B------:R-:W-:Y:S01]  /*25b0*/  UMOV UR51, UR35 ;  /* 0x0000002300337c82 */ /* 0x000fe20008000000 */
[----:B------:R-:W-:Y:S01]  /*25c0*/  UMOV UR52, UR29 ;  /* 0x0000001d00347c82 */ /* 0x000fe20008000000 */
[----:B------:R-:W-:Y:S01]  /*25d0*/  UMOV UR53, UR30 ;  /* 0x0000001e00357c82 */ /* 0x000fe20008000000 */
[----:B------:R-:W-:Y:S01]  /*25e0*/  UMOV UR49, UR33 ;  /* 0x0000002100317c82 */ /* 0x000fe20008000000 */
[----:B------:R-:W-:Y:S01]  /*25f0*/  UMOV UR42, 0x40 ;  /* 0x00000040002a7882 */ /* 0x000fe20000000000 */
[----:B------:R-:W-:Y:S01]  /*2600*/  UMOV UR43, UR35 ;  /* 0x00000023002b7c82 */ /* 0x000fe20008000000 */
[----:B------:R-:W-:Y:S01]  /*2610*/  UMOV UR44, UR29 ;  /* 0x0000001d002c7c82 */ /* 0x000fe20008000000 */
[----:B------:R-:W-:Y:S01]  /*2620*/  UMOV UR45, UR30 ;  /* 0x0000001e002d7c82 */ /* 0x000fe20008000000 */
[----:B------:R-:W-:Y:S01]  /*2630*/  UMOV UR27, URZ ;  /* 0x000000ff001b7c82 */ /* 0x000fe20008000000 */
[----:B------:R-:W-:Y:S01]  /*2640*/  UMOV UR28, URZ ;  /* 0x000000ff001c7c82 */ /* 0x000fe20008000000 */
[----:B------:R4:W-:Y:S01]  /*2650*/  UTMALDG.4D [UR32], [UR6], desc[UR46] ;  /* 0x00002e20060075b4 */ /* 0x0009e20008019000 */
[----:B------:R-:W-:Y:S01]  /*2660*/  UMOV UR41, UR33 ;  /* 0x0000002100297c82 */ /* 0x000fe20008000000 */
[----:B------:R-:W-:Y:S01]  /*2670*/  UMOV UR26, URZ ;  /* 0x000000ff001a7c82 */ /* 0x000fe20008000000 */
[----:B------:R-:W-:Y:S01]  /*2680*/  UMOV UR18, 0x20 ;  /* 0x0000002000127882 */ /* 0x000fe20000000000 */
[----:B------:R-:W-:Y:S01]  /*2690*/  UMOV UR21, UR29 ;  /* 0x0000001d00157c82 */ /* 0x000fe20008000000 */
[----:B------:R-:W-:Y:S01]  /*26a0*/  UMOV UR22, UR30 ;  /* 0x0000001e00167c82 */ /* 0x000fe20008000000 */
[----:B------:R-:W-:Y:S01]  /*26b0*/  UMOV UR17, UR25 ;  /* 0x0000001900117c82 */ /* 0x000fe20008000000 */
[----:B------:R-:W-:Y:S01]  /*26c0*/  UMOV UR19, UR27 ;  /* 0x0000001b00137c82 */ /* 0x000fe20008000000 */
[----:B------:R4:W-:Y:S01]  /*26d0*/  UTMALDG.4D [UR48], [UR6], desc[UR46] ;  /* 0x00002e30060075b4 */ /* 0x0009e20008019000 */
[----:B------:R-:W-:Y:S01]  /*26e0*/  UMOV UR20, UR28 ;  /* 0x0000001c00147c82 */ /* 0x000fe20008000000 */
[----:B------:R-:W-:Y:S01]  /*26f0*/  UMOV UR10, 0x40 ;  /* 0x00000040000a7882 */ /* 0x000fe20000000000 */
[----:B------:R-:W-:Y:S01]  /*2700*/  UMOV UR13, UR29 ;  /* 0x0000001d000d7c82 */ /* 0x000fe20008000000 */
[----:B------:R-:W-:Y:S01]  /*2710*/  UMOV UR14, UR30 ;  /* 0x0000001e000e7c82 */ /* 0x000fe20008000000 */
[----:B------:R-:W-:Y:S01]  /*2720*/  UMOV UR9, UR25 ;  /* 0x0000001900097c82 */ /* 0x000fe20008000000 */
[----:B------:R-:W-:Y:S01]  /*2730*/  UMOV UR11, UR27 ;  /* 0x0000001b000b7c82 */ /* 0x000fe20008000000 */
[----:B------:R-:W-:Y:S01]  /*2740*/  UMOV UR12, UR28 ;  /* 0x0000001c000c7c82 */ /* 0x000fe20008000000 */
[----:B------:R4:W-:Y:S01]  /*2750*/  UTMALDG.4D [UR40], [UR6], desc[UR46] ;  /* 0x00002e28060075b4 */ /* 0x0009e20008019000 */
[----:B------:R-:W-:Y:S01]  /*2760*/  UISETP.NE.AND UP0, UPT, UR23, 0x1, UPT ;  /* 0x000000011700788c */ /* 0x000fe2000bf05270 */
[----:B------:R4:W-:Y:S01]  /*2770*/  UTMALDG.5D [UR24], [UR4], desc[UR46] ;  /* 0x00002e18040075b4 */ /* 0x0009e20008021000 */
[----:B------:R4:W-:Y:S01]  /*2780*/  UTMALDG.5D [UR16], [UR4], desc[UR46] ;  /* 0x00002e10040075b4 */ /* 0x0009e20008021000 */
[----:B------:R4:W-:Y:S06]  /*2790*/  UTMALDG.5D [UR8], [UR4], desc[UR46] ;  /* 0x00002e08040075b4 */ /* 0x0009ec0008021000 */
[----:B----4-:R-:W-:Y:S05]  /*27a0*/  BRA.U !UP0, `(.L_x_58) ;  /* 0x0000000108047547 */ /* 0x010fea000b800000 */
[----:B------:R-:W-:Y:S05]  /*27b0*/  BPT.TRAP 0x1 ;  /* 0x000000040000795c */ /* 0x000fea0000300000 */
.L_x_58:
[----:B------:R-:W1:Y:S02]  /*27c0*/  SYNCS.PHASECHK.TRANS64.TRYWAIT P0, [UR32+0x2e838], R8 ;  /* 0x02e83808ff0075a7 */ /* 0x000e640008001120 */
[----:B-1----:R-:W-:Y:S05]  /*27d0*/  @!P0 BRA `(.L_x_59) ;  /* 0x000000d000788947 */ /* 0x002fea0003800000 */
.L_x_255:
[----:B------:R-:W3:Y:S01]  /*27e0*/  LDCU UR4, c[0x0][0x40c] ;  /* 0x00008180ff0477ac */ /* 0x000ee20008000800 */
[----:B------:R-:W4:Y:S01]  /*27f0*/  LDC.64 R10, c[0x0][0x400] ;  /* 0x00010000ff0a7b82 */ /* 0x000f220000000a00 */
[C---:B-1----:R-:W-:Y:S01]  /*2800*/  IMAD.SHL.U32 R2, R5.reuse, 0x4, RZ ;  /* 0x0000000405027824 */ /* 0x042fe200078e00ff */
[----:B------:R-:W-:Y:S01]  /*2810*/  LEA R5, R5, UR32, 0x4 ;  /* 0x0000002005057c11 */ /* 0x000fe2000f8e20ff */
[----:B------:R-:W1:Y:S02]  /*2820*/  LDCU UR5, c[0x0][0x410] ;  /* 0x00008200ff0577ac */ /* 0x000e640008000800 */
[C---:B------:R-:W-:Y:S01]  /*2830*/  VIADD R14, R2.reuse, 0x1 ;  /* 0x00000001020e7836 */ /* 0x040fe20000000000 */
[C---:B------:R-:W-:Y:S01]  /*2840*/  IADD3 R13, PT, PT, R2.reuse, 0x2, RZ ;  /* 0x00000002020d7810 */ /* 0x040fe20007ffe0ff */
[C---:B------:R-:W-:Y:S01]  /*2850*/  VIADD R12, R2.reuse, 0x3 ;  /* 0x00000003020c7836 */ /* 0x040fe20000000000 */
[-C--:B------:R-:W-:Y:S02]  /*2860*/  ISETP.GE.AND P3, PT, R2, R4.reuse, PT ;  /* 0x000000040200720c */ /* 0x080fe40003f66270 */
[----:B------:R-:W-:-:S02]  /*2870*/  ISETP.GE.AND P2, PT, R14, R4, PT ;  /* 0x000000040e00720c */ /* 0x000fc40003f46270 */
[-C--:B------:R-:W-:Y:S02]  /*2880*/  ISETP.GE.AND P1, PT, R13, R4.reuse, PT ;  /* 0x000000040d00720c */ /* 0x080fe40003f26270 */
[----:B------:R-:W-:Y:S01]  /*2890*/  ISETP.GE.AND P0, PT, R12, R4, PT ;  /* 0x000000040c00720c */ /* 0x000fe20003f06270 */
[----:B---3--:R-:W-:-:S04]  /*28a0*/  UIMAD UR4, UR29, UR4, URZ ;  /* 0x000000041d0472a4 */ /* 0x008fc8000f8e02ff */
[----:B-1----:R-:W-:-:S06]  /*28b0*/  UIMAD UR4, UR30, UR5, UR4 ;  /* 0x000000051e0472a4 */ /* 0x002fcc000f8e0204 */
[----:B--2---:R-:W-:-:S04]  /*28c0*/  IADD3 R9, PT, PT, R2, UR4, RZ ;  /* 0x0000000402097c10 */ /* 0x004fc8000fffe0ff */
[C---:B------:R-:W-:Y:S01]  /*28d0*/  IADD3 R12, PT, PT, R9.reuse, 0x2, RZ ;  /* 0x00000002090c7810 */ /* 0x040fe20007ffe0ff */
[C---:B------:R-:W-:Y:S01]  /*28e0*/  VIADD R13, R9.reuse, 0x1 ;  /* 0x00000001090d7836 */ /* 0x040fe20000000000 */
[C---:B------:R-:W-:Y:S01]  /*28f0*/  IADD3 R4, PT, PT, R9.reuse, 0x3, RZ ;  /* 0x0000000309047810 */ /* 0x040fe20007ffe0ff */
[----:B----4-:R-:W-:-:S04]  /*2900*/  IMAD.WIDE.U32 R16, R9, 0x4, R10 ;  /* 0x0000000409107825 */ /* 0x010fc800078e000a */
[--C-:B------:R-:W-:Y:S01]  /*2910*/  IMAD.WIDE.U32 R18, R13, 0x4, R10.reuse ;  /* 0x000000040d127825 */ /* 0x100fe200078e000a */
[----:B------:R-:W-:Y:S01]  /*2920*/  @!PT LDS RZ, [RZ] ;  /* 0x00000000fffff984 */ /* 0x000fe20000000800 */
[----:B------:R-:W-:Y:S01]  /*2930*/  @!PT LDS RZ, [RZ] ;  /* 0x00000000fffff984 */ /* 0x000fe20000000800 */
[----:B------:R-:W-:Y:S01]  /*2940*/  @!PT LDS RZ, [RZ] ;  /* 0x00000000fffff984 */ /* 0x000fe20000000800 */
[----:B------:R1:W-:Y:S03]  /*2950*/  LDGSTS.E.LTC128B [R5+0x2e000], desc[UR38][R16.64], !P3 ;  /* 0x2e00000010057fae */ /* 0x0003e6000d9a1226 */
[--C-:B------:R-:W-:Y:S01]  /*2960*/  IMAD.WIDE.U32 R12, R12, 0x4, R10.reuse ;  /* 0x000000040c0c7825 */ /* 0x100fe200078e000a */
[----:B------:R1:W-:Y:S03]  /*2970*/  LDGSTS.E.LTC128B [R5+0x2e004], desc[UR38][R18.64], !P2 ;  /* 0x2e00400012057fae */ /* 0x0003e6000d1a1226 */
[----:B------:R-:W-:Y:S01]  /*2980*/  IMAD.WIDE.U32 R10, R4, 0x4, R10 ;  /* 0x00000004040a7825 */ /* 0x000fe200078e000a */
[----:B------:R1:W-:Y:S04]  /*2990*/  LDGSTS.E.LTC128B [R5+0x2e008], desc[UR38][R12.64], !P1 ;  /* 0x2e0080000c057fae */ /* 0x0003e8000c9a1226 */
[----:B------:R1:W-:Y:S01]  /*29a0*/  LDGSTS.E.LTC128B [R5+0x2e00c], desc[UR38][R10.64], !P0 ;  /* 0x2e00c0000a057fae */ /* 0x0003e2000c1a1226 */
[----:B------:R-:W-:Y:S01]  /*29b0*/  NOP ;  /* 0x0000000000007918 */ /* 0x000fe20000000000 */
[----:B------:R-:W-:Y:S02]  /*29c0*/  SYNCS.ARRIVE.TRANS64.RED.A0T1 RZ, [UR32+0x2e830], RZ ;  /* 0x02e830ffffff79a7 */ /* 0x000fe40008200420 */
[----:B------:R-:W-:Y:S01]  /*29d0*/  ARRIVES.LDGSTSBAR.64.TRANSCNT [UR32+0x2e830] ;  /* 0x02e83000ff0079b0 */ /* 0x000fe20008002a20 */
[----:B------:R-:W-:Y:S01]  /*29e0*/  NOP ;  /* 0x0000000000007918 */ /* 0x000fe20000000000 */
[----:B------:R-:W-:Y:S05]  /*29f0*/  BRA.U !UP0, `(.L_x_60) ;  /* 0x0000000108047547 */ /* 0x000fea000b800000 */
[----:B------:R-:W-:Y:S05]  /*2a00*/  BPT.TRAP 0x1 ;  /* 0x000000040000795c */ /* 0x000fea0000300000 */
.L_x_60:
[----:B------:R-:W-:Y:S01]  /*2a10*/  SYNCS.ARRIVE.TRANS64.A1T0 RZ, [UR32+0x2e830], RZ ;  /* 0x02e830ffffff79a7 */ /* 0x000fe20008100020 */
[----:B------:R-:W-:Y:S05]  /*2a20*/  BRA.U !UP1, `(.L_x_61) ;  /* 0x0000000109047547 */ /* 0x000fea000b800000 */
[----:B------:R-:W-:Y:S05]  /*2a30*/  BPT.TRAP 0x1 ;  /* 0x000000040000795c */ /* 0x000fea0000300000 */
.L_x_61:
[----:B------:R-:W-:-:S13]  /*2a40*/  ISETP.NE.AND P5, PT, R7, RZ, PT ;  /* 0x000000ff0700720c */ /* 0x000fda0003fa5270 */
[----:B------:R-:W-:Y:S01]  /*2a50*/  @!P5 MOV R9, 0x6000 ;  /* 0x000060000009d802 */ /* 0x000fe20000000f00 */
[----:B------:R-:W2:Y:S02]  /*2a60*/  SYNCS.PHASECHK.TRANS64.TRYWAIT P5, [UR32+0x2e828], R8 ;  /* 0x02e82808ff0075a7 */ /* 0x000ea400080a1120 */
[----:B--2---:R-:W-:Y:S05]  /*2a70*/  @!P5 BRA `(.L_x_62) ;  /* 0x000000cc00e8d947 */ /* 0x004fea0003800000 */
.L_x_257:
[----:B------:R-:W-:Y:S01]  /*2a80*/  ISETP.NE.AND P6, PT, R7, RZ, PT ;  /* 0x000000ff0700720c */ /* 0x000fe20003fc5270 */
[----:B------:R-:W-:-:S12]  /*2a90*/  UPLOP3.LUT UP2, UPT, UP3, UP2, UPT, 0xf8, 0x8f ;  /* 0x00000000008f789c */ /* 0x000fd80001f45f70 */
[----:B------:R3:W-:Y:S01]  /*2aa0*/  @!P6 SYNCS.ARRIVE.TRANS64 RZ, [UR32+0x2e820], R9 ;  /* 0x02e82009ffffe9a7 */ /* 0x0007e20008000020 */
[----:B------:R-:W-:Y:S05]  /*2ab0*/  BRA.U !UP2, `(.L_x_63) ;  /* 0x000000010a047547 */ /* 0x000fea000b800000 */
[----:B------:R-:W-:Y:S05]  /*2ac0*/  BPT.TRAP 0x1 ;  /* 0x000000040000795c */ /* 0x000fea0000300000 */
.L_x_63:
[----:B------:R-:W-:Y:S01]  /*2ad0*/  LOP3.LUT P5, R15, R15, 0x1f, RZ, 0xc0, !PT ;  /* 0x0000001f0f0f7812 */ /* 0x000fe200078ac0ff */
[----:B------:R-:W-:Y:S03]  /*2ae0*/  BSSY.RECONVERGENT B0, `(.L_x_64) ;  /* 0x0000004000007945 */ /* 0x000fe60003800200 */
[----:B------:R-:W-:-:S13]  /*2af0*/  PLOP3.LUT P5, PT, P5, P6, PT, 0x8f, 0xf8 ;  /* 0x0000000000f8781c */ /* 0x000fda0002fad177 */
[----:B------:R-:W-:Y:S05]  /*2b00*/  @P5 BRA `(.L_x_65) ;  /* 0x0000000000045947 */ /* 0x000fea0003800000 */
[----:B------:R-:W-:Y:S05]  /*2b10*/  BPT.TRAP 0x1 ;  /* 0x000000040000795c */ /* 0x000fea0000300000 */
.L_x_65:
[----:B------:R-:W-:Y:S05]  /*2b20*/  BSYNC.RECONVERGENT B0 ;  /* 0x0000000000007941 */ /* 0x000fea0003800200 */
.L_x_64:
[----:B------:R-:W-:Y:S05]  /*2b30*/  BRA.U !UP1, `(.L_x_66) ;  /* 0x0000000109047547 */ /* 0x000fea000b800000 */
[----:B------:R-:W-:Y:S05]  /*2b40*/  BPT.TRAP 0x1 ;  /* 0x000000040000795c */ /* 0x000fea0000300000 */
.L_x_66:
[----:B------:R-:W4:Y:S01]  /*2b50*/  LDCU.64 UR6, c[0x0][0x348] ;  /* 0x00006900ff0677ac */ /* 0x000f220008000a00 */
[----:B--2---:R-:W-:Y:S01]  /*2b60*/  @!P6 MOV R4, 0x6000 ;  /* 0x000060000004e802 */ /* 0x004fe20000000f00 */
[----:B------:R-:W2:Y:S03]  /*2b70*/  LDCU.64 UR14, c[0x0][0x348] ;  /* 0x00006900ff0e77ac */ /* 0x000ea60008000a00 */
[----:B------:R1:W-:Y:S01]  /*2b80*/  @!P6 SYNCS.ARRIVE.TRANS64.RED.A0TR RZ, [UR32+0x2e820], R4 ;  /* 0x02e82004ffffe9a7 */ /* 0x0003e20008300420 */
[----:B------:R-:W-:Y:S01]  /*2b90*/  UMOV UR59, UR35 ;  /* 0x00000023003b7c82 */ /* 0x000fe20008000000 */
[----:B------:R-:W-:Y:S01]  /*2ba0*/  UMOV UR51, UR35 ;  /* 0x0000002300337c82 */ /* 0x000fe20008000000 */
[----:B------:R-:W-:Y:S01]  /*2bb0*/  UMOV UR43, UR35 ;  /* 0x00000023002b7c82 */ /* 0x000fe20008000000 */
[----:B------:R-:W-:Y:S02]  /*2bc0*/  UIADD3 UR56, UPT, UPT, UR32, 0x6000, URZ ;  /* 0x0000600020387890 */ /* 0x000fe4000fffe0ff */
[----:B------:R-:W-:-:S02]  /*2bd0*/  UIADD3 UR57, UPT, UPT, UR32, 0x2e820, URZ ;  /* 0x0002e82020397890 */ /* 0x000fc4000fffe0ff */
[----:B------:R-:W-:Y:S02]  /*2be0*/  UIADD3 UR48, UPT, UPT, UR32, 0x8000, URZ ;  /* 0x0000800020307890 */ /* 0x000fe4000fffe0ff */
[----:B------:R-:W-:Y:S02]  /*2bf0*/  UIADD3 UR40, UPT, UPT, UR32, 0xa000, URZ ;  /* 0x0000a00020287890 */ /* 0x000fe4000fffe0ff */
[----:B----4-:R-:W-:Y:S02]  /*2c00*/  UIADD3 UR34, UP3, UPT, UR6, 0x200, URZ ;  /* 0x0000020006227890 */ /* 0x010fe4000ff7e0ff */
[----:B------:R-:W-:Y:S02]  /*2c10*/  UIADD3 UR24, UPT, UPT, UR32, 0x18000, URZ ;  /* 0x0001800020187890 */ /* 0x000fe4000fffe0ff */
[----:B------:R-:W-:Y:S02]  /*2c20*/  UIADD3.X UR35, UPT, UPT, URZ, UR7, URZ, UP3, !UPT ;  /* 0x00000007ff237290 */ /* 0x000fe40009ffe4ff */
[----:B--2---:R-:W-:-:S02]  /*2c30*/  UIADD3 UR6, UP3, UPT, UR14, 0x400, URZ ;  /* 0x000004000e067890 */ /* 0x004fc4000ff7e0ff */
[----:B------:R-:W-:Y:S02]  /*2c40*/  UIADD3 UR25, UPT, UPT, UR32, 0x2e820, URZ ;  /* 0x0002e82020197890 */ /* 0x000fe4000fffe0ff */
[----:B------:R-:W-:Y:S02]  /*2c50*/  UIADD3.X UR7, UPT, UPT, URZ, UR15, URZ, UP3, !UPT ;  /* 0x0000000fff077290 */ /* 0x000fe40009ffe4ff */
[----:B------:R-:W-:Y:S02]  /*2c60*/  UIADD3 UR16, UPT, UPT, UR32, 0x1a000, URZ ;  /* 0x0001a00020107890 */ /* 0x000fe4000fffe0ff */
[----:B------:R-:W-:Y:S01]  /*2c70*/  UIADD3 UR8, UPT, UPT, UR32, 0x1c000, URZ ;  /* 0x0001c00020087890 */ /* 0x000fe2000fffe0ff */
        /* <DEDUP_REMOVED lines=9> */
[----:B------:R-:W-:Y:S01]  /*2d10*/  UMOV UR42, 0x40 ;  /* 0x00000040002a7882 */ /* 0x000fe20000000000 */
        /* <DEDUP_REMOVED lines=21> */
[----:B------:R1:W-:Y:S01]  /*2e70*/  UTMALDG.5D [UR24], [UR6], desc[UR36] ;  /* 0x00002418060075b4 */ /* 0x0003e20008021000 */
[----:B------:R1:W-:Y:S01]  /*2e80*/  UTMALDG.5D [UR16], [UR6], desc[UR36] ;  /* 0x00002410060075b4 */ /* 0x0003e20008021000 */
[----:B------:R1:W-:Y:S02]  /*2e90*/  UTMALDG.5D [UR8], [UR6], desc[UR36] ;  /* 0x00002408060075b4 */ /* 0x0003e40008021000 */
[----:B-1----:R-:W-:Y:S05]  /*2ea0*/  BRA.U !UP0, `(.L_x_67) ;  /* 0x0000000108047547 */ /* 0x002fea000b800000 */
[----:B------:R-:W-:Y:S05]  /*2eb0*/  BPT.TRAP 0x1 ;  /* 0x000000040000795c */ /* 0x000fea0000300000 */
.L_x_67:
[----:B------:R-:W1:Y:S02]  /*2ec0*/  SYNCS.PHASECHK.TRANS64.TRYWAIT P5, [UR32+0x2e848], R8 ;  /* 0x02e84808ff0075a7 */ /* 0x000e6400080a1120 */
[----:B-1----:R-:W-:Y:S05]  /*2ed0*/  @!P5 BRA `(.L_x_68) ;  /* 0x000000c800e8d947 */ /* 0x002fea0003800000 */
.L_x_259:
[----:B------:R-:W2:Y:S01]  /*2ee0*/  LDCU UR5, c[0x0][0x424] ;  /* 0x00008480ff0577ac */ /* 0x000ea20008000800 */
[----:B------:R-:W4:Y:S01]  /*2ef0*/  LDC.64 R12, c[0x0][0x418] ;  /* 0x00010600ff0c7b82 */ /* 0x000f220000000a00 */
[----:B------:R-:W5:Y:S01]  /*2f00*/  LDCU UR6, c[0x0][0x428] ;  /* 0x00008500ff0677ac */ /* 0x000f620008000800 */
[----:B--2---:R-:W-:-:S04]  /*2f10*/  UIMAD UR5, UR29, UR5, URZ ;  /* 0x000000051d0572a4 */ /* 0x004fc8000f8e02ff */
[----:B-----5:R-:W-:-:S06]  /*2f20*/  UIMAD UR5, UR30, UR6, UR5 ;  /* 0x000000061e0572a4 */ /* 0x020fcc000f8e0205 */
[----:B------:R-:W-:-:S04]  /*2f30*/  IADD3 R10, PT, PT, R2, UR5, RZ ;  /* 0x00000005020a7c10 */ /* 0x000fc8000fffe0ff */
[C---:B---3--:R-:W-:Y:S02]  /*2f40*/  IADD3 R9, PT, PT, R10.reuse, 0x1, RZ ;  /* 0x000000010a097810 */ /* 0x048fe40007ffe0ff */
[C---:B-1----:R-:W-:Y:S02]  /*2f50*/  IADD3 R8, PT, PT, R10.reuse, 0x2, RZ ;  /* 0x000000020a087810 */ /* 0x042fe40007ffe0ff */
        /* <DEDUP_REMOVED lines=18> */
.L_x_69:
[----:B------:R-:W2:Y:S01]  /*3080*/  LDL R4, [R1] ;  /* 0x0000000001047983 */ /* 0x000ea20000100800 */
[----:B------:R-:W-:Y:S01]  /*3090*/  SYNCS.ARRIVE.TRANS64.A1T0 RZ, [UR32+0x2e840], RZ ;  /* 0x02e840ffffff79a7 */ /* 0x000fe20008100020 */
[----:B--2---:R-:W-:-:S13]  /*30a0*/  ISETP.NE.AND P0, PT, R4, 0x1, PT ;  /* 0x000000010400780c */ /* 0x004fda0003f05270 */
[----:B------:R-:W-:Y:S05]  /*30b0*/  @!P0 EXIT ;  /* 0x000000000000894d */ /* 0x000fea0003800000 */
[----:B------:R-:W2:Y:S01]  /*30c0*/  LDC.64 R18, c[0x0][0x400] ;  /* 0x00010000ff127b82 */ /* 0x000ea20000000a00 */
[----:B-1----:R-:W-:Y:S02]  /*30d0*/  HFMA2 R11, -RZ, RZ, 0, 5.9604644775390625e-08 ;  /* 0x00000001ff0b7431 */ /* 0x002fe400000001ff */
[----:B------:R-:W-:Y:S01]  /*30e0*/  IMAD.MOV.U32 R14, RZ, RZ, RZ ;  /* 0x000000ffff0e7224 */ /* 0x000fe200078e00ff */
[----:B------:R-:W-:Y:S01]  /*30f0*/  CS2R R12, SRZ ;  /* 0x00000000000c7805 */ /* 0x000fe2000001ff00 */
[----:B------:R-:W1:Y:S03]  /*3100*/  LDCU.64 UR40, c[0x0][0x348] ;  /* 0x00006900ff2877ac */ /* 0x000e660008000a00 */
[----:B------:R-:W3:Y:S01]  /*3110*/  LDC.64 R16, c[0x0][0x418] ;  /* 0x00010600ff107b82 */ /* 0x000ee20000000a00 */
[----:B------:R-:W4:Y:S01]  /*3120*/  LDCU UR7, c[0x0][0x408] ;  /* 0x00008100ff0777ac */ /* 0x000f220008000800 */
[----:B------:R-:W1:Y:S01]  /*3130*/  LDCU UR33, c[0x0][0x380] ;  /* 0x00007000ff2177ac */ /* 0x000e620008000800 */
[----:B------:R-:W1:Y:S01]  /*3140*/  LDCU UR15, c[0x0][0x420] ;  /* 0x00008400ff0f77ac */ /* 0x000e620008000800 */
[----:B------:R-:W-:Y:S01]  /*3150*/  UMOV UR6, 0x1 ;  /* 0x0000000100067882 */ /* 0x000fe20000000000 */
[----:B------:R-:W-:Y:S01]  /*3160*/  UMOV UR31, URZ ;  /* 0x000000ff001f7c82 */ /* 0x000fe20008000000 */
[----:B------:R-:W-:-:S05]  /*3170*/  UMOV UR28, URZ ;  /* 0x000000ff001c7c82 */ /* 0x000fca0008000000 */
.L_x_88:
[----:B------:R-:W-:Y:S01]  /*3180*/  UIADD3 UR9, UPT, UPT, UR31, 0x1, URZ ;  /* 0x000000011f097890 */ /* 0x000fe2000fffe0ff */
[----:B------:R-:W-:Y:S01]  /*3190*/  R2UR UR8, R0 ;  /* 0x00000000000872ca */ /* 0x000fe200000e0000 */
[----:B------:R-:W-:Y:S01]  /*31a0*/  BSSY.RECONVERGENT B0, `(.L_x_70) ;  /* 0x0000009000007945 */ /* 0x000fe20003800200 */
[----:B------:R-:W-:Y:S11]  /*31b0*/  ISETP.NE.AND P0, PT, R6, RZ, PT ;  /* 0x000000ff0600720c */ /* 0x000ff60003f05270 */
[----:B------:R-:W-:Y:S02]  /*31c0*/  UISETP.NE.AND UP0, UPT, UR9, UR8, UPT ;  /* 0x000000080900728c */ /* 0x000fe4000bf05270 */
[----:B------:R-:W-:Y:S02]  /*31d0*/  UIADD3 UR8, UPT, UPT, UR28, 0x1, URZ ;  /* 0x000000011c087890 */ /* 0x000fe4000fffe0ff */
[----:B------:R-:W-:Y:S07]  /*31e0*/  USEL UR31, UR9, URZ, UP0 ;  /* 0x000000ff091f7287 */ /* 0x000fee0008000000 */
[----:B------:R-:W-:Y:S07]  /*31f0*/  @UP0 UIADD3 UR8, UPT, UPT, UR28, URZ, URZ ;  /* 0x000000ff1c080290 */ /* 0x000fee000fffe0ff */
[----:B------:R-:W-:Y:S01]  /*3200*/  UMOV UR28, UR8 ;  /* 0x00000008001c7c82 */ /* 0x000fe20008000000 */
[----:B-12---:R-:W-:Y:S05]  /*3210*/  @!P0 BRA `(.L_x_71) ;  /* 0x0000000000048947 */ /* 0x006fea0003800000 */
[----:B-1--4-:R-:W-:Y:S05]  /*3220*/  BPT.TRAP 0x1 ;  /* 0x000000040000795c */ /* 0x012fea0000300000 */
.L_x_71:
[----:B-1--4-:R-:W-:Y:S05]  /*3230*/  BSYNC.RECONVERGENT B0 ;  /* 0x0000000000007941 */ /* 0x012fea0003800200 */
.L_x_70:
[----:B------:R-:W-:Y:S01]  /*3240*/  ULEA UR25, UR6, UR32, 0x3 ;  /* 0x0000002006197291 */ /* 0x000fe2000f8e18ff */
[----:B------:R-:W-:Y:S02]  /*3250*/  SHF.L.U32 R9, R11, 0x1f, RZ ;  /* 0x0000001f0b097819 */ /* 0x000fe400000006ff */
[----:B------:R-:W-:Y:S06]  /*3260*/  ISETP.NE.AND P1, PT, R7, RZ, PT ;  /* 0x000000ff0700720c */ /* 0x000fec0003f25270 */
[----:B------:R-:W1:Y:S07]  /*3270*/  SYNCS.PHASECHK.TRANS64.TRYWAIT P0, [UR25+0x2e810], R9 ;  /* 0x02e81009ff0075a7 */ /* 0x000e6e0008001119 */
[----:B------:R-:W-:Y:S01]  /*3280*/  @!P1 IMAD.MOV.U32 R8, RZ, RZ, 0x6000 ;  /* 0x00006000ff089424 */ /* 0x000fe200078e00ff */
[----:B-1----:R-:W-:Y:S06]  /*3290*/  @!P0 BRA `(.L_x_72) ;  /* 0x000000c800108947 */ /* 0x002fec0003800000 */
.L_x_261:
[----:B------:R-:W-:Y:S01]  /*32a0*/  ISETP.NE.AND P0, PT, R7, RZ, PT ;  /* 0x000000ff0700720c */ /* 0x000fe20003f05270 */
[----:B------:R-:W-:Y:S11]  /*32b0*/  BSSY.RECONVERGENT B0, `(.L_x_73) ;  /* 0x0000005000007945 */ /* 0x000ff60003800200 */
[----:B------:R-:W-:Y:S01]  /*32c0*/  @!UPT UIADD3 URZ, UPT, UPT, URZ, URZ, URZ ;  /* 0x000000fffffff290 */ /* 0x000fe2000fffe0ff */
[----:B------:R4:W-:Y:S01]  /*32d0*/  @!P0 SYNCS.ARRIVE.TRANS64 RZ, [UR25+0x2e800], R8 ;  /* 0x02e80008ffff89a7 */ /* 0x0009e20008000019 */
[----:B------:R-:W-:Y:S05]  /*32e0*/  @!P4 BRA `(.L_x_74) ;  /* 0x000000000004c947 */ /* 0x000fea0003800000 */
[----:B------:R-:W-:Y:S05]  /*32f0*/  BPT.TRAP 0x1 ;  /* 0x000000040000795c */ /* 0x000fea0000300000 */
.L_x_74:
[----:B------:R-:W-:Y:S05]  /*3300*/  BSYNC.RECONVERGENT B0 ;  /* 0x0000000000007941 */ /* 0x000fea0003800200 */
.L_x_73:
[----:B------:R-:W-:Y:S01]  /*3310*/  ISETP.EQ.OR P6, PT, R15, RZ, P0 ;  /* 0x000000ff0f00720c */ /* 0x000fe200007c2670 */
[----:B------:R-:W-:Y:S11]  /*3320*/  BSSY.RECONVERGENT B0, `(.L_x_75) ;  /* 0x0000004000007945 */ /* 0x000ff60003800200 */
[----:B------:R-:W-:Y:S01]  /*3330*/  @!UPT UIADD3 URZ, UPT, UPT, URZ, URZ, URZ ;  /* 0x000000fffffff290 */ /* 0x000fe2000fffe0ff */
[----:B------:R-:W-:Y:S05]  /*3340*/  @P6 BRA `(.L_x_76) ;  /* 0x0000000000046947 */ /* 0x000fea0003800000 */
[----:B------:R-:W-:Y:S05]  /*3350*/  BPT.TRAP 0x1 ;  /* 0x000000040000795c */ /* 0x000fea0000300000 */
.L_x_76:
[----:B------:R-:W-:Y:S05]  /*3360*/  BSYNC.RECONVERGENT B0 ;  /* 0x0000000000007941 */ /* 0x000fea0003800200 */
.L_x_75:
[----:B------:R-:W-:Y:S01]  /*3370*/  UIADD3 UR34, UP0, UPT, UR40, 0x300, URZ ;  /* 0x0000030028227890 */ /* 0x000fe2000ff1e0ff */
[----:B------:R-:W-:Y:S01]  /*3380*/  R2UR UR42, R3 ;  /* 0x00000000032a72ca */ /* 0x000fe200000e0000 */
[----:B------:R-:W-:Y:S02]  /*3390*/  UIMAD UR8, UR6, 0x6000, UR32 ;  /* 0x00006000060878a4 */ /* 0x000fe4000f8e0220 */
[----:B------:R-:W-:Y:S02]  /*33a0*/  UIADD3 UR25, UPT, UPT, UR25, 0x2e800, URZ ;  /* 0x0002e80019197890 */ /* 0x000fe4000fffe0ff */
[----:B------:R-:W-:Y:S02]  /*33b0*/  USHF.L.U32 UR27, UR31, 0x7, URZ ;  /* 0x000000071f1b7899 */ /* 0x000fe400080006ff */
[----:B------:R-:W-:Y:S02]  /*33c0*/  UIADD3.X UR35, UPT, UPT, URZ, UR41, URZ, UP0, !UPT ;  /* 0x00000029ff237290 */ /* 0x000fe400087fe4ff */
[----:B------:R-:W-:Y:S01]  /*33d0*/  UIADD3 UR24, UPT, UPT, UR8, 0xc000, URZ ;  /* 0x0000c00008187890 */ /* 0x000fe2000fffe0ff */
[----:B------:R-:W-:Y:S01]  /*33e0*/  UMOV UR36, 0x0 ;  /* 0x0000000000247882 */ /* 0x000fe20000000000 */
[----:B------:R-:W-:Y:S01]  /*33f0*/  UMOV UR37, 0x10000000 ;  /* 0x1000000000257882 */ /* 0x000fe20000000000 */
[----:B------:R-:W-:Y:S01]  /*3400*/  UMOV UR26, URZ ;  /* 0x000000ff001a7c82 */ /* 0x000fe20008000000 */
[----:B------:R-:W-:Y:S01]  /*3410*/  UIADD3 UR16, UPT, UPT, UR8, 0xe000, URZ ;  /* 0x0000e00008107890 */ /* 0x000fe2000fffe0ff */
[----:B------:R-:W-:Y:S01]  /*3420*/  UMOV UR18, 0x20 ;  /* 0x0000002000127882 */ /* 0x000fe20000000000 */
[----:B------:R-:W-:Y:S03]  /*3430*/  UMOV UR20, UR28 ;  /* 0x0000001c00147c82 */ /* 0x000fe60008000000 */
[----:B------:R1:W-:Y:S01]  /*3440*/  UTMALDG.5D [UR24], [UR34], desc[UR36] ;  /* 0x00002418220075b4 */ /* 0x0003e20008021000 */
[----:B------:R-:W-:Y:S01]  /*3450*/  UIADD3 UR8, UPT, UPT, UR8, 0x10000, URZ ;  /* 0x0001000008087890 */ /* 0x000fe2000fffe0ff */
[----:B------:R-:W-:Y:S01]  /*3460*/  UMOV UR21, UR29 ;  /* 0x0000001d00157c82 */ /* 0x000fe20008000000 */
[----:B------:R-:W-:Y:S01]  /*3470*/  UMOV UR22, UR30 ;  /* 0x0000001e00167c82 */ /* 0x000fe20008000000 */
[----:B------:R-:W-:Y:S01]  /*3480*/  UMOV UR17, UR25 ;  /* 0x0000001900117c82 */ /* 0x000fe20008000000 */
[----:B------:R-:W-:Y:S01]  /*3490*/  UMOV UR19, UR27 ;  /* 0x0000001b00137c82 */ /* 0x000fe20008000000 */
[----:B------:R-:W-:Y:S01]  /*34a0*/  UMOV UR10, 0x40 ;  /* 0x00000040000a7882 */ /* 0x000fe20000000000 */
[----:B------:R1:W-:Y:S01]  /*34b0*/  UTMALDG.5D [UR16], [UR34], desc[UR36] ;  /* 0x00002410220075b4 */ /* 0x0003e20008021000 */
[----:B------:R-:W-:Y:S01]  /*34c0*/  UISETP.NE.AND UP3, UPT, UR42, 0x1, UPT ;  /* 0x000000012a00788c */ /* 0x000fe2000bf65270 */
[----:B------:R-:W-:Y:S01]  /*34d0*/  UMOV UR12, UR28 ;  /* 0x0000001c000c7c82 */ /* 0x000fe20008000000 */
[----:B------:R-:W-:Y:S01]  /*34e0*/  UMOV UR13, UR29 ;  /* 0x0000001d000d7c82 */ /* 0x000fe20008000000 */
[----:B------:R-:W-:Y:S01]  /*34f0*/  UMOV UR14, UR30 ;  /* 0x0000001e000e7c82 */ /* 0x000fe20008000000 */
[----:B------:R-:W-:Y:S01]  /*3500*/  UMOV UR9, UR25 ;  /* 0x0000001900097c82 */ /* 0x000fe20008000000 */
[----:B------:R-:W-:Y:S01]  /*3510*/  UMOV UR11, UR27 ;  /* 0x0000001b000b7c82 */ /* 0x000fe20008000000 */
[----:B------:R-:W-:Y:S01]  /*3520*/  UIADD3 UR23, UPT, UPT, UR6, 0x1, URZ ;  /* 0x0000000106177890 */ /* 0x000fe2000fffe0ff */
[----:B------:R1:W-:Y:S02]  /*3530*/  UTMALDG.5D [UR8], [UR34], desc[UR36] ;  /* 0x00002408220075b4 */ /* 0x0003e40008021000 */
[----:B-1----:R-:W-:Y:S06]  /*3540*/  BRA.U !UP3, `(.L_x_77) ;  /* 0x000000010b047547 */ /* 0x002fec000b800000 */
[----:B------:R-:W-:Y:S05]  /*3550*/  BPT.TRAP 0x1 ;  /* 0x000000040000795c */ /* 0x000fea0000300000 */
.L_x_77:
[----:B----4-:R-:W-:Y:S04]  /*3560*/  SHF.L.U32 R8, R13, 0x1f, RZ ;  /* 0x0000001f0d087819 */ /* 0x010fe800000006ff */
[----:B------:R-:W1:Y:S02]  /*3570*/  SYNCS.PHASECHK.TRANS64.TRYWAIT P0, [UR32+0x2e838], R8 ;  /* 0x02e83808ff0075a7 */ /* 0x000e640008001120 */
[----:B-1----:R-:W-:Y:S05]  /*3580*/  @!P0 BRA `(.L_x_78) ;  /* 0x000000c4006c8947 */ /* 0x002fea0003800000 */
.L_x_263:
[----:B------:R-:W-:Y:S02]  /*3590*/  USHF.L.U32 UR27, UR31, 0x7, URZ ;  /* 0x000000071f1b7899 */ /* 0x000fe400080006ff */
[----:B------:R-:W-:Y:S04]  /*35a0*/  UIMAD UR6, UR28, UR7, UR4 ;  /* 0x000000071c0672a4 */ /* 0x000fe8000f8e0204 */
[----:B-1----:R-:W-:Y:S04]  /*35b0*/  VIADD R4, R2, UR27 ;  /* 0x0000001b02047c36 */ /* 0x002fe80008000000 */
[C---:B------:R-:W-:Y:S01]  /*35c0*/  VIADD R8, R4.reuse, UR6 ;  /* 0x0000000604087c36 */ /* 0x040fe20008000000 */
[C---:B------:R-:W-:Y:S01]  /*35d0*/  ISETP.GE.AND P3, PT, R4.reuse, UR33, PT ;  /* 0x0000002104007c0c */ /* 0x040fe2000bf66270 */
[----:B------:R-:W-:Y:S02]  /*35e0*/  VIADD R20, R4, 0x1 ;  /* 0x0000000104147836 */ /* 0x000fe40000000000 */
[C---:B------:R-:W-:Y:S01]  /*35f0*/  VIADD R9, R8.reuse, 0x2 ;  /* 0x0000000208097836 */ /* 0x040fe20000000000 */
[CC--:B--2---:R-:W-:Y:S01]  /*3600*/  LEA R24, P0, R8.reuse, R18.reuse, 0x2 ;  /* 0x0000001208187211 */ /* 0x0c4fe200078010ff */
[----:B------:R-:W-:Y:S01]  /*3610*/  VIADD R10, R8, 0x1 ;  /* 0x00000001080a7836 */ /* 0x000fe20000000000 */
[----:B------:R-:W-:Y:S02]  /*3620*/  ISETP.GE.AND P2, PT, R20, UR33, PT ;  /* 0x0000002114007c0c */ /* 0x000fe4000bf46270 */
[CC--:B------:R-:W-:Y:S01]  /*3630*/  LEA.HI.X R25, R8.reuse, R19.reuse, RZ, 0x2, P0 ;  /* 0x0000001308197211 */ /* 0x0c0fe200000f14ff */
[----:B------:R-:W-:Y:S01]  /*3640*/  VIADD R8, R8, 0x3 ;  /* 0x0000000308087836 */ /* 0x000fe20000000000 */
[CC--:B------:R-:W-:Y:S02]  /*3650*/  LEA R20, P0, R9.reuse, R18.reuse, 0x2 ;  /* 0x0000001209147211 */ /* 0x0c0fe400078010ff */
[-C--:B------:R-:W-:Y:S01]  /*3660*/  LEA R22, P1, R10, R18.reuse, 0x2 ;  /* 0x000000120a167211 */ /* 0x080fe200078210ff */
[----:B------:R-:W-:Y:S01]  /*3670*/  @!PT LDS RZ, [RZ] ;  /* 0x00000000fffff984 */ /* 0x000fe20000000800 */
[----:B------:R-:W-:Y:S01]  /*3680*/  @!PT LDS RZ, [RZ] ;  /* 0x00000000fffff984 */ /* 0x000fe20000000800 */
[----:B------:R-:W-:Y:S01]  /*3690*/  @!PT LDS RZ, [RZ] ;  /* 0x00000000fffff984 */ /* 0x000fe20000000800 */
[----:B------:R1:W-:Y:S01]  /*36a0*/  LDGSTS.E.LTC128B [R5+0x2e000], desc[UR38][R24.64], !P3 ;  /* 0x2e00000018057fae */ /* 0x0003e2000d9a1226 */
[-C--:B------:R-:W-:Y:S01]  /*36b0*/  LEA.HI.X R21, R9, R19.reuse, RZ, 0x2, P0 ;  /* 0x0000001309157211 */ /* 0x080fe200000f14ff */
[----:B------:R-:W-:Y:S01]  /*36c0*/  VIADD R9, R4, 0x2 ;  /* 0x0000000204097836 */ /* 0x000fe20000000000 */
[----:B------:R-:W-:Y:S02]  /*36d0*/  LEA R26, P0, R8, R18, 0x2 ;  /* 0x00000012081a7211 */ /* 0x000fe400078010ff */
[-C--:B------:R-:W-:Y:S02]  /*36e0*/  LEA.HI.X R23, R10, R19.reuse, RZ, 0x2, P1 ;  /* 0x000000130a177211 */ /* 0x080fe400008f14ff */
[----:B------:R-:W-:Y:S01]  /*36f0*/  LEA.HI.X R27, R8, R19, RZ, 0x2, P0 ;  /* 0x00000013081b7211 */ /* 0x000fe200000f14ff */
[----:B------:R-:W-:Y:S01]  /*3700*/  VIADD R8, R4, 0x3 ;  /* 0x0000000304087836 */ /* 0x000fe20000000000 */
[----:B------:R-:W-:Y:S01]  /*3710*/  ISETP.GE.AND P1, PT, R9, UR33, PT ;  /* 0x0000002109007c0c */ /* 0x000fe2000bf26270 */
[----:B------:R1:W-:Y:S03]  /*3720*/  LDGSTS.E.LTC128B [R5+0x2e004], desc[UR38][R22.64], !P2 ;  /* 0x2e00400016057fae */ /* 0x0003e6000d1a1226 */
[----:B------:R-:W-:Y:S09]  /*3730*/  ISETP.GE.AND P0, PT, R8, UR33, PT ;  /* 0x0000002108007c0c */ /* 0x000ff2000bf06270 */
        /* <DEDUP_REMOVED lines=8> */
.L_x_79:
[----:B------:R-:W-:Y:S01]  /*37c0*/  SYNCS.ARRIVE.TRANS64.A1T0 RZ, [UR32+0x2e830], RZ ;  /* 0x02e830ffffff79a7 */ /* 0x000fe20008100020 */
[----:B------:R-:W-:Y:S05]  /*37d0*/  BRA.U !UP1, `(.L_x_80) ;  /* 0x0000000109047547 */ /* 0x000fea000b800000 */
[----:B------:R-:W-:Y:S05]  /*37e0*/  BPT.TRAP 0x1 ;  /* 0x000000040000795c */ /* 0x000fea0000300000 */
.L_x_80:
[----:B------:R-:W-:Y:S02]  /*37f0*/  ISETP.NE.AND P5, PT, R7, RZ, PT ;  /* 0x000000ff0700720c */ /* 0x000fe40003fa5270 */
[----:B------:R-:W-:Y:S11]  /*3800*/  SHF.L.U32 R10, R12, 0x1f, RZ ;  /* 0x0000001f0c0a7819 */ /* 0x000ff600000006ff */
[----:B------:R-:W-:Y:S01]  /*3810*/  @!P5 IMAD.MOV.U32 R9, RZ, RZ, 0x6000 ;  /* 0x00006000ff09d424 */ /* 0x000fe200078e00ff */
[----:B------:R-:W2:Y:S02]  /*3820*/  SYNCS.PHASECHK.TRANS64.TRYWAIT P5, [UR32+0x2e828], R10 ;  /* 0x02e8280aff0075a7 */ /* 0x000ea400080a1120 */
[----:B--2---:R-:W-:Y:S05]  /*3830*/  @!P5 BRA `(.L_x_81) ;  /* 0x000000c000d8d947 */ /* 0x004fea0003800000 */
.L_x_265:
[----:B------:R-:W-:Y:S11]  /*3840*/  ISETP.NE.AND P5, PT, R7, RZ, PT ;  /* 0x000000ff0700720c */ /* 0x000ff60003fa5270 */
[----:B------:R-:W-:Y:S02]  /*3850*/  @!UPT UIADD3 URZ, UPT, UPT, URZ, URZ, URZ ;  /* 0x000000fffffff290 */ /* 0x000fe4000fffe0ff */
[----:B------:R4:W-:Y:S01]  /*3860*/  @!P5 SYNCS.ARRIVE.TRANS64 RZ, [UR32+0x2e820], R9 ;  /* 0x02e82009ffffd9a7 */ /* 0x0009e20008000020 */
[----:B------:R-:W-:Y:S05]  /*3870*/  BRA.U !UP2, `(.L_x_82) ;  /* 0x000000010a047547 */ /* 0x000fea000b800000 */
[----:B------:R-:W-:Y:S05]  /*3880*/  BPT.TRAP 0x1 ;  /* 0x000000040000795c */ /* 0x000fea0000300000 */
.L_x_82:
[----:B------:R-:W-:Y:S04]  /*3890*/  BSSY.RECONVERGENT B0, `(.L_x_83) ;  /* 0x0000003000007945 */ /* 0x000fe80003800200 */
[----:B------:R-:W-:Y:S05]  /*38a0*/  @P6 BRA `(.L_x_84) ;  /* 0x0000000000046947 */ /* 0x000fea0003800000 */
[----:B------:R-:W-:Y:S05]  /*38b0*/  BPT.TRAP 0x1 ;  /* 0x000000040000795c */ /* 0x000fea0000300000 */
.L_x_84:
[----:B------:R-:W-:Y:S05]  /*38c0*/  BSYNC.RECONVERGENT B0 ;  /* 0x0000000000007941 */ /* 0x000fea0003800200 */
.L_x_83:
[----:B------:R-:W-:Y:S02]  /*38d0*/  UIADD3 UR34, UP0, UPT, UR40, 0x400, URZ ;  /* 0x0000040028227890 */ /* 0x000fe4000ff1e0ff */
[----:B------:R-:W-:Y:S02]  /*38e0*/  UIADD3 UR25, UPT, UPT, UR32, 0x2e820, URZ ;  /* 0x0002e82020197890 */ /* 0x000fe4000fffe0ff */
[----:B------:R-:W-:Y:S02]  /*38f0*/  UIADD3 UR24, UPT, UPT, UR32, 0x18000, URZ ;  /* 0x0001800020187890 */ /* 0x000fe4000fffe0ff */
[----:B------:R-:W-:Y:S01]  /*3900*/  UIADD3.X UR35, UPT, UPT, URZ, UR41, URZ, UP0, !UPT ;  /* 0x00000029ff237290 */ /* 0x000fe200087fe4ff */
[----:B------:R-:W-:Y:S01]  /*3910*/  UMOV UR36, 0x0 ;  /* 0x0000000000247882 */ /* 0x000fe20000000000 */
[----:B------:R-:W-:Y:S01]  /*3920*/  UMOV UR37, 0x10000000 ;  /* 0x1000000000257882 */ /* 0x000fe20000000000 */
[----:B------:R-:W-:Y:S01]  /*3930*/  UMOV UR26, URZ ;  /* 0x000000ff001a7c82 */ /* 0x000fe20008000000 */
[----:B------:R-:W-:Y:S01]  /*3940*/  UIADD3 UR16, UPT, UPT, UR32, 0x1a000, URZ ;  /* 0x0001a00020107890 */ /* 0x000fe2000fffe0ff */
[----:B------:R-:W-:Y:S01]  /*3950*/  UMOV UR18, 0x20 ;  /* 0x0000002000127882 */ /* 0x000fe20000000000 */
[----:B------:R-:W-:Y:S03]  /*3960*/  UMOV UR19, UR27 ;  /* 0x0000001b00137c82 */ /* 0x000fe60008000000 */
[----:B------:R1:W-:Y:S01]  /*3970*/  UTMALDG.5D [UR24], [UR34], desc[UR36] ;  /* 0x00002418220075b4 */ /* 0x0003e20008021000 */
[----:B------:R-:W-:Y:S01]  /*3980*/  UMOV UR20, UR28 ;  /* 0x0000001c00147c82 */ /* 0x000fe20008000000 */
[----:B------:R-:W-:Y:S01]  /*3990*/  UMOV UR21, UR29 ;  /* 0x0000001d00157c82 */ /* 0x000fe20008000000 */
[----:B------:R-:W-:Y:S01]  /*39a0*/  UMOV UR22, UR30 ;  /* 0x0000001e00167c82 */ /* 0x000fe20008000000 */
[----:B------:R-:W-:Y:S01]  /*39b0*/  UMOV UR17, UR25 ;  /* 0x0000001900117c82 */ /* 0x000fe20008000000 */
[----:B------:R-:W-:Y:S01]  /*39c0*/  UIADD3 UR8, UPT, UPT, UR32, 0x1c000, URZ ;  /* 0x0001c00020087890 */ /* 0x000fe2000fffe0ff */
[----:B------:R-:W-:Y:S01]  /*39d0*/  UMOV UR10, 0x40 ;  /* 0x00000040000a7882 */ /* 0x000fe20000000000 */
[----:B------:R1:W-:Y:S01]  /*39e0*/  UTMALDG.5D [UR16], [UR34], desc[UR36] ;  /* 0x00002410220075b4 */ /* 0x0003e20008021000 */
[----:B------:R-:W-:Y:S01]  /*39f0*/  UMOV UR11, UR27 ;  /* 0x0000001b000b7c82 */ /* 0x000fe20008000000 */
[----:B------:R-:W-:Y:S01]  /*3a00*/  UMOV UR12, UR28 ;  /* 0x0000001c000c7c82 */ /* 0x000fe20008000000 */
[----:B------:R-:W-:Y:S01]  /*3a10*/  UMOV UR13, UR29 ;  /* 0x0000001d000d7c82 */ /* 0x000fe20008000000 */
[----:B------:R-:W-:Y:S01]  /*3a20*/  UMOV UR14, UR30 ;  /* 0x0000001e000e7c82 */ /* 0x000fe20008000000 */
[----:B------:R-:W-:Y:S02]  /*3a30*/  UMOV UR9, UR25 ;  /* 0x0000001900097c82 */ /* 0x000fe40008000000 */
[----:B------:R1:W-:Y:S02]  /*3a40*/  UTMALDG.5D [UR8], [UR34], desc[UR36] ;  /* 0x00002408220075b4 */ /* 0x0003e40008021000 */
[----:B-1----:R-:W-:Y:S05]  /*3a50*/  BRA.U !UP3, `(.L_x_85) ;  /* 0x000000010b047547 */ /* 0x002fea000b800000 */
[----:B------:R-:W-:Y:S05]  /*3a60*/  BPT.TRAP 0x1 ;  /* 0x000000040000795c */ /* 0x000fea0000300000 */
.L_x_85:
[----:B----4-:R-:W-:Y:S04]  /*3a70*/  SHF.L.U32 R9, R14, 0x1f, RZ ;  /* 0x0000001f0e097819 */ /* 0x010fe800000006ff */
[----:B------:R-:W1:Y:S02]  /*3a80*/  SYNCS.PHASECHK.TRANS64.TRYWAIT P5, [UR32+0x2e848], R9 ;  /* 0x02e84809ff0075a7 */ /* 0x000e6400080a1120 */
[----:B-1----:R-:W-:Y:S05]  /*3a90*/  @!P5 BRA `(.L_x_86) ;  /* 0x000000c00058d947 */ /* 0x002fea0003800000 */
.L_x_267:
[----:B------:R-:W-:Y:S06]  /*3aa0*/  UIMAD UR6, UR28, UR15, UR5 ;  /* 0x0000000f1c0672a4 */ /* 0x000fec000f8e0205 */
[----:B-12---:R-:W-:Y:S04]  /*3ab0*/  VIADD R8, R4, UR6 ;  /* 0x0000000604087c36 */ /* 0x006fe80008000000 */
[C---:B------:R-:W-:Y:S01]  /*3ac0*/  VIADD R4, R8.reuse, 0x1 ;  /* 0x0000000108047836 */ /* 0x040fe20000000000 */
[CC--:B---3--:R-:W-:Y:S04]  /*3ad0*/  LEA R22, P5, R8.reuse, R16.reuse, 0x2 ;  /* 0x0000001008167211 */ /* 0x0c8fe800078a10ff */
[-C--:B------:R-:W-:Y:S02]  /*3ae0*/  LEA.HI.X R23, R8, R17.reuse, RZ, 0x2, P5 ;  /* 0x0000001108177211 */ /* 0x080fe400028f14ff */
[CC--:B------:R-:W-:Y:S03]  /*3af0*/  LEA R20, P5, R4.reuse, R16.reuse, 0x2 ;  /* 0x0000001004147211 */ /* 0x0c0fe600078a10ff */
[----:B------:R-:W-:Y:S01]  /*3b00*/  @!PT LDS RZ, [RZ] ;  /* 0x00000000fffff984 */ /* 0x000fe20000000800 */
[----:B------:R-:W-:Y:S01]  /*3b10*/  @!PT LDS RZ, [RZ] ;  /* 0x00000000fffff984 */ /* 0x000fe20000000800 */
[----:B------:R-:W-:Y:S01]  /*3b20*/  @!PT LDS RZ, [RZ] ;  /* 0x00000000fffff984 */ /* 0x000fe20000000800 */
[----:B------:R1:W-:Y:S01]  /*3b30*/  LDGSTS.E.LTC128B [R5+0x2e200], desc[UR38][R22.64], !P3 ;  /* 0x2e20000016057fae */ /* 0x0003e2000d9a1226 */
[-C--:B------:R-:W-:Y:S01]  /*3b40*/  LEA.HI.X R21, R4, R17.reuse, RZ, 0x2, P5 ;  /* 0x0000001104157211 */ /* 0x080fe200028f14ff */
[C---:B------:R-:W-:Y:S02]  /*3b50*/  VIADD R4, R8.reuse, 0x2 ;  /* 0x0000000208047836 */ /* 0x040fe40000000000 */
[----:B------:R-:W-:Y:S02]  /*3b60*/  VIADD R8, R8, 0x3 ;  /* 0x0000000308087836 */ /* 0x000fe40000000000 */
[----:B------:R1:W-:Y:S01]  /*3b70*/  LDGSTS.E.LTC128B [R5+0x2e204], desc[UR38][R20.64], !P2 ;  /* 0x2e20400014057fae */ /* 0x0003e2000d1a1226 */
[CC--:B------:R-:W-:Y:S04]  /*3b80*/  LEA R24, P5, R4.reuse, R16.reuse, 0x2 ;  /* 0x0000001004187211 */ /* 0x0c0fe800078a10ff */
[-C--:B------:R-:W-:Y:S02]  /*3b90*/  LEA.HI.X R25, R4, R17.reuse, RZ, 0x2, P5 ;  /* 0x0000001104197211 */ /* 0x080fe400028f14ff */
[C---:B------:R-:W-:Y:S03]  /*3ba0*/  LEA R26, P5, R8.reuse, R16, 0x2 ;  /* 0x00000010081a7211 */ /* 0x040fe600078a10ff */
[----:B------:R1:W-:Y:S01]  /*3bb0*/  LDGSTS.E.LTC128B [R5+0x2e208], desc[UR38][R24.64], !P1 ;  /* 0x2e20800018057fae */ /* 0x0003e2000c9a1226 */
[----:B------:R-:W-:Y:S05]  /*3bc0*/  LEA.HI.X R27, R8, R17, RZ, 0x2, P5 ;  /* 0x00000011081b7211 */ /* 0x000fea00028f14ff */
[----:B------:R1:W-:Y:S01]  /*3bd0*/  LDGSTS.E.LTC128B [R5+0x2e20c], desc[UR38][R26.64], !P0 ;  /* 0x2e20c0001a057fae */ /* 0x0003e2000c1a1226 */
[----:B------:R-:W-:Y:S01]  /*3be0*/  NOP ;  /* 0x0000000000007918 */ /* 0x000fe20000000000 */
[----:B------:R-:W-:Y:S02]  /*3bf0*/  SYNCS.ARRIVE.TRANS64.RED.A0T1 RZ, [UR32+0x2e840], RZ ;  /* 0x02e840ffffff79a7 */ /* 0x000fe40008200420 */
[----:B------:R-:W-:Y:S01]  /*3c00*/  ARRIVES.LDGSTSBAR.64.TRANSCNT [UR32+0x2e840] ;  /* 0x02e84000ff0079b0 */ /* 0x000fe20008002a20 */
[----:B------:R-:W-:Y:S01]  /*3c10*/  NOP ;  /* 0x0000000000007918 */ /* 0x000fe20000000000 */
[----:B------:R-:W-:Y:S05]  /*3c20*/  BRA.U !UP3, `(.L_x_87) ;  /* 0x000000010b047547 */ /* 0x000fea000b800000 */
[----:B------:R-:W-:Y:S05]  /*3c30*/  BPT.TRAP 0x1 ;  /* 0x000000040000795c */ /* 0x000fea0000300000 */
.L_x_87:
[----:B------:R-:W-:Y:S01]  /*3c40*/  LOP3.LUT R14, R14, 0x1, RZ, 0x3c, !PT ;  /* 0x000000010e0e7812 */ /* 0x000fe200078e3cff */
[----:B------:R-:W-:Y:S01]  /*3c50*/  SYNCS.ARRIVE.TRANS64.A1T0 RZ, [UR32+0x2e840], RZ ;  /* 0x02e840ffffff79a7 */ /* 0x000fe20008100020 */
[----:B------:R-:W2:Y:S01]  /*3c60*/  LDL.LU R4, [R1] ;  /* 0x0000000001047983 */ /* 0x000ea20000300800 */
[----:B------:R-:W-:Y:S01]  /*3c70*/  LOP3.LUT R13, R13, 0x1, RZ, 0x3c, !PT ;  /* 0x000000010d0d7812 */ /* 0x000fe200078e3cff */
[----:B------:R-:W-:Y:S01]  /*3c80*/  UISETP.NE.AND UP0, UPT, UR23, 0x2, UPT ;  /* 0x000000021700788c */ /* 0x000fe2000bf05270 */
[----:B------:R-:W-:Y:S03]  /*3c90*/  LOP3.LUT R12, R12, 0x1, RZ, 0x3c, !PT ;  /* 0x000000010c0c7812 */ /* 0x000fe600078e3cff */
[----:B------:R-:W-:Y:S02]  /*3ca0*/  USEL UR8, URZ, 0x1, UP0 ;  /* 0x00000001ff087887 */ /* 0x000fe40008000000 */
[----:B------:R-:W-:Y:S04]  /*3cb0*/  USEL UR6, UR23, URZ, UP0 ;  /* 0x000000ff17067287 */ /* 0x000fe80008000000 */
[----:B------:R-:W-:Y:S02]  /*3cc0*/  LOP3.LUT R11, R11, UR8, RZ, 0x3c, !PT ;  /* 0x000000080b0b7c12 */ /* 0x000fe4000f8e3cff */
[C---:B--2---:R-:W-:Y:S01]  /*3cd0*/  ISETP.GT.U32.AND P0, PT, R4.reuse, 0x2, PT ;  /* 0x000000020400780c */ /* 0x044fe20003f04070 */
[----:B------:R-:W-:Y:S05]  /*3ce0*/  VIADD R4, R4, 0xffffffff ;  /* 0xffffffff04047836 */ /* 0x000fea0000000000 */
[----:B------:R2:W-:Y:S07]  /*3cf0*/  STL [R1], R4 ;  /* 0x0000000401007387 */ /* 0x0005ee0000100800 */
[----:B------:R-:W-:Y:S05]  /*3d00*/  @P0 BRA `(.L_x_88) ;  /* 0xfffffff4001c0947 */ /* 0x000fea000383ffff */
[----:B------:R-:W-:Y:S05]  /*3d10*/  EXIT ;  /* 0x000000000000794d */ /* 0x000fea0003800000 */
.L_x_314:
[----:B------:R-:W-:-:S08]  /*3d20*/  NOP ;  /* 0x0000000000007918 */ /* 0x000fd00000000000 */
[----:B------:R-:W1:-:S00]  /*3d30*/  USETMAXREG.DEALLOC.CTAPOOL 0x60 ;  /* 0x00000060000079c8 */ /* 0x000e4000080e0500 */
[----:B------:R-:W2:Y:S01]  /*3d40*/  S2UR UR24, SR_CgaCtaId ;  /* 0x00000000001879c3 */ /* 0x000ea20000008800 */
[----:B------:R-:W-:Y:S01]  /*3d50*/  UMOV UR4, 0x40 ;  /* 0x0000004000047882 */ /* 0x000fe20000000000 */
[----:B------:R-:W-:Y:S01]  /*3d60*/  NOP ;  /* 0x0000000000007918 */ /* 0x000fe20000000000 */
[----:B--2---:R-:W-:-:S03]  /*3d70*/  ULEA UR5, UR24, UR4, 0x18 ;  /* 0x0000000418057291 */ /* 0x004fc6000f8ec0ff */
[----:B------:R-:W-:Y:S02]  /*3d80*/  UMOV UR4, 0x400 ;  /* 0x0000040000047882 */ /* 0x000fe40000000000 */
[----:B------:R-:W-:-:S04]  /*3d90*/  ULEA UR24, UR24, UR4, 0x18 ;  /* 0x0000000418187291 */ /* 0x000fc8000f8ec0ff */
[----:B-1----:R-:W1:Y:S02]  /*3da0*/  LDS.U8 R0, [UR5+0x1c] ;  /* 0x00001c05ff007984 */ /* 0x002e640008000000 */
[----:B-1----:R-:W-:-:S13]  /*3db0*/  ISETP.NE.AND P0, PT, R0, RZ, PT ;  /* 0x000000ff0000720c */ /* 0x002fda0003f05270 */
[----:B------:R-:W-:Y:S05]  /*3dc0*/  @P0 BRA `(.L_x_89) ;  /* 0x0000000000580947 */ /* 0x000fea0003800000 */
[----:B------:R-:W-:-:S13]  /*3dd0*/  ELECT P0, URZ, PT ;  /* 0x0000000000ff782f */ /* 0x000fda0003800000 */
[----:B------:R-:W-:Y:S05]  /*3de0*/  @!P0 BRA `(.L_x_90) ;  /* 0x00000000005c8947 */ /* 0x000fea0003800000 */
[----:B------:R-:W-:Y:S01]  /*3df0*/  UMOV UR4, 0x10 ;  /* 0x0000001000047882 */ /* 0x000fe20000000000 */
[----:B------:R-:W-:Y:S01]  /*3e00*/  HFMA2 R0, -RZ, RZ, 0, 5.9604644775390625e-08 ;  /* 0x00000001ff007431 */ /* 0x000fe200000001ff */
[----:B------:R-:W-:-:S03]  /*3e10*/  MOV R2, 0xffff ;  /* 0x0000ffff00027802 */ /* 0x000fc60000000f00 */
[----:B------:R-:W-:Y:S04]  /*3e20*/  DEPBAR.LE SB1, 0x36 ;  /* 0x00009d800000791a */ /* 0x000fe80000000000 */
[----:B------:R-:W1:Y:S02]  /*3e30*/  UTCATOMSWS.FIND_AND_SET.ALIGN UP0, UR4, UR4 ;  /* 0x00000004000475e3 */ /* 0x000e640008000800 */
[----:B-1----:R-:W-:Y:S01]  /*3e40*/  MOV R4, UR4 ;  /* 0x0000000400047c02 */ /* 0x002fe20008000f00 */
[----:B------:R-:W-:Y:S06]  /*3e50*/  BRA.U UP0, `(.L_x_91) ;  /* 0x0000000100187547 */ /* 0x000fec000b800000 */
.L_x_92:
[----:B------:R-:W-:Y:S05]  /*3e60*/  NANOSLEEP 0x64 ;  /* 0x000000640000795d */ /* 0x000fea0003800000 */
[----:B------:R-:W-:-:S05]  /*3e70*/  UMOV UR4, 0x10 ;  /* 0x0000001000047882 */ /* 0x000fca0000000000 */
[----:B------:R-:W-:Y:S04]  /*3e80*/  DEPBAR.LE SB1, 0x36 ;  /* 0x00009d800000791a */ /* 0x000fe80000000000 */
[----:B------:R-:W1:Y:S02]  /*3e90*/  UTCATOMSWS.FIND_AND_SET.ALIGN UP0, UR4, UR4 ;  /* 0x00000004000475e3 */ /* 0x000e640008000800 */
[----:B-1----:R-:W-:Y:S01]  /*3ea0*/  MOV R4, UR4 ;  /* 0x0000000400047c02 */ /* 0x002fe20008000f00 */
[----:B------:R-:W-:Y:S05]  /*3eb0*/  BRA.U !UP0, `(.L_x_92) ;  /* 0xfffffffd08e87547 */ /* 0x000fea000b83ffff */
.L_x_91:
[-C--:B------:R-:W-:Y:S02]  /*3ec0*/  SHF.L.U32 R2, R2, R4.reuse, RZ ;  /* 0x0000000402027219 */ /* 0x080fe400000006ff */
[----:B------:R-:W-:Y:S01]  /*3ed0*/  SHF.L.U32 R0, R0, R4, RZ ;  /* 0x0000000400007219 */ /* 0x000fe200000006ff */
[----:B------:R-:W-:Y:S02]  /*3ee0*/  IMAD.SHL.U32 R4, R4, 0x20, RZ ;  /* 0x0000002004047824 */ /* 0x000fe400078e00ff */
[----:B------:R1:W-:Y:S04]  /*3ef0*/  ATOMS.OR RZ, [UR5+0x14], R2 ;  /* 0x00001402ffff798c */ /* 0x0003e8000b000005 */
[----:B------:R1:W-:Y:S04]  /*3f00*/  ATOMS.OR RZ, [UR5+0x18], R0 ;  /* 0x00001800ffff798c */ /* 0x0003e8000b000005 */
[----:B------:R1:W-:Y:S01]  /*3f10*/  STS [UR24+0x2e8c0], R4 ;  /* 0x02e8c004ff007988 */ /* 0x0003e20008000818 */
[----:B------:R-:W-:Y:S05]  /*3f20*/  BRA `(.L_x_90) ;  /* 0x00000000000c7947 */ /* 0x000fea0003800000 */
.L_x_89:
[----:B------:R1:W-:Y:S01]  /*3f30*/  STS [UR24+0x2e8c0], R5 ;  /* 0x02e8c005ff007988 */ /* 0x0003e20008000818 */
[----:B------:R-:W-:-:S03]  /*3f40*/  MOV R4, 0x3f60 ;  /* 0x00003f6000047802 */ /* 0x000fc60000000f00 */
[----:B-1----:R-:W-:Y:S05]  /*3f50*/  CALL.REL.NOINC `($__internal_1_$__cuda_sm10x_tcgen05_guardrail_trap_phase_invalid_during_alloc) ;  /* 0x000000c4008c7944 */ /* 0x002fea0003c00000 */
.L_x_90:
[----:B------:R-:W-:Y:S05]  /*3f60*/  WARPSYNC.ALL ;  /* 0x0000000000007948 */ /* 0x000fea0003800000 */
[----:B------:R-:W-:Y:S01]  /*3f70*/  USHF.R.U32.HI UR7, URZ, 0x4, UR24 ;  /* 0x00000004ff077899 */ /* 0x000fe20008011618 */
[----:B------:R-:W-:Y:S01]  /*3f80*/  NOP ;  /* 0x0000000000007918 */ /* 0x000fe20000000000 */
[----:B------:R-:W-:Y:S01]  /*3f90*/  UIADD3 UR6, UPT, UPT, UR24, 0xc000, URZ ;  /* 0x0000c00018067890 */ /* 0x000fe2000fffe0ff */
[----:B------:R-:W-:Y:S01]  /*3fa0*/  BSSY.RECONVERGENT B0, `(.L_x_93) ;  /* 0x000001f000007945 */ /* 0x000fe20003800200 */
[----:B------:R-:W-:Y:S02]  /*3fb0*/  UIADD3 UR5, UPT, UPT, UR24, 0x6000, URZ ;  /* 0x0000600018057890 */ /* 0x000fe4000fffe0ff */
[----:B------:R-:W-:-:S02]  /*3fc0*/  UIADD3 UR4, UPT, UPT, UR24, 0x18000, URZ ;  /* 0x0001800018047890 */ /* 0x000fc4000fffe0ff */
[----:B------:R-:W-:Y:S02]  /*3fd0*/  UIADD3 UR10, UPT, UPT, UR24, 0x1e000, URZ ;  /* 0x0001e000180a7890 */ /* 0x000fe4000fffe0ff */
[----:B------:R-:W-:Y:S02]  /*3fe0*/  ULOP3.LUT UR9, UR7, 0x3fff, URZ, 0xc0, !UPT ;  /* 0x00003fff07097892 */ /* 0x000fe4000f8ec0ff */
[----:B------:R-:W-:Y:S02]  /*3ff0*/  USHF.R.U32.HI UR8, URZ, 0x4, UR6 ;  /* 0x00000004ff087899 */ /* 0x000fe40008011606 */
[----:B------:R-:W-:Y:S02]  /*4000*/  USHF.R.U32.HI UR7, URZ, 0x4, UR5 ;  /* 0x00000004ff077899 */ /* 0x000fe40008011605 */
[----:B------:R-:W-:Y:S02]  /*4010*/  USHF.R.U32.HI UR6, URZ, 0x4, UR4 ;  /* 0x00000004ff067899 */ /* 0x000fe40008011604 */
[----:B------:R-:W-:-:S02]  /*4020*/  USHF.R.U32.HI UR4, URZ, 0x4, UR10 ;  /* 0x00000004ff047899 */ /* 0x000fc4000801160a */
[----:B------:R-:W-:Y:S02]  /*4030*/  ULOP3.LUT UR7, UR7, 0x3fff, URZ, 0xc0, !UPT ;  /* 0x00003fff07077892 */ /* 0x000fe4000f8ec0ff */
[----:B------:R-:W-:Y:S02]  /*4040*/  ULOP3.LUT UR34, UR4, 0x3fff, URZ, 0xc0, !UPT ;  /* 0x00003fff04227892 */ /* 0x000fe4000f8ec0ff */
[----:B------:R-:W-:Y:S02]  /*4050*/  ULOP3.LUT UR42, UR9, 0x10000, URZ, 0xfc, !UPT ;  /* 0x00010000092a7892 */ /* 0x000fe4000f8efcff */
[----:B------:R-:W-:Y:S02]  /*4060*/  ULOP3.LUT UR28, UR7, 0x10000, URZ, 0xfc, !UPT ;  /* 0x00010000071c7892 */ /* 0x000fe4000f8efcff */
[----:B------:R-:W-:Y:S02]  /*4070*/  ULOP3.LUT UR9, UR9, 0x2000000, URZ, 0xfc, !UPT ;  /* 0x0200000009097892 */ /* 0x000fe4000f8efcff */
[----:B------:R-:W-:-:S02]  /*4080*/  ULOP3.LUT UR7, UR34, 0x4000000, URZ, 0xfc, !UPT ;  /* 0x0400000022077892 */ /* 0x000fc4000f8efcff */
[----:B------:R-:W-:Y:S02]  /*4090*/  ULOP3.LUT UR5, UR8, 0x3fff, URZ, 0xc0, !UPT ;  /* 0x00003fff08057892 */ /* 0x000fe4000f8ec0ff */
[----:B------:R-:W-:Y:S01]  /*40a0*/  ULOP3.LUT UR6, UR6, 0x3fff, URZ, 0xc0, !UPT ;  /* 0x00003fff06067892 */ /* 0x000fe2000f8ec0ff */
[----:B------:R-:W-:Y:S01]  /*40b0*/  MOV R7, UR9 ;  /* 0x0000000900077c02 */ /* 0x000fe20008000f00 */
[----:B------:R-:W-:Y:S01]  /*40c0*/  ULOP3.LUT UR4, UR5, 0x10000, URZ, 0xfc, !UPT ;  /* 0x0001000005047892 */ /* 0x000fe2000f8efcff */
[----:B------:R-:W-:Y:S01]  /*40d0*/  MOV R6, UR7 ;  /* 0x0000000700067c02 */ /* 0x000fe20008000f00 */
[----:B------:R-:W-:Y:S02]  /*40e0*/  ULOP3.LUT UR30, UR6, 0x10000, URZ, 0xfc, !UPT ;  /* 0x00010000061e7892 */ /* 0x000fe4000f8efcff */
[----:B------:R-:W-:Y:S02]  /*40f0*/  ULOP3.LUT UR34, UR34, 0x10000, URZ, 0xfc, !UPT ;  /* 0x0001000022227892 */ /* 0x000fe4000f8efcff */
[----:B------:R-:W-:-:S02]  /*4100*/  ULOP3.LUT UR5, UR5, 0x2000000, URZ, 0xfc, !UPT ;  /* 0x0200000005057892 */ /* 0x000fc4000f8efcff */
[----:B------:R-:W-:Y:S01]  /*4110*/  ULOP3.LUT UR26, UR6, 0x2000000, URZ, 0xfc, !UPT ;  /* 0x02000000061a7892 */ /* 0x000fe2000f8efcff */
[----:B------:R-:W-:Y:S01]  /*4120*/  UMOV UR43, 0x80004020 ;  /* 0x80004020002b7882 */ /* 0x000fe20000000000 */
[----:B------:R-:W-:Y:S01]  /*4130*/  UMOV UR29, 0x80004020 ;  /* 0x80004020001d7882 */ /* 0x000fe20000000000 */
[----:B------:R-:W-:Y:S01]  /*4140*/  UMOV UR31, 0x80004020 ;  /* 0x80004020001f7882 */ /* 0x000fe20000000000 */
[----:B------:R-:W-:Y:S01]  /*4150*/  UMOV UR35, 0x40004040 ;  /* 0x4000404000237882 */ /* 0x000fe20000000000 */
[----:B------:R-:W-:Y:S01]  /*4160*/  UMOV UR27, 0x80004020 ;  /* 0x80004020001b7882 */ /* 0x000fe20000000000 */
[----:B------:R-:W-:Y:S06]  /*4170*/  @!P2 BRA `(.L_x_94) ;  /* 0x000000000004a947 */ /* 0x000fec0003800000 */
[----:B------:R-:W-:Y:S05]  /*4180*/  BPT.TRAP 0x1 ;  /* 0x000000040000795c */ /* 0x000fea0000300000 */
.L_x_94:
[----:B------:R-:W-:Y:S05]  /*4190*/  BSYNC.RECONVERGENT B0 ;  /* 0x0000000000007941 */ /* 0x000fea0003800200 */
.L_x_93:
[----:B------:R-:W-:Y:S01]  /*41a0*/  SHF.L.U32 R10, RZ, 0x1f, RZ ;  /* 0x0000001fff0a7819 */ /* 0x000fe200000006ff */
[----:B------:R-:W-:-:S03]  /*41b0*/  IMAD.MOV.U32 R9, RZ, RZ, 0x1 ;  /* 0x00000001ff097424 */ /* 0x000fc600078e00ff */
[----:B------:R-:W2:Y:S02]  /*41c0*/  SYNCS.PHASECHK.TRANS64.TRYWAIT P0, [UR24+0x2e800], R10 ;  /* 0x02e8000aff0075a7 */ /* 0x000ea40008001118 */
[----:B------:R-:W-:Y:S01]  /*41d0*/  SHF.L.U32 R9, R9, 0x1f, RZ ;  /* 0x0000001f09097819 */ /* 0x000fe200000006ff */
[----:B--2---:R-:W-:Y:S06]  /*41e0*/  @!P0 BRA `(.L_x_95) ;  /* 0x000000b8009c8947 */ /* 0x004fec0003800000 */
.L_x_269:
[----:B------:R-:W2:Y:S01]  /*41f0*/  SYNCS.PHASECHK.TRANS64.TRYWAIT P0, [UR24+0x2e858], R9 ;  /* 0x02e85809ff0075a7 */ /* 0x000ea20008001118 */
[----:B-1----:R-:W-:Y:S02]  /*4200*/  HFMA2 R2, -RZ, RZ, 0, 1.9073486328125e-05 ;  /* 0x00000140ff027431 */ /* 0x002fe400000001ff */
[----:B------:R-:W-:Y:S01]  /*4210*/  IMAD.MOV.U32 R5, RZ, RZ, 0x140 ;  /* 0x00000140ff057424 */ /* 0x000fe200078e00ff */
[----:B------:R-:W-:Y:S01]  /*4220*/  MOV R0, 0x140 ;  /* 0x0000014000007802 */ /* 0x000fe20000000f00 */
[----:B------:R-:W-:Y:S01]  /*4230*/  IMAD.MOV.U32 R4, RZ, RZ, 0x140 ;  /* 0x00000140ff047424 */ /* 0x000fe200078e00ff */
[----:B--2---:R-:W-:Y:S06]  /*4240*/  @!P0 BRA `(.L_x_96) ;  /* 0x000000b8009c8947 */ /* 0x004fec0003800000 */
.L_x_271:
[----:B------:R-:W-:Y:S01]  /*4250*/  R2UR UR21, R2 ;  /* 0x00000000021572ca */ /* 0x000fe200000e0000 */
[----:B------:R-:W-:Y:S01]  /*4260*/  IMAD.MOV.U32 R2, RZ, RZ, 0x140 ;  /* 0x00000140ff027424 */ /* 0x000fe200078e00ff */
[----:B------:R-:W-:Y:S01]  /*4270*/  R2UR UR20, R0 ;  /* 0x00000000001472ca */ /* 0x000fe200000e0000 */
[----:B------:R-:W-:Y:S01]  /*4280*/  IMAD.MOV.U32 R0, RZ, RZ, 0x140 ;  /* 0x00000140ff007424 */ /* 0x000fe200078e00ff */
[----:B------:R-:W-:Y:S01]  /*4290*/  R2UR UR23, R5 ;  /* 0x00000000051772ca */ /* 0x000fe200000e0000 */
[----:B------:R-:W-:Y:S01]  /*42a0*/  UIADD3 UR40, UPT, UPT, UR42, 0x2, URZ ;  /* 0x000000022a287890 */ /* 0x000fe2000fffe0ff */
[----:B------:R-:W-:Y:S01]  /*42b0*/  R2UR UR22, R4 ;  /* 0x00000000041672ca */ /* 0x000fe200000e0000 */
[----:B------:R-:W-:Y:S01]  /*42c0*/  UIADD3 UR14, UPT, UPT, UR4, 0x2, URZ ;  /* 0x00000002040e7890 */ /* 0x000fe2000fffe0ff */
[----:B------:R-:W-:Y:S01]  /*42d0*/  R2UR UR19, R2 ;  /* 0x00000000021372ca */ /* 0x000fe200000e0000 */
[----:B------:R-:W-:Y:S01]  /*42e0*/  UIADD3 UR36, UPT, UPT, UR42, 0x200, URZ ;  /* 0x000002002a247890 */ /* 0x000fe2000fffe0ff */
[----:B------:R-:W-:Y:S01]  /*42f0*/  R2UR UR18, R0 ;  /* 0x00000000001272ca */ /* 0x000fe200000e0000 */
[----:B------:R-:W-:Y:S01]  /*4300*/  UIADD3 UR12, UPT, UPT, UR4, 0x200, URZ ;  /* 0x00000200040c7890 */ /* 0x000fe2000fffe0ff */
[----:B------:R-:W-:Y:S01]  /*4310*/  R2UR UR25, R3 ;  /* 0x00000000031972ca */ /* 0x000fe200000e0000 */
[----:B------:R-:W-:-:S02]  /*4320*/  UIADD3 UR52, UPT, UPT, UR42, 0x202, URZ ;  /* 0x000002022a347890 */ /* 0x000fc4000fffe0ff */
[----:B------:R-:W-:Y:S02]  /*4330*/  UIADD3 UR10, UPT, UPT, UR4, 0x202, URZ ;  /* 0x00000202040a7890 */ /* 0x000fe4000fffe0ff */
[----:B------:R-:W-:Y:S02]  /*4340*/  UIADD3 UR54, UPT, UPT, UR42, 0x400, URZ ;  /* 0x000004002a367890 */ /* 0x000fe4000fffe0ff */
[----:B------:R-:W-:Y:S02]  /*4350*/  UIADD3 UR8, UPT, UPT, UR4, 0x400, URZ ;  /* 0x0000040004087890 */ /* 0x000fe4000fffe0ff */
[----:B------:R-:W-:Y:S02]  /*4360*/  UIADD3 UR56, UPT, UPT, UR42, 0x402, URZ ;  /* 0x000004022a387890 */ /* 0x000fe4000fffe0ff */
[----:B------:R-:W-:Y:S01]  /*4370*/  UIADD3 UR6, UPT, UPT, UR4, 0x402, URZ ;  /* 0x0000040204067890 */ /* 0x000fe2000fffe0ff */
[----:B------:R-:W-:Y:S01]  /*4380*/  UMOV UR50, 0x0 ;  /* 0x0000000000327882 */ /* 0x000fe20000000000 */
[----:B------:R-:W-:Y:S01]  /*4390*/  UMOV UR51, 0x8200010 ;  /* 0x0820001000337882 */ /* 0x000fe20000000000 */
[----:B------:R-:W-:Y:S01]  /*43a0*/  UMOV UR16, UR4 ;  /* 0x0000000400107c82 */ /* 0x000fe20008000000 */
[----:B------:R-:W-:Y:S01]  /*43b0*/  UMOV UR17, 0x80004020 ;  /* 0x8000402000117882 */ /* 0x000fe20000000000 */
        /* <DEDUP_REMOVED lines=8> */
[----:B------:R2:W-:Y:S01]  /*4440*/  UTCHMMA gdesc[UR42], gdesc[UR16], tmem[UR23], tmem[UR50], idesc[UR51], !UPT ;  /* 0x00ff32102a0075ea */ /* 0x0005e2000f800017 */
[----:B------:R-:W-:Y:S01]  /*4450*/  UMOV UR44, 0x0 ;  /* 0x00000000002c7882 */ /* 0x000fe20000000000 */
[----:B------:R-:W-:Y:S01]  /*4460*/  UMOV UR45, 0x8200010 ;  /* 0x08200010002d7882 */ /* 0x000fe20000000000 */
[----:B------:R-:W-:Y:S01]  /*4470*/  UMOV UR53, 0x80004020 ;  /* 0x8000402000357882 */ /* 0x000fe20000000000 */
[----:B------:R-:W-:Y:S01]  /*4480*/  UMOV UR11, 0x80004020 ;  /* 0x80004020000b7882 */ /* 0x000fe20000000000 */
[----:B------:R2:W-:Y:S01]  /*4490*/  UTCHMMA gdesc[UR40], gdesc[UR14], tmem[UR22], tmem[UR48], idesc[UR49], UPT ;  /* 0x00ff300e280075ea */ /* 0x0005e2000b800016 */
        /* <DEDUP_REMOVED lines=10> */
[----:B------:R2:W-:Y:S01]  /*4540*/  UTCHMMA gdesc[UR54], gdesc[UR8], tmem[UR19], tmem[UR38], idesc[UR39], UPT ;  /* 0x00ff2608360075ea */ /* 0x0005e2000b800013 */
[----:B------:R2:W-:Y:S01]  /*4550*/  UTCHMMA gdesc[UR56], gdesc[UR6], tmem[UR18], tmem[UR32], idesc[UR33], UPT ;  /* 0x00ff2006380075ea */ /* 0x0005e2000b800012 */
[----:B------:R-:W-:-:S09]  /*4560*/  UISETP.NE.AND UP0, UPT, UR25, 0x2, UPT ;  /* 0x000000021900788c */ /* 0x000fd2000bf05270 */
[----:B------:R-:W-:Y:S05]  /*4570*/  BRA.U !UP0, `(.L_x_97) ;  /* 0x0000000108047547 */ /* 0x000fea000b800000 */
[----:B--2---:R-:W-:Y:S05]  /*4580*/  BPT.TRAP 0x1 ;  /* 0x000000040000795c */ /* 0x004fea0000300000 */
.L_x_97:
[----:B--2---:R-:W-:-:S09]  /*4590*/  UIADD3 UR6, UPT, UPT, UR24, 0x2e850, URZ ;  /* 0x0002e85018067890 */ /* 0x004fd2000fffe0ff */
[----:B------:R2:W-:Y:S01]  /*45a0*/  UTCBAR [UR6], URZ ;  /* 0x000000ff060073e9 */ /* 0x0005e200080000ff */
[----:B------:R-:W-:Y:S05]  /*45b0*/  BRA.U !UP4, `(.L_x_98) ;  /* 0x000000010c047547 */ /* 0x000fea000b800000 */
[----:B--2---:R-:W-:Y:S05]  /*45c0*/  BPT.TRAP 0x1 ;  /* 0x000000040000795c */ /* 0x004fea0000300000 */
.L_x_98:
[----:B------:R-:W3:Y:S02]  /*45d0*/  SYNCS.PHASECHK.TRANS64.TRYWAIT P0, [UR24+0x2e820], R10 ;  /* 0x02e8200aff0075a7 */ /* 0x000ee40008001118 */
[----:B---3--:R-:W-:Y:S05]  /*45e0*/  @!P0 BRA `(.L_x_99) ;  /* 0x000000b400cc8947 */ /* 0x008fea0003800000 */
.L_x_273:
[----:B------:R-:W-:Y:S05]  /*45f0*/  BRA.U !UP0, `(.L_x_100) ;  /* 0x0000000108047547 */ /* 0x000fea000b800000 */
[----:B--2---:R-:W-:Y:S05]  /*4600*/  BPT.TRAP 0x1 ;  /* 0x000000040000795c */ /* 0x004fea0000300000 */
.L_x_100:
[----:B------:R-:W4:Y:S02]  /*4610*/  SYNCS.PHASECHK.TRANS64.TRYWAIT P0, [UR24+0x2e868], R9 ;  /* 0x02e86809ff0075a7 */ /* 0x000f240008001118 */
[----:B----4-:R-:W-:Y:S05]  /*4620*/  @!P0 BRA `(.L_x_101) ;  /* 0x000000b400d48947 */ /* 0x010fea0003800000 */
.L_x_275:
[----:B------:R-:W-:Y:S05]  /*4630*/  BRA.U !UP0, `(.L_x_102) ;  /* 0x0000000108047547 */ /* 0x000fea000b800000 */
[----:B--2---:R-:W-:Y:S05]  /*4640*/  BPT.TRAP 0x1 ;  /* 0x000000040000795c */ /* 0x004fea0000300000 */
.L_x_102:
[----:B------:R-:W4:Y:S01]  /*4650*/  SYNCS.PHASECHK.TRANS64.TRYWAIT P0, [UR24+0x2e878], R9 ;  /* 0x02e87809ff0075a7 */ /* 0x000f220008001118 */
[----:B------:R-:W-:Y:S01]  /*4660*/  HFMA2 R2, -RZ, RZ, 0, 1.1444091796875e-05 ;  /* 0x000000c0ff027431 */ /* 0x000fe200000001ff */
[----:B---3--:R-:W-:Y:S01]  /*4670*/  MOV R0, 0xc0 ;  /* 0x000000c000007802 */ /* 0x008fe20000000f00 */
[----:B----4-:R-:W-:Y:S06]  /*4680*/  @!P0 BRA `(.L_x_103) ;  /* 0x000000b400d48947 */ /* 0x010fec0003800000 */
.L_x_277:
[----:B------:R-:W-:Y:S01]  /*4690*/  R2UR UR46, R2 ;  /* 0x00000000022e72ca */ /* 0x000fe200000e0000 */
[----:B------:R-:W-:Y:S01]  /*46a0*/  IMAD.MOV.U32 R2, RZ, RZ, 0xc0 ;  /* 0x000000c0ff027424 */ /* 0x000fe200078e00ff */
[----:B------:R-:W-:Y:S01]  /*46b0*/  R2UR UR45, R0 ;  /* 0x00000000002d72ca */ /* 0x000fe200000e0000 */
[----:B------:R-:W-:Y:S01]  /*46c0*/  IMAD.MOV.U32 R0, RZ, RZ, 0xc0 ;  /* 0x000000c0ff007424 */ /* 0x000fe200078e00ff */
[----:B------:R-:W-:Y:S02]  /*46d0*/  UIADD3 UR38, UPT, UPT, UR30, 0x2, URZ ;  /* 0x000000021e267890 */ /* 0x000fe4000fffe0ff */
        /* <DEDUP_REMOVED lines=11> */
[----:B--2---:R-:W-:Y:S02]  /*4790*/  UIADD3 UR6, UPT, UPT, UR28, 0x402, URZ ;  /* 0x000004021c067890 */ /* 0x004fe4000fffe0ff */
[----:B------:R-:W-:Y:S01]  /*47a0*/  UIADD3 UR8, UPT, UPT, UR30, 0x402, URZ ;  /* 0x000004021e087890 */ /* 0x000fe2000fffe0ff */
        /* <DEDUP_REMOVED lines=28> */
[----:B------:R-:W-:Y:S05]  /*4970*/  BRA.U !UP0, `(.L_x_104) ;  /* 0x0000000108047547 */ /* 0x000fea000b800000 */
[----:B--2---:R-:W-:Y:S05]  /*4980*/  BPT.TRAP 0x1 ;  /* 0x000000040000795c */ /* 0x004fea0000300000 */
.L_x_104:
[----:B--2---:R-:W-:-:S09]  /*4990*/  UIADD3 UR6, UPT, UPT, UR24, 0x2e860, URZ ;  /* 0x0002e86018067890 */ /* 0x004fd2000fffe0ff */
[----:B------:R2:W-:Y:S01]  /*49a0*/  UTCBAR [UR6], URZ ;  /* 0x000000ff060073e9 */ /* 0x0005e200080000ff */
[----:B------:R-:W-:Y:S05]  /*49b0*/  BRA.U !UP0, `(.L_x_105) ;  /* 0x0000000108047547 */ /* 0x000fea000b800000 */
[----:B--2---:R-:W-:Y:S05]  /*49c0*/  BPT.TRAP 0x1 ;  /* 0x000000040000795c */ /* 0x004fea0000300000 */
.L_x_105:
[----:B------:R-:W4:Y:S01]  /*49d0*/  SYNCS.PHASECHK.TRANS64.TRYWAIT P0, [UR24+0x2e880], R10 ;  /* 0x02e8800aff0075a7 */ /* 0x000f220008001118 */
[----:B------:R-:W-:Y:S01]  /*49e0*/  HFMA2 R2, -RZ, RZ, 0, 1.9073486328125e-05 ;  /* 0x00000140ff027431 */ /* 0x000fe200000001ff */
[----:B------:R-:W-:Y:S01]  /*49f0*/  MOV R0, 0x60 ;  /* 0x0000006000007802 */ /* 0x000fe20000000f00 */
[----:B----4-:R-:W-:Y:S06]  /*4a00*/  @!P0 BRA `(.L_x_106) ;  /* 0x000000b4000c8947 */ /* 0x010fec0003800000 */
.L_x_279:
[----:B------:R-:W-:Y:S01]  /*4a10*/  R2UR UR51, R2 ;  /* 0x00000000023372ca */ /* 0x000fe200000e0000 */
[----:B------:R-:W-:Y:S01]  /*4a20*/  IMAD.MOV.U32 R2, RZ, RZ, 0x158 ;  /* 0x00000158ff027424 */ /* 0x000fe200078e00ff */
[----:B------:R-:W-:Y:S01]  /*4a30*/  R2UR UR58, R0 ;  /* 0x00000000003a72ca */ /* 0x000fe200000e0000 */
[----:B------:R-:W-:Y:S01]  /*4a40*/  IMAD.MOV.U32 R5, RZ, RZ, 0x148 ;  /* 0x00000148ff057424 */ /* 0x000fe200078e00ff */
[----:B------:R-:W-:Y:S01]  /*4a50*/  UIADD3 UR18, UPT, UPT, UR26, 0x40, URZ ;  /* 0x000000401a127890 */ /* 0x000fe2000fffe0ff */
[----:B---3--:R-:W-:Y:S01]  /*4a60*/  IMAD.MOV.U32 R4, RZ, RZ, 0x60 ;  /* 0x00000060ff047424 */ /* 0x008fe200078e00ff */
[----:B------:R-:W-:Y:S01]  /*4a70*/  R2UR UR45, R2 ;  /* 0x00000000022d72ca */ /* 0x000fe200000e0000 */
[----:B------:R-:W-:Y:S01]  /*4a80*/  IMAD.MOV.U32 R2, RZ, RZ, 0x168 ;  /* 0x00000168ff027424 */ /* 0x000fe200078e00ff */
        /* <DEDUP_REMOVED lines=9> */
[----:B------:R-:W-:Y:S01]  /*4b20*/  UIADD3 UR16, UPT, UPT, UR26, 0x80, URZ ;  /* 0x000000801a107890 */ /* 0x000fe2000fffe0ff */
        /* <DEDUP_REMOVED lines=8> */
[C---:B------:R-:W-:Y:S01]  /*4bb0*/  R2UR UR32, R0.reuse ;  /* 0x00000000002072ca */ /* 0x040fe200000e0000 */
[----:B------:R-:W-:Y:S01]  /*4bc0*/  UIADD3 UR8, UPT, UPT, UR26, 0x180, URZ ;  /* 0x000001801a087890 */ /* 0x000fe2000fffe0ff */
[----:B------:R-:W-:Y:S01]  /*4bd0*/  R2UR UR23, R0 ;  /* 0x00000000001772ca */ /* 0x000fe200000e0000 */
[----:B------:R-:W-:Y:S01]  /*4be0*/  UMOV UR74, 0x0 ;  /* 0x00000000004a7882 */ /* 0x000fe20000000000 */
[----:B------:R-:W-:Y:S01]  /*4bf0*/  R2UR UR20, R2 ;  /* 0x00000000021472ca */ /* 0x000fe200000e0000 */
[----:B------:R-:W-:Y:S01]  /*4c00*/  UMOV UR75, 0x8190010 ;  /* 0x08190010004b7882 */ /* 0x000fe20000000000 */
[----:B------:R-:W-:Y:S01]  /*4c10*/  R2UR UR21, R0 ;  /* 0x00000000001572ca */ /* 0x000fe200000e0000 */
[----:B--2---:R-:W-:Y:S01]  /*4c20*/  UIADD3 UR6, UPT, UPT, UR26, 0x1c0, URZ ;  /* 0x000001c01a067890 */ /* 0x004fe2000fffe0ff */
[----:B------:R2:W-:Y:S01]  /*4c30*/  UTCHMMA tmem[UR51], gdesc[UR26], tmem[UR58], tmem[UR74], idesc[UR75], !UPT ;  /* 0x00ff4a1a330079ea */ /* 0x0005e2000f80003a */
        /* <DEDUP_REMOVED lines=9> */
[----:B------:R2:W-:Y:S01]  /*4cd0*/  UTCHMMA tmem[UR49], gdesc[UR18], tmem[UR50], tmem[UR72], idesc[UR73], UPT ;  /* 0x00ff4812310079ea */ /* 0x0005e2000b800032 */
        /* <DEDUP_REMOVED lines=16> */
[----:B------:R2:W-:Y:S01]  /*4de0*/  UTCHMMA tmem[UR22], gdesc[UR8], tmem[UR23], tmem[UR62], idesc[UR63], UPT ;  /* 0x00ff3e08160079ea */ /* 0x0005e2000b800017 */
[----:B------:R2:W-:Y:S01]  /*4df0*/  UTCHMMA tmem[UR20], gdesc[UR6], tmem[UR21], tmem[UR60], idesc[UR61], UPT ;  /* 0x00ff3c06140079ea */ /* 0x0005e2000b800015 */
[----:B------:R-:W-:Y:S05]  /*4e00*/  BRA.U !UP0, `(.L_x_107) ;  /* 0x0000000108047547 */ /* 0x000fea000b800000 */
[----:B--2---:R-:W-:Y:S05]  /*4e10*/  BPT.TRAP 0x1 ;  /* 0x000000040000795c */ /* 0x004fea0000300000 */
.L_x_107:
[----:B--2---:R-:W-:-:S09]  /*4e20*/  UIADD3 UR6, UPT, UPT, UR24, 0x2e888, URZ ;  /* 0x0002e88818067890 */ /* 0x004fd2000fffe0ff */
[----:B------:R2:W-:Y:S01]  /*4e30*/  UTCBAR [UR6], URZ ;  /* 0x000000ff060073e9 */ /* 0x0005e200080000ff */
[----:B------:R-:W-:Y:S05]  /*4e40*/  BRA.U !UP4, `(.L_x_108) ;  /* 0x000000010c047547 */ /* 0x000fea000b800000 */
[----:B--2---:R-:W-:Y:S05]  /*4e50*/  BPT.TRAP 0x1 ;  /* 0x000000040000795c */ /* 0x004fea0000300000 */
.L_x_108:
[----:B------:R-:W3:Y:S01]  /*4e60*/  LDL R0, [R1] ;  /* 0x0000000001007983 */ /* 0x000ee20000100800 */
[----:B--2---:R-:W-:Y:S01]  /*4e70*/  UIADD3 UR6, UPT, UPT, UR24, 0x2e828, URZ ;  /* 0x0002e82818067890 */ /* 0x004fe2000fffe0ff */
[----:B------:R-:W-:Y:S01]  /*4e80*/  HFMA2 R14, -RZ, RZ, 0, 0 ;  /* 0x00000000ff0e7431 */ /* 0x000fe200000001ff */
[----:B------:R-:W-:Y:S01]  /*4e90*/  UMOV UR9, URZ ;  /* 0x000000ff00097c82 */ /* 0x000fe20008000000 */
[----:B------:R-:W-:-:S06]  /*4ea0*/  UMOV UR32, URZ ;  /* 0x000000ff00207c82 */ /* 0x000fcc0008000000 */
[----:B------:R2:W-:Y:S01]  /*4eb0*/  UTCBAR [UR6], URZ ;  /* 0x000000ff060073e9 */ /* 0x0005e200080000ff */
[----:B---3--:R-:W-:-:S13]  /*4ec0*/  ISETP.NE.AND P0, PT, R0, 0x1, PT ;  /* 0x000000010000780c */ /* 0x008fda0003f05270 */
[----:B--2---:R-:W-:Y:S05]  /*4ed0*/  @!P0 BRA `(.L_x_109) ;  /* 0x0000001800548947 */ /* 0x004fea0003800000 */
[----:B------:R-:W-:Y:S01]  /*4ee0*/  R2UR UR66, R6 ;  /* 0x00000000064272ca */ /* 0x000fe200000e0000 */
[----:B------:R-:W-:Y:S01]  /*4ef0*/  UMOV UR10, UR36 ;  /* 0x00000024000a7c82 */ /* 0x000fe20008000000 */
[----:B------:R-:W-:Y:S01]  /*4f00*/  R2UR UR53, R7 ;  /* 0x00000000073572ca */ /* 0x000fe200000e0000 */
[----:B------:R-:W-:Y:S01]  /*4f10*/  UMOV UR6, UR52 ;  /* 0x0000003400067c82 */ /* 0x000fe20008000000 */
[----:B------:R-:W-:Y:S01]  /*4f20*/  IMAD.U32 R22, RZ, RZ, UR10 ;  /* 0x0000000aff167e24 */ /* 0x000fe2000f8e00ff */
[----:B------:R-:W-:Y:S01]  /*4f30*/  UMOV UR11, 0x80004020 ;  /* 0x80004020000b7882 */ /* 0x000fe20000000000 */
[----:B------:R-:W-:Y:S01]  /*4f40*/  IMAD.U32 R20, RZ, RZ, UR6 ;  /* 0x00000006ff147e24 */ /* 0x000fe2000f8e00ff */
[----:B------:R-:W-:Y:S01]  /*4f50*/  UMOV UR7, 0x80004020 ;  /* 0x8000402000077882 */ /* 0x000fe20000000000 */
[----:B------:R-:W-:Y:S01]  /*4f60*/  UMOV UR10, UR54 ;  /* 0x00000036000a7c82 */ /* 0x000fe20008000000 */
[----:B------:R-:W-:Y:S01]  /*4f70*/  UMOV UR6, UR56 ;  /* 0x0000003800067c82 */ /* 0x000fe20008000000 */
[----:B------:R-:W-:Y:S01]  /*4f80*/  MOV R23, UR11 ;  /* 0x0000000b00177c02 */ /* 0x000fe20008000f00 */
[----:B------:R-:W-:Y:S01]  /*4f90*/  IMAD.U32 R18, RZ, RZ, UR10 ;  /* 0x0000000aff127e24 */ /* 0x000fe2000f8e00ff */
[----:B------:R-:W-:Y:S01]  /*4fa0*/  MOV R21, UR7 ;  /* 0x0000000700157c02 */ /* 0x000fe20008000f00 */
[----:B------:R-:W-:Y:S01]  /*4fb0*/  IMAD.MOV.U32 R13, RZ, RZ, RZ ;  /* 0x000000ffff0d7224 */ /* 0x000fe200078e00ff */
[----:B------:R-:W-:Y:S01]  /*4fc0*/  MOV R19, UR11 ;  /* 0x0000000b00137c02 */ /* 0x000fe20008000f00 */
[----:B------:R-:W-:Y:S01]  /*4fd0*/  IMAD.U32 R17, RZ, RZ, UR7 ;  /* 0x00000007ff117e24 */ /* 0x000fe2000f8e00ff */
[----:B------:R-:W-:Y:S01]  /*4fe0*/  MOV R16, UR6 ;  /* 0x0000000600107c02 */ /* 0x000fe20008000f00 */
[----:B------:R-:W-:Y:S01]  /*4ff0*/  IMAD.MOV.U32 R11, RZ, RZ, RZ ;  /* 0x000000ffff0b7224 */ /* 0x000fe200078e00ff */
[----:B------:R-:W-:Y:S01]  /*5000*/  MOV R12, 0x1 ;  /* 0x00000001000c7802 */ /* 0x000fe20000000f00 */
[----:B------:R-:W-:Y:S01]  /*5010*/  IMAD.MOV.U32 R10, RZ, RZ, 0x1 ;  /* 0x00000001ff0a7424 */ /* 0x000fe200078e00ff */
[----:B------:R-:W-:Y:S01]  /*5020*/  MOV R14, RZ ;  /* 0x000000ff000e7202 */ /* 0x000fe20000000f00 */
[----:B-1----:R-:W-:Y:S01]  /*5030*/  IMAD.MOV.U32 R8, RZ, RZ, RZ ;  /* 0x000000ffff087224 */ /* 0x002fe200078e00ff */
[----:B------:R-:W-:Y:S01]  /*5040*/  MOV R9, 0x1 ;  /* 0x0000000100097802 */ /* 0x000fe20000000f00 */
[----:B------:R-:W-:-:S02]  /*5050*/  UIADD3 UR76, UPT, UPT, UR66, 0x80, URZ ;  /* 0x00000080424c7890 */ /* 0x000fc4000fffe0ff */
[----:B------:R-:W-:Y:S02]  /*5060*/  UIADD3 UR74, UPT, UPT, UR66, 0x180, URZ ;  /* 0x00000180424a7890 */ /* 0x000fe4000fffe0ff */
[----:B------:R-:W-:Y:S02]  /*5070*/  UIADD3 UR72, UPT, UPT, UR66, 0x200, URZ ;  /* 0x0000020042487890 */ /* 0x000fe4000fffe0ff */
[----:B------:R-:W-:Y:S02]  /*5080*/  UIADD3 UR70, UPT, UPT, UR66, 0x280, URZ ;  /* 0x0000028042467890 */ /* 0x000fe4000fffe0ff */
[----:B------:R-:W-:Y:S02]  /*5090*/  UIADD3 UR68, UPT, UPT, UR66, 0x300, URZ ;  /* 0x0000030042447890 */ /* 0x000fe4000fffe0ff */
[----:B------:R-:W-:Y:S02]  /*50a0*/  UIADD3 UR64, UPT, UPT, UR53, 0x40, URZ ;  /* 0x0000004035407890 */ /* 0x000fe4000fffe0ff */
        /* <DEDUP_REMOVED lines=9> */
[----:B------:R-:W-:Y:S01]  /*5140*/  UIADD3 UR44, UPT, UPT, UR34, 0x400, URZ ;  /* 0x00000400222c7890 */ /* 0x000fe2000fffe0ff */
[----:B------:R-:W-:Y:S01]  /*5150*/  UMOV UR8, 0x1 ;  /* 0x0000000100087882 */ /* 0x000fe20000000000 */
[----:B------:R-:W-:Y:S01]  /*5160*/  UMOV UR32, URZ ;  /* 0x000000ff00207c82 */ /* 0x000fe20008000000 */
[----:B------:R-:W-:Y:S01]  /*5170*/  UMOV UR9, URZ ;  /* 0x000000ff00097c82 */ /* 0x000fe20008000000 */
        /* <DEDUP_REMOVED lines=18> */
.L_x_133:
[----:B------:R-:W-:Y:S04]  /*52a0*/  BSSY.RECONVERGENT B0, `(.L_x_110) ;  /* 0x0000003000007945 */ /* 0x000fe80003800200 */
[----:B---3--:R-:W-:Y:S05]  /*52b0*/  @!P2 BRA `(.L_x_111) ;  /* 0x000000000004a947 */ /* 0x008fea0003800000 */
[----:B------:R-:W-:Y:S05]  /*52c0*/  BPT.TRAP 0x1 ;  /* 0x000000040000795c */ /* 0x000fea0000300000 */
.L_x_111:
[----:B------:R-:W-:Y:S05]  /*52d0*/  BSYNC.RECONVERGENT B0 ;  /* 0x0000000000007941 */ /* 0x000fea0003800200 */
.L_x_110:
[----:B------:R-:W-:Y:S01]  /*52e0*/  ULEA UR6, UR8, UR24, 0x3 ;  /* 0x0000001808067291 */ /* 0x000fe2000f8e18ff */
[----:B------:R-:W-:Y:S02]  /*52f0*/  SHF.L.U32 R2, R8, 0x1f, RZ ;  /* 0x0000001f08027819 */ /* 0x000fe400000006ff */
[----:B------:R-:W-:Y:S06]  /*5300*/  R2UR UR7, R3 ;  /* 0x00000000030772ca */ /* 0x000fec00000e0000 */
[----:B------:R-:W1:Y:S07]  /*5310*/  SYNCS.PHASECHK.TRANS64.TRYWAIT P0, [UR6+0x2e800], R2 ;  /* 0x02e80002ff0075a7 */ /* 0x000e6e0008001106 */
[----:B------:R-:W-:Y:S01]  /*5320*/  UISETP.NE.AND UP0, UPT, UR7, 0x2, UPT ;  /* 0x000000020700788c */ /* 0x000fe2000bf05270 */
[----:B-1----:R-:W-:Y:S10]  /*5330*/  @!P0 BRA `(.L_x_112) ;  /* 0x000000a800d88947 */ /* 0x002ff40003800000 */
.L_x_281:
[----:B------:R-:W-:Y:S05]  /*5340*/  BRA.U !UP0, `(.L_x_113) ;  /* 0x0000000108047547 */ /* 0x000fea000b800000 */
[----:B------:R-:W-:Y:S05]  /*5350*/  BPT.TRAP 0x1 ;  /* 0x000000040000795c */ /* 0x000fea0000300000 */
.L_x_113:
[----:B------:R-:W-:Y:S01]  /*5360*/  SHF.L.U32 R5, R11, 0x1f, RZ ;  /* 0x0000001f0b057819 */ /* 0x000fe200000006ff */
[----:B-1----:R-:W-:Y:S02]  /*5370*/  HFMA2 R0, -RZ, RZ, 0, 1.9073486328125e-05 ;  /* 0x00000140ff007431 */ /* 0x002fe400000001ff */
[----:B------:R-:W-:Y:S01]  /*5380*/  IMAD.MOV.U32 R2, RZ, RZ, 0x140 ;  /* 0x00000140ff027424 */ /* 0x000fe200078e00ff */
[----:B------:R-:W1:Y:S02]  /*5390*/  SYNCS.PHASECHK.TRANS64.TRYWAIT P0, [UR24+0x2e858], R5 ;  /* 0x02e85805ff0075a7 */ /* 0x000e640008001118 */
[----:B-1----:R-:W-:Y:S05]  /*53a0*/  @!P0 BRA `(.L_x_114) ;  /* 0x000000a800d48947 */ /* 0x002fea0003800000 */
.L_x_283:
[----:B------:R-:W-:Y:S01]  /*53b0*/  UIMAD UR6, UR8, 0x600, UR4 ;  /* 0x00000600080678a4 */ /* 0x000fe2000f8e0204 */
[----:B------:R-:W-:Y:S01]  /*53c0*/  R2UR UR14, R2 ;  /* 0x00000000020e72ca */ /* 0x000fe200000e0000 */
[----:B------:R-:W-:Y:S01]  /*53d0*/  UMOV UR16, 0x0 ;  /* 0x0000000000107882 */ /* 0x000fe20000000000 */
[----:B------:R-:W-:Y:S01]  /*53e0*/  R2UR UR20, R0 ;  /* 0x00000000001472ca */ /* 0x000fe200000e0000 */
[----:B------:R-:W-:Y:S01]  /*53f0*/  UIADD3 UR12, UPT, UPT, UR6, 0x2, URZ ;  /* 0x00000002060c7890 */ /* 0x000fe2000fffe0ff */
[----:B------:R-:W-:Y:S01]  /*5400*/  IMAD.MOV.U32 R2, RZ, RZ, 0x140 ;  /* 0x00000140ff027424 */ /* 0x000fe200078e00ff */
[----:B------:R-:W-:Y:S01]  /*5410*/  UIADD3 UR10, UPT, UPT, UR6, 0x200, URZ ;  /* 0x00000200060a7890 */ /* 0x000fe2000fffe0ff */
[----:B-1----:R-:W-:Y:S01]  /*5420*/  IMAD.MOV.U32 R4, RZ, RZ, 0x140 ;  /* 0x00000140ff047424 */ /* 0x002fe200078e00ff */
[----:B------:R-:W-:Y:S01]  /*5430*/  UMOV UR17, 0x8200010 ;  /* 0x0820001000117882 */ /* 0x000fe20000000000 */
[----:B------:R-:W-:Y:S01]  /*5440*/  UMOV UR7, 0x80004020 ;  /* 0x8000402000077882 */ /* 0x000fe20000000000 */
[----:B------:R-:W-:Y:S01]  /*5450*/  R2UR UR25, R2 ;  /* 0x00000000021972ca */ /* 0x000fe200000e0000 */
[----:B------:R-:W-:Y:S01]  /*5460*/  UMOV UR18, UR40 ;  /* 0x0000002800127c82 */ /* 0x000fe20008000000 */
[----:B------:R-:W-:Y:S01]  /*5470*/  R2UR UR23, R4 ;  /* 0x00000000041772ca */ /* 0x000fe200000e0000 */
[----:B------:R-:W-:Y:S01]  /*5480*/  UMOV UR19, 0x80004020 ;  /* 0x8000402000137882 */ /* 0x000fe20000000000 */
[----:B------:R1:W-:Y:S01]  /*5490*/  UTCHMMA gdesc[UR42], gdesc[UR6], tmem[UR14], tmem[UR16], idesc[UR17], !UPT ;  /* 0x00ff10062a0075ea */ /* 0x0003e2000f80000e */
[----:B------:R-:W-:Y:S01]  /*54a0*/  UMOV UR36, 0x0 ;  /* 0x0000000000247882 */ /* 0x000fe20000000000 */
[----:B------:R-:W-:Y:S01]  /*54b0*/  R2UR UR22, R2 ;  /* 0x00000000021672ca */ /* 0x000fe200000e0000 */
[----:B------:R-:W-:Y:S01]  /*54c0*/  UMOV UR37, 0x8200010 ;  /* 0x0820001000257882 */ /* 0x000fe20000000000 */
[----:B------:R-:W-:Y:S01]  /*54d0*/  UMOV UR13, 0x80004020 ;  /* 0x80004020000d7882 */ /* 0x000fe20000000000 */
[----:B------:R-:W-:Y:S01]  /*54e0*/  UMOV UR11, 0x80004020 ;  /* 0x80004020000b7882 */ /* 0x000fe20000000000 */
[----:B------:R2:W-:Y:S01]  /*54f0*/  UTCHMMA gdesc[UR18], gdesc[UR12], tmem[UR20], tmem[UR36], idesc[UR37], UPT ;  /* 0x00ff240c120075ea */ /* 0x0005e2000b800014 */
[----:B------:R-:W-:Y:S01]  /*5500*/  UMOV UR15, 0x80004020 ;  /* 0x80004020000f7882 */ /* 0x000fe20000000000 */
[----:B------:R-:W-:Y:S05]  /*5510*/  IMAD.MOV.U32 R0, RZ, RZ, 0x140 ;  /* 0x00000140ff007424 */ /* 0x000fea00078e00ff */
[----:B------:R-:W-:Y:S01]  /*5520*/  R2UR UR21, R0 ;  /* 0x00000000001572ca */ /* 0x000fe200000e0000 */
[----:B-1----:R-:W-:Y:S01]  /*5530*/  UIADD3 UR16, UPT, UPT, UR6, 0x202, URZ ;  /* 0x0000020206107890 */ /* 0x002fe2000fffe0ff */
[----:B------:R-:W-:Y:S01]  /*5540*/  UMOV UR17, 0x80004020 ;  /* 0x8000402000117882 */ /* 0x000fe20000000000 */
[----:B------:R-:W-:Y:S02]  /*5550*/  UIADD3 UR14, UPT, UPT, UR6, 0x400, URZ ;  /* 0x00000400060e7890 */ /* 0x000fe4000fffe0ff */
[----:B------:R-:W-:Y:S01]  /*5560*/  UIADD3 UR6, UPT, UPT, UR6, 0x402, URZ ;  /* 0x0000040206067890 */ /* 0x000fe2000fffe0ff */
[----:B--2---:R-:W-:Y:S02]  /*5570*/  R2UR UR18, R22 ;  /* 0x00000000161272ca */ /* 0x004fe400000e0000 */
[----:B------:R-:W-:Y:S02]  /*5580*/  R2UR UR19, R23 ;  /* 0x00000000171372ca */ /* 0x000fe400000e0000 */
[----:B------:R-:W-:Y:S02]  /*5590*/  R2UR UR12, R20 ;  /* 0x00000000140c72ca */ /* 0x000fe400000e0000 */
[----:B------:R-:W-:Y:S09]  /*55a0*/  R2UR UR13, R21 ;  /* 0x00000000150d72ca */ /* 0x000ff200000e0000 */
[----:B------:R1:W-:Y:S02]  /*55b0*/  UTCHMMA gdesc[UR18], gdesc[UR10], tmem[UR25], tmem[UR36], idesc[UR37], UPT ;  /* 0x00ff240a120075ea */ /* 0x0003e4000b800019 */
[----:B-1----:R-:W-:Y:S01]  /*55c0*/  UMOV UR10, 0x0 ;  /* 0x00000000000a7882 */ /* 0x002fe20000000000 */
[----:B------:R-:W-:Y:S01]  /*55d0*/  R2UR UR36, R16 ;  /* 0x00000000102472ca */ /* 0x000fe200000e0000 */
[----:B------:R-:W-:Y:S01]  /*55e0*/  UMOV UR11, 0x8200010 ;  /* 0x08200010000b7882 */ /* 0x000fe20000000000 */
[----:B------:R-:W-:Y:S01]  /*55f0*/  R2UR UR37, R17 ;  /* 0x00000000112572ca */ /* 0x000fe200000e0000 */
[----:B------:R1:W-:Y:S01]  /*5600*/  UTCHMMA gdesc[UR12], gdesc[UR16], tmem[UR23], tmem[UR10], idesc[UR11], UPT ;  /* 0x00ff0a100c0075ea */ /* 0x0003e2000b800017 */
[----:B------:R-:W-:Y:S01]  /*5610*/  UMOV UR18, 0x0 ;  /* 0x0000000000127882 */ /* 0x000fe20000000000 */
[----:B------:R-:W-:Y:S01]  /*5620*/  UMOV UR19, 0x8200010 ;  /* 0x0820001000137882 */ /* 0x000fe20000000000 */
[----:B-1----:R-:W-:Y:S01]  /*5630*/  R2UR UR10, R18 ;  /* 0x00000000120a72ca */ /* 0x002fe200000e0000 */
[----:B------:R-:W-:Y:S01]  /*5640*/  UMOV UR12, 0x0 ;  /* 0x00000000000c7882 */ /* 0x000fe20000000000 */
[----:B------:R-:W-:Y:S01]  /*5650*/  R2UR UR11, R19 ;  /* 0x00000000130b72ca */ /* 0x000fe200000e0000 */
[----:B------:R-:W-:Y:S11]  /*5660*/  UMOV UR13, 0x8200010 ;  /* 0x08200010000d7882 */ /* 0x000ff60000000000 */
[----:B------:R-:W-:Y:S01]  /*5670*/  @!UPT UIADD3 URZ, UPT, UPT, URZ, URZ, URZ ;  /* 0x000000fffffff290 */ /* 0x000fe2000fffe0ff */
[----:B------:R-:W-:Y:S01]  /*5680*/  UTCHMMA gdesc[UR10], gdesc[UR14], tmem[UR22], tmem[UR18], idesc[UR19], UPT ;  /* 0x00ff120e0a0075ea */ /* 0x000fe2000b800016 */
[----:B------:R1:W-:Y:S02]  /*5690*/  UTCHMMA gdesc[UR36], gdesc[UR6], tmem[UR21], tmem[UR12], idesc[UR13], UPT ;  /* 0x00ff0c06240075ea */ /* 0x0003e4000b800015 */
[----:B-1----:R-:W-:Y:S01]  /*56a0*/  UIADD3 UR36, UPT, UPT, UR8, 0x1, URZ ;  /* 0x0000000108247890 */ /* 0x002fe2000fffe0ff */
[----:B------:R-:W-:Y:S11]  /*56b0*/  BRA.U !UP0, `(.L_x_115) ;  /* 0x0000000108047547 */ /* 0x000ff6000b800000 */
[----:B------:R-:W-:Y:S05]  /*56c0*/  BPT.TRAP 0x1 ;  /* 0x000000040000795c */ /* 0x000fea0000300000 */
.L_x_115:
[----:B------:R-:W-:Y:S09]  /*56d0*/  UIADD3 UR6, UPT, UPT, UR24, 0x2e850, URZ ;  /* 0x0002e85018067890 */ /* 0x000ff2000fffe0ff */
[----:B------:R1:W-:Y:S01]  /*56e0*/  UTCBAR [UR6], URZ ;  /* 0x000000ff060073e9 */ /* 0x0003e200080000ff */
[----:B------:R-:W-:Y:S05]  /*56f0*/  BRA.U !UP0, `(.L_x_116) ;  /* 0x0000000108047547 */ /* 0x000fea000b800000 */
[----:B-1----:R-:W-:Y:S05]  /*5700*/  BPT.TRAP 0x1 ;  /* 0x000000040000795c */ /* 0x002fea0000300000 */
.L_x_116:
[----:B------:R-:W-:Y:S04]  /*5710*/  SHF.L.U32 R2, R14, 0x1f, RZ ;  /* 0x0000001f0e027819 */ /* 0x000fe800000006ff */
[----:B------:R-:W2:Y:S02]  /*5720*/  SYNCS.PHASECHK.TRANS64.TRYWAIT P0, [UR24+0x2e890], R2 ;  /* 0x02e89002ff0075a7 */ /* 0x000ea40008001118 */
[----:B--2---:R-:W-:Y:S05]  /*5730*/  @!P0 BRA `(.L_x_117) ;  /* 0x000000a800088947 */ /* 0x004fea0003800000 */
.L_x_285:
[----:B------:R-:W-:Y:S05]  /*5740*/  BRA.U !UP0, `(.L_x_118) ;  /* 0x0000000108047547 */ /* 0x000fea000b800000 */
[----:B-1----:R-:W-:Y:S05]  /*5750*/  BPT.TRAP 0x1 ;  /* 0x000000040000795c */ /* 0x002fea0000300000 */
.L_x_118:
[----:B--2---:R-:W-:Y:S04]  /*5760*/  SHF.L.U32 R2, R13, 0x1f, RZ ;  /* 0x0000001f0d027819 */ /* 0x004fe800000006ff */
[----:B------:R-:W2:Y:S02]  /*5770*/  SYNCS.PHASECHK.TRANS64.TRYWAIT P0, [UR24+0x2e868], R2 ;  /* 0x02e86802ff0075a7 */ /* 0x000ea40008001118 */
[----:B--2---:R-:W-:Y:S05]  /*5780*/  @!P0 BRA `(.L_x_119) ;  /* 0x000000a8000c8947 */ /* 0x004fea0003800000 */
.L_x_287:
[----:B------:R-:W-:Y:S01]  /*5790*/  ELECT P1, URZ, PT ;  /* 0x0000000000ff782f */ /* 0x000fe20003820000 */
[----:B--2---:R-:W-:Y:S01]  /*57a0*/  IMAD.MOV.U32 R0, RZ, RZ, 0xc0 ;  /* 0x000000c0ff007424 */ /* 0x004fe200078e00ff */
[----:B------:R-:W-:Y:S01]  /*57b0*/  UMOV UR20, 0x0 ;  /* 0x0000000000147882 */ /* 0x000fe20000000000 */
[----:B------:R-:W-:Y:S01]  /*57c0*/  UMOV UR21, 0x8198010 ;  /* 0x0819801000157882 */ /* 0x000fe20000000000 */
[----:B------:R-:W-:Y:S01]  /*57d0*/  UMOV UR22, 0x0 ;  /* 0x0000000000167882 */ /* 0x000fe20000000000 */
[----:B------:R-:W-:Y:S01]  /*57e0*/  UMOV UR23, 0x8198010 ;  /* 0x0819801000177882 */ /* 0x000fe20000000000 */
[C---:B------:R-:W-:Y:S01]  /*57f0*/  R2UR UR13, R0.reuse ;  /* 0x00000000000d72ca */ /* 0x040fe200000e0000 */
[----:B------:R-:W-:Y:S01]  /*5800*/  UMOV UR19, 0x8198010 ;  /* 0x0819801000137882 */ /* 0x000fe20000000000 */
[C---:B------:R-:W-:Y:S01]  /*5810*/  R2UR UR18, R0.reuse ;  /* 0x00000000001272ca */ /* 0x040fe200000e0000 */
[----:B------:R-:W-:Y:S01]  /*5820*/  IMAD.MOV.U32 R2, RZ, RZ, 0xc0 ;  /* 0x000000c0ff027424 */ /* 0x000fe200078e00ff */
[----:B------:R-:W-:Y:S02]  /*5830*/  R2UR UR12, R0 ;  /* 0x00000000000c72ca */ /* 0x000fe400000e0000 */
[----:B------:R-:W-:Y:S02]  /*5840*/  ELECT P0, URZ, PT ;  /* 0x0000000000ff782f */ /* 0x000fe40003800000 */
[----:B------:R-:W-:Y:S01]  /*5850*/  @P1 R2UR UR7, R6 ;  /* 0x00000000060712ca */ /* 0x000fe200000e0000 */
[----:B------:R-:W-:Y:S01]  /*5860*/  @P1 IMAD.MOV.U32 R25, RZ, RZ, 0x40004040 ;  /* 0x40004040ff191424 */ /* 0x000fe200078e00ff */
[----:B-1----:R-:W-:Y:S01]  /*5870*/  @P1 R2UR UR6, R7 ;  /* 0x00000000070612ca */ /* 0x002fe200000e0000 */
[----:B------:R-:W-:Y:S01]  /*5880*/  @P1 IMAD.MOV.U32 R5, RZ, RZ, -0x7fffbfe0 ;  /* 0x80004020ff051424 */ /* 0x000fe200078e00ff */
[----:B------:R-:W-:Y:S02]  /*5890*/  R2UR UR17, R2 ;  /* 0x00000000021172ca */ /* 0x000fe400000e0000 */
[----:B------:R-:W-:Y:S05]  /*58a0*/  @P1 R2UR UR11, R25 ;  /* 0x00000000190b12ca */ /* 0x000fea00000e0000 */
[----:B------:R-:W-:Y:S02]  /*58b0*/  @P0 VIADD R2, R6, 0x100 ;  /* 0x0000010006020836 */ /* 0x000fe40000000000 */
[----:B------:R-:W-:Y:S01]  /*58c0*/  IMAD.U32 R24, RZ, RZ, UR7 ;  /* 0x00000007ff187e24 */ /* 0x000fe2000f8e00ff */
[----:B------:R-:W-:Y:S01]  /*58d0*/  @P1 R2UR UR7, R5 ;  /* 0x00000000050712ca */ /* 0x000fe200000e0000 */
[----:B------:R-:W-:Y:S01]  /*58e0*/  IMAD.U32 R4, RZ, RZ, UR6 ;  /* 0x00000006ff047e24 */ /* 0x000fe2000f8e00ff */
[----:B------:R-:W-:Y:S01]  /*58f0*/  @P0 R2UR UR8, R2 ;  /* 0x00000000020802ca */ /* 0x000fe200000e0000 */
[----:B------:R-:W-:Y:S01]  /*5900*/  IMAD.MOV.U32 R5, RZ, RZ, 0xc0 ;  /* 0x000000c0ff057424 */ /* 0x000fe200078e00ff */
[----:B------:R-:W-:Y:S01]  /*5910*/  @P1 R2UR UR10, R24 ;  /* 0x00000000180a12ca */ /* 0x000fe200000e0000 */
[----:B------:R-:W-:Y:S01]  /*5920*/  IMAD.MOV.U32 R2, RZ, RZ, 0xc0 ;  /* 0x000000c0ff027424 */ /* 0x000fe200078e00ff */
[----:B------:R-:W-:Y:S01]  /*5930*/  @P1 R2UR UR6, R4 ;  /* 0x00000000040612ca */ /* 0x000fe200000e0000 */
[----:B------:R-:W-:Y:S01]  /*5940*/  IMAD.MOV.U32 R4, RZ, RZ, 0xc0 ;  /* 0x000000c0ff047424 */ /* 0x000fe200078e00ff */
[----:B------:R-:W-:Y:S02]  /*5950*/  R2UR UR16, R5 ;  /* 0x00000000051072ca */ /* 0x000fe400000e0000 */
[----:B------:R-:W-:Y:S02]  /*5960*/  R2UR UR14, R2 ;  /* 0x00000000020e72ca */ /* 0x000fe400000e0000 */
[----:B------:R-:W-:Y:S07]  /*5970*/  R2UR UR15, R4 ;  /* 0x00000000040f72ca */ /* 0x000fee00000e0000 */
[----:B------:R1:W-:Y:S01]  /*5980*/  UTCHMMA gdesc[UR10], gdesc[UR6], tmem[UR13], tmem[UR20], idesc[UR21], !UPT ;  /* 0x00ff14060a0075ea */ /* 0x0003e2000f80000d */
[----:B------:R-:W-:Y:S01]  /*5990*/  UTCHMMA gdesc[UR76], gdesc[UR64], tmem[UR17], tmem[UR20], idesc[UR21], UPT ;  /* 0x00ff14404c0075ea */ /* 0x000fe2000b800011 */
[----:B-1----:R-:W-:Y:S01]  /*59a0*/  UMOV UR10, 0x0 ;  /* 0x00000000000a7882 */ /* 0x002fe20000000000 */
[----:B------:R-:W-:Y:S01]  /*59b0*/  UMOV UR11, 0x8198010 ;  /* 0x08198010000b7882 */ /* 0x000fe20000000000 */
[----:B------:R-:W-:Y:S01]  /*59c0*/  UMOV UR6, UR8 ;  /* 0x0000000800067c82 */ /* 0x000fe20008000000 */
[----:B------:R-:W-:Y:S01]  /*59d0*/  UMOV UR7, 0x40004040 ;  /* 0x4000404000077882 */ /* 0x000fe20000000000 */
[----:B------:R-:W-:Y:S01]  /*59e0*/  R2UR UR8, R0 ;  /* 0x00000000000872ca */ /* 0x000fe200000e0000 */
[----:B------:R1:W-:Y:S01]  /*59f0*/  UTCHMMA gdesc[UR6], gdesc[UR62], tmem[UR18], tmem[UR10], idesc[UR11], UPT ;  /* 0x00ff0a3e060075ea */ /* 0x0003e2000b800012 */
[----:B------:R2:W-:Y:S01]  /*5a00*/  UTCHMMA gdesc[UR74], gdesc[UR60], tmem[UR16], tmem[UR22], idesc[UR23], UPT ;  /* 0x00ff163c4a0075ea */ /* 0x0005e2000b800010 */
[----:B-1----:R-:W-:Y:S01]  /*5a10*/  UMOV UR6, 0x0 ;  /* 0x0000000000067882 */ /* 0x002fe20000000000 */
[----:B------:R-:W-:Y:S01]  /*5a20*/  UMOV UR7, 0x8198010 ;  /* 0x0819801000077882 */ /* 0x000fe20000000000 */
[----:B------:R-:W-:Y:S01]  /*5a30*/  UMOV UR18, 0x0 ;  /* 0x0000000000127882 */ /* 0x000fe20000000000 */
[----:B------:R2:W-:Y:S01]  /*5a40*/  UTCHMMA gdesc[UR72], gdesc[UR58], tmem[UR15], tmem[UR6], idesc[UR7], UPT ;  /* 0x00ff063a480075ea */ /* 0x0005e2000b80000f */
[----:B------:R2:W-:Y:S01]  /*5a50*/  UTCHMMA gdesc[UR70], gdesc[UR56], tmem[UR14], tmem[UR18], idesc[UR19], UPT ;  /* 0x00ff1238460075ea */ /* 0x0005e2000b80000e */
[----:B------:R2:W-:Y:S05]  /*5a60*/  UTCHMMA gdesc[UR68], gdesc[UR54], tmem[UR12], tmem[UR20], idesc[UR21], UPT ;  /* 0x00ff1436440075ea */ /* 0x0005ea000b80000c */
[----:B------:R2:W-:Y:S01]  /*5a70*/  UTCHMMA gdesc[UR66], gdesc[UR52], tmem[UR8], tmem[UR10], idesc[UR11], UPT ;  /* 0x00ff0a34420075ea */ /* 0x0005e2000b800008 */
[----:B------:R-:W-:Y:S05]  /*5a80*/  BRA.U !UP0, `(.L_x_120) ;  /* 0x0000000108047547 */ /* 0x000fea000b800000 */
[----:B--2---:R-:W-:Y:S05]  /*5a90*/  BPT.TRAP 0x1 ;  /* 0x000000040000795c */ /* 0x004fea0000300000 */
.L_x_120:
[----:B--2---:R-:W-:Y:S01]  /*5aa0*/  UIMAD UR6, UR9, 0x600, UR5 ;  /* 0x00000600090678a4 */ /* 0x004fe2000f8e0205 */
[----:B------:R-:W-:Y:S01]  /*5ab0*/  IMAD.MOV.U32 R0, RZ, RZ, RZ ;  /* 0x000000ffff007224 */ /* 0x000fe200078e00ff */
[----:B------:R-:W-:Y:S01]  /*5ac0*/  UISETP.NE.U32.AND UP1, UPT, UR32, URZ, UPT ;  /* 0x000000ff2000728c */ /* 0x000fe2000bf25070 */
[----:B------:R-:W-:Y:S01]  /*5ad0*/  IMAD.MOV.U32 R4, RZ, RZ, RZ ;  /* 0x000000ffff047224 */ /* 0x000fe200078e00ff */
[----:B------:R-:W-:Y:S01]  /*5ae0*/  UIADD3 UR8, UPT, UPT, UR24, 0x2e870, URZ ;  /* 0x0002e87018087890 */ /* 0x000fe2000fffe0ff */
[----:B------:R-:W-:Y:S01]  /*5af0*/  IMAD.MOV.U32 R2, RZ, RZ, RZ ;  /* 0x000000ffff027224 */ /* 0x000fe200078e00ff */
[----:B------:R-:W-:Y:S01]  /*5b00*/  UIADD3 UR10, UPT, UPT, UR6, 0x40, URZ ;  /* 0x00000040060a7890 */ /* 0x000fe2000fffe0ff */
[----:B------:R-:W-:Y:S01]  /*5b10*/  R2UR UR14, R0 ;  /* 0x00000000000e72ca */ /* 0x000fe200000e0000 */
[----:B------:R-:W-:Y:S01]  /*5b20*/  UIADD3 UR16, UPT, UPT, UR6, 0x80, URZ ;  /* 0x0000008006107890 */ /* 0x000fe2000fffe0ff */
[----:B------:R-:W-:Y:S01]  /*5b30*/  R2UR UR15, R4 ;  /* 0x00000000040f72ca */ /* 0x000fe200000e0000 */
[----:B------:R-:W-:Y:S01]  /*5b40*/  UIADD3 UR12, UPT, UPT, UR6, 0xc0, URZ ;  /* 0x000000c0060c7890 */ /* 0x000fe2000fffe0ff */
[----:B------:R-:W-:Y:S01]  /*5b50*/  R2UR UR18, R2 ;  /* 0x00000000021272ca */ /* 0x000fe200000e0000 */
[----:B------:R-:W-:Y:S01]  /*5b60*/  UMOV UR32, 0x0 ;  /* 0x0000000000207882 */ /* 0x000fe20000000000 */
[----:B------:R1:W-:Y:S01]  /*5b70*/  UTCBAR [UR8], URZ ;  /* 0x000000ff080073e9 */ /* 0x0003e200080000ff */
[----:B------:R-:W-:Y:S01]  /*5b80*/  UMOV UR33, 0x8190010 ;  /* 0x0819001000217882 */ /* 0x000fe20000000000 */
[----:B------:R-:W-:Y:S01]  /*5b90*/  UMOV UR7, 0x80004020 ;  /* 0x8000402000077882 */ /* 0x000fe20000000000 */
[----:B------:R-:W-:Y:S01]  /*5ba0*/  UMOV UR22, 0x0 ;  /* 0x0000000000167882 */ /* 0x000fe20000000000 */
[----:B------:R-:W-:Y:S01]  /*5bb0*/  UMOV UR23, 0x8190010 ;  /* 0x0819001000177882 */ /* 0x000fe20000000000 */
[----:B------:R-:W-:Y:S01]  /*5bc0*/  UMOV UR11, 0x80004020 ;  /* 0x80004020000b7882 */ /* 0x000fe20000000000 */
[----:B------:R-:W-:Y:S01]  /*5bd0*/  UMOV UR20, 0x0 ;  /* 0x0000000000147882 */ /* 0x000fe20000000000 */
[----:B------:R2:W-:Y:S01]  /*5be0*/  UTCHMMA gdesc[UR34], gdesc[UR6], tmem[UR14], tmem[UR32], idesc[UR33], UP1 ;  /* 0x00ff2006220075ea */ /* 0x0005e2000880000e */
[----:B------:R-:W-:Y:S01]  /*5bf0*/  UMOV UR21, 0x8190010 ;  /* 0x0819001000157882 */ /* 0x000fe20000000000 */
[----:B------:R3:W-:Y:S01]  /*5c00*/  UTCHMMA gdesc[UR50], gdesc[UR10], tmem[UR15], tmem[UR22], idesc[UR23], UPT ;  /* 0x00ff160a320075ea */ /* 0x0007e2000b80000f */
[----:B------:R-:W-:Y:S01]  /*5c10*/  UMOV UR17, 0x80004020 ;  /* 0x8000402000117882 */ /* 0x000fe20000000000 */
[C---:B------:R-:W-:Y:S01]  /*5c20*/  R2UR UR19, R0.reuse ;  /* 0x00000000001372ca */ /* 0x040fe200000e0000 */
[----:B------:R4:W-:Y:S01]  /*5c30*/  UTCHMMA gdesc[UR48], gdesc[UR16], tmem[UR18], tmem[UR20], idesc[UR21], UPT ;  /* 0x00ff1410300075ea */ /* 0x0009e2000b800012 */
[----:B------:R-:W-:Y:S01]  /*5c40*/  R2UR UR25, R0 ;  /* 0x00000000001972ca */ /* 0x000fe200000e0000 */
[----:B------:R-:W-:Y:S01]  /*5c50*/  UMOV UR13, 0x80004020 ;  /* 0x80004020000d7882 */ /* 0x000fe20000000000 */
[----:B------:R-:W-:Y:S01]  /*5c60*/  BSSY.RECONVERGENT B0, `(.L_x_121) ;  /* 0x000001d000007945 */ /* 0x000fe20003800200 */
[----:B------:R-:W-:Y:S08]  /*5c70*/  LOP3.LUT R12, R12, 0x1, RZ, 0x3c, !PT ;  /* 0x000000010c0c7812 */ /* 0x000ff000078e3cff */
[----:B------:R5:W-:Y:S01]  /*5c80*/  UTCHMMA gdesc[UR46], gdesc[UR12], tmem[UR19], tmem[UR32], idesc[UR33], UPT ;  /* 0x00ff200c2e0075ea */ /* 0x000be2000b800013 */
[C---:B-1----:R-:W-:Y:S01]  /*5c90*/  R2UR UR8, R0.reuse ;  /* 0x00000000000872ca */ /* 0x042fe200000e0000 */
[----:B--2---:R-:W-:Y:S02]  /*5ca0*/  UIADD3 UR14, UPT, UPT, UR6, 0x140, URZ ;  /* 0x00000140060e7890 */ /* 0x004fe4000fffe0ff */
[----:B---3--:R-:W-:Y:S01]  /*5cb0*/  UIADD3 UR10, UPT, UPT, UR34, 0x402, URZ ;  /* 0x00000402220a7890 */ /* 0x008fe2000fffe0ff */
[C---:B------:R-:W-:Y:S01]  /*5cc0*/  R2UR UR22, R0.reuse ;  /* 0x00000000001672ca */ /* 0x040fe200000e0000 */
[----:B------:R-:W-:Y:S01]  /*5cd0*/  UMOV UR11, 0x40004040 ;  /* 0x40004040000b7882 */ /* 0x000fe20000000000 */
[----:B----4-:R-:W-:Y:S01]  /*5ce0*/  UIADD3 UR20, UPT, UPT, UR6, 0x100, URZ ;  /* 0x0000010006147890 */ /* 0x010fe2000fffe0ff */
[----:B------:R-:W-:Y:S01]  /*5cf0*/  R2UR UR23, R0 ;  /* 0x00000000001772ca */ /* 0x000fe200000e0000 */
[----:B------:R-:W-:Y:S02]  /*5d00*/  UIADD3 UR18, UPT, UPT, UR6, 0x180, URZ ;  /* 0x0000018006127890 */ /* 0x000fe4000fffe0ff */
[----:B------:R-:W-:Y:S01]  /*5d10*/  UIADD3 UR6, UPT, UPT, UR6, 0x1c0, URZ ;  /* 0x000001c006067890 */ /* 0x000fe2000fffe0ff */
[----:B------:R-:W-:Y:S01]  /*5d20*/  UMOV UR16, 0x0 ;  /* 0x0000000000107882 */ /* 0x000fe20000000000 */
[----:B------:R-:W-:Y:S01]  /*5d30*/  UMOV UR17, 0x8190010 ;  /* 0x0819001000117882 */ /* 0x000fe20000000000 */
[----:B------:R-:W-:Y:S01]  /*5d40*/  UMOV UR21, 0x80004020 ;  /* 0x8000402000157882 */ /* 0x000fe20000000000 */
[----:B------:R-:W-:Y:S01]  /*5d50*/  UMOV UR15, 0x80004020 ;  /* 0x80004020000f7882 */ /* 0x000fe20000000000 */
[----:B------:R1:W-:Y:S02]  /*5d60*/  UTCHMMA gdesc[UR44], gdesc[UR20], tmem[UR25], tmem[UR16], idesc[UR17], UPT ;  /* 0x00ff10142c0075ea */ /* 0x0003e4000b800019 */
[----:B------:R2:W-:Y:S01]  /*5d70*/  UTCHMMA gdesc[UR10], gdesc[UR14], tmem[UR22], tmem[UR32], idesc[UR33], UPT ;  /* 0x00ff200e0a0075ea */ /* 0x0005e2000b800016 */
[----:B-----5:R-:W-:Y:S01]  /*5d80*/  UIADD3 UR12, UPT, UPT, UR34, 0x406, URZ ;  /* 0x00000406220c7890 */ /* 0x020fe2000fffe0ff */
[----:B------:R-:W-:Y:S01]  /*5d90*/  UMOV UR19, 0x80004020 ;  /* 0x8000402000137882 */ /* 0x000fe20000000000 */
[----:B------:R-:W-:Y:S01]  /*5da0*/  UMOV UR13, 0x40004040 ;  /* 0x40004040000d7882 */ /* 0x000fe20000000000 */
[----:B-1----:R-:W-:Y:S01]  /*5db0*/  UIADD3 UR16, UPT, UPT, UR34, 0x404, URZ ;  /* 0x0000040422107890 */ /* 0x002fe2000fffe0ff */
[----:B------:R-:W-:Y:S01]  /*5dc0*/  UMOV UR17, 0x40004040 ;  /* 0x4000404000117882 */ /* 0x000fe20000000000 */
[----:B------:R-:W-:Y:S01]  /*5dd0*/  UMOV UR20, 0x0 ;  /* 0x0000000000147882 */ /* 0x000fe20000000000 */
[----:B------:R-:W-:Y:S06]  /*5de0*/  UMOV UR21, 0x8190010 ;  /* 0x0819001000157882 */ /* 0x000fec0000000000 */
[----:B------:R2:W-:Y:S01]  /*5df0*/  UTCHMMA gdesc[UR16], gdesc[UR18], tmem[UR23], tmem[UR32], idesc[UR33], UPT ;  /* 0x00ff2012100075ea */ /* 0x0005e2000b800017 */
[----:B------:R2:W-:Y:S01]  /*5e00*/  UTCHMMA gdesc[UR12], gdesc[UR6], tmem[UR8], tmem[UR20], idesc[UR21], UPT ;  /* 0x00ff14060c0075ea */ /* 0x0005e2000b800008 */
[----:B------:R-:W-:Y:S05]  /*5e10*/  @!P2 BRA `(.L_x_122) ;  /* 0x000000000004a947 */ /* 0x000fea0003800000 */
[----:B--2---:R-:W-:Y:S05]  /*5e20*/  BPT.TRAP 0x1 ;  /* 0x000000040000795c */ /* 0x004fea0000300000 */
.L_x_122:
[----:B--2---:R-:W-:Y:S05]  /*5e30*/  BSYNC.RECONVERGENT B0 ;  /* 0x0000000000007941 */ /* 0x004fea0003800200 */
.L_x_121:
[----:B------:R-:W-:Y:S02]  /*5e40*/  ULEA UR7, UR9, UR24, 0x3 ;  /* 0x0000001809077291 */ /* 0x000fe4000f8e18ff */
[----:B------:R-:W-:Y:S02]  /*5e50*/  UIADD3 UR9, UPT, UPT, UR9, 0x1, URZ ;  /* 0x0000000109097890 */ /* 0x000fe4000fffe0ff */
[----:B------:R-:W-:Y:S02]  /*5e60*/  UIADD3 UR6, UPT, UPT, UR7, 0x2e810, URZ ;  /* 0x0002e81007067890 */ /* 0x000fe4000fffe0ff */
[----:B------:R-:W-:Y:S04]  /*5e70*/  UISETP.NE.AND UP1, UPT, UR9, 0x2, UPT ;  /* 0x000000020900788c */ /* 0x000fe8000bf25270 */
[----:B------:R-:W-:Y:S03]  /*5e80*/  USEL UR9, UR9, URZ, UP1 ;  /* 0x000000ff09097287 */ /* 0x000fe60008800000 */
[----:B------:R1:W-:Y:S01]  /*5e90*/  UTCBAR [UR6], URZ ;  /* 0x000000ff060073e9 */ /* 0x0003e200080000ff */
[----:B------:R-:W-:Y:S08]  /*5ea0*/  BRA.U !UP0, `(.L_x_123) ;  /* 0x0000000108047547 */ /* 0x000ff0000b800000 */
[----:B-1----:R-:W-:Y:S05]  /*5eb0*/  BPT.TRAP 0x1 ;  /* 0x000000040000795c */ /* 0x002fea0000300000 */
.L_x_123:
[----:B------:R-:W-:Y:S01]  /*5ec0*/  LOP3.LUT R14, R14, 0x1, RZ, 0x3c, !PT ;  /* 0x000000010e0e7812 */ /* 0x000fe200078e3cff */
[----:B-1----:R-:W-:Y:S09]  /*5ed0*/  UIADD3 UR6, UPT, UPT, UR24, 0x2e898, URZ ;  /* 0x0002e89818067890 */ /* 0x002ff2000fffe0ff */
[----:B------:R1:W-:Y:S01]  /*5ee0*/  UTCBAR [UR6], URZ ;  /* 0x000000ff060073e9 */ /* 0x0003e200080000ff */
[----:B------:R-:W-:Y:S05]  /*5ef0*/  BRA.U !UP0, `(.L_x_124) ;  /* 0x0000000108047547 */ /* 0x000fea000b800000 */
[----:B-1----:R-:W-:Y:S05]  /*5f00*/  BPT.TRAP 0x1 ;  /* 0x000000040000795c */ /* 0x002fea0000300000 */
.L_x_124:
[----:B------:R-:W-:Y:S04]  /*5f10*/  SHF.L.U32 R2, R12, 0x1f, RZ ;  /* 0x0000001f0c027819 */ /* 0x000fe800000006ff */
[----:B------:R-:W2:Y:S02]  /*5f20*/  SYNCS.PHASECHK.TRANS64.TRYWAIT P0, [UR24+0x2e878], R2 ;  /* 0x02e87802ff0075a7 */ /* 0x000ea40008001118 */
[----:B--2---:R-:W-:Y:S05]  /*5f30*/  @!P0 BRA `(.L_x_125) ;  /* 0x000000a000388947 */ /* 0x004fea0003800000 */
.L_x_289:
[----:B------:R-:W-:Y:S05]  /*5f40*/  BRA.U !UP4, `(.L_x_126) ;  /* 0x000000010c047547 */ /* 0x000fea000b800000 */
[----:B-1----:R-:W-:Y:S05]  /*5f50*/  BPT.TRAP 0x1 ;  /* 0x000000040000795c */ /* 0x002fea0000300000 */
.L_x_126:
[----:B------:R-:W-:Y:S01]  /*5f60*/  SHF.L.U32 R5, R9, 0x1f, RZ ;  /* 0x0000001f09057819 */ /* 0x000fe200000006ff */
[----:B--2---:R-:W-:Y:S02]  /*5f70*/  HFMA2 R0, -RZ, RZ, 0, 1.1444091796875e-05 ;  /* 0x000000c0ff007431 */ /* 0x004fe400000001ff */
[----:B------:R-:W-:Y:S01]  /*5f80*/  IMAD.MOV.U32 R2, RZ, RZ, 0xc0 ;  /* 0x000000c0ff027424 */ /* 0x000fe200078e00ff */
[----:B------:R-:W2:Y:S02]  /*5f90*/  SYNCS.PHASECHK.TRANS64.TRYWAIT P0, [UR24+0x2e820], R5 ;  /* 0x02e82005ff0075a7 */ /* 0x000ea40008001118 */
[----:B--2---:R-:W-:Y:S05]  /*5fa0*/  @!P0 BRA `(.L_x_127) ;  /* 0x000000a000348947 */ /* 0x004fea0003800000 */
.L_x_291:
[----:B-1----:R-:W-:Y:S01]  /*5fb0*/  UIADD3 UR6, UPT, UPT, UR28, 0x2, URZ ;  /* 0x000000021c067890 */ /* 0x002fe2000fffe0ff */
[----:B------:R-:W-:Y:S01]  /*5fc0*/  R2UR UR8, R2 ;  /* 0x00000000020872ca */ /* 0x000fe200000e0000 */
[----:B------:R-:W-:Y:S01]  /*5fd0*/  UIADD3 UR20, UPT, UPT, UR30, 0x200, URZ ;  /* 0x000002001e147890 */ /* 0x000fe2000fffe0ff */
[----:B------:R-:W-:Y:S01]  /*5fe0*/  R2UR UR16, R0 ;  /* 0x00000000001072ca */ /* 0x000fe200000e0000 */
[----:B------:R-:W-:Y:S01]  /*5ff0*/  UIADD3 UR18, UPT, UPT, UR28, 0x200, URZ ;  /* 0x000002001c127890 */ /* 0x000fe2000fffe0ff */
[----:B------:R-:W-:Y:S01]  /*6000*/  IMAD.MOV.U32 R2, RZ, RZ, 0xc0 ;  /* 0x000000c0ff027424 */ /* 0x000fe200078e00ff */
[----:B------:R-:W-:Y:S01]  /*6010*/  UIADD3 UR14, UPT, UPT, UR30, 0x202, URZ ;  /* 0x000002021e0e7890 */ /* 0x000fe2000fffe0ff */
[----:B------:R-:W-:Y:S01]  /*6020*/  IMAD.MOV.U32 R0, RZ, RZ, 0xc0 ;  /* 0x000000c0ff007424 */ /* 0x000fe200078e00ff */
[----:B------:R-:W-:Y:S01]  /*6030*/  UMOV UR22, 0x0 ;  /* 0x0000000000167882 */ /* 0x000fe20000000000 */
[----:B------:R-:W-:Y:S01]  /*6040*/  UMOV UR23, 0x8200010 ;  /* 0x0820001000177882 */ /* 0x000fe20000000000 */
[----:B------:R-:W-:Y:S01]  /*6050*/  UMOV UR10, 0x0 ;  /* 0x00000000000a7882 */ /* 0x000fe20000000000 */
[----:B------:R-:W-:Y:S01]  /*6060*/  UMOV UR11, 0x8200010 ;  /* 0x08200010000b7882 */ /* 0x000fe20000000000 */
[----:B------:R-:W-:Y:S01]  /*6070*/  UMOV UR12, UR38 ;  /* 0x00000026000c7c82 */ /* 0x000fe20008000000 */
[----:B------:R-:W-:Y:S01]  /*6080*/  UMOV UR13, 0x80004020 ;  /* 0x80004020000d7882 */ /* 0x000fe20000000000 */
[----:B------:R1:W-:Y:S01]  /*6090*/  UTCHMMA gdesc[UR28], gdesc[UR30], tmem[UR8], tmem[UR22], idesc[UR23], !UPT ;  /* 0x00ff161e1c0075ea */ /* 0x0003e2000f800008 */
[----:B------:R-:W-:Y:S01]  /*60a0*/  UMOV UR7, 0x80004020 ;  /* 0x8000402000077882 */ /* 0x000fe20000000000 */
[----:B------:R-:W-:Y:S01]  /*60b0*/  R2UR UR32, R2 ;  /* 0x00000000022072ca */ /* 0x000fe200000e0000 */
[----:B------:R3:W-:Y:S01]  /*60c0*/  UTCHMMA gdesc[UR6], gdesc[UR12], tmem[UR16], tmem[UR10], idesc[UR11], UPT ;  /* 0x00ff0a0c060075ea */ /* 0x0007e2000b800010 */
[----:B------:R-:W-:Y:S01]  /*60d0*/  R2UR UR33, R0 ;  /* 0x00000000002172ca */ /* 0x000fe200000e0000 */
[----:B------:R-:W-:Y:S01]  /*60e0*/  UMOV UR21, 0x80004020 ;  /* 0x8000402000157882 */ /* 0x000fe20000000000 */
[----:B------:R-:W-:Y:S01]  /*60f0*/  UMOV UR19, 0x80004020 ;  /* 0x8000402000137882 */ /* 0x000fe20000000000 */
[----:B------:R-:W-:Y:S01]  /*6100*/  UMOV UR15, 0x80004020 ;  /* 0x80004020000f7882 */ /* 0x000fe20000000000 */
[----:B------:R-:W-:Y:S01]  /*6110*/  R2UR UR25, R2 ;  /* 0x00000000021972ca */ /* 0x000fe200000e0000 */
[----:B------:R-:W-:Y:S01]  /*6120*/  UMOV UR17, 0x80004020 ;  /* 0x8000402000117882 */ /* 0x000fe20000000000 */
[----:B-1----:R-:W-:Y:S01]  /*6130*/  UIADD3 UR22, UPT, UPT, UR28, 0x400, URZ ;  /* 0x000004001c167890 */ /* 0x002fe2000fffe0ff */
[----:B------:R-:W-:Y:S01]  /*6140*/  R2UR UR8, R0 ;  /* 0x00000000000872ca */ /* 0x000fe200000e0000 */
[----:B------:R-:W-:Y:S01]  /*6150*/  UMOV UR23, 0x80004020 ;  /* 0x8000402000177882 */ /* 0x000fe20000000000 */
[----:B---3--:R-:W-:Y:S02]  /*6160*/  UIADD3 UR10, UPT, UPT, UR28, 0x202, URZ ;  /* 0x000002021c0a7890 */ /* 0x008fe4000fffe0ff */
[----:B------:R-:W-:Y:S01]  /*6170*/  UIADD3 UR16, UPT, UPT, UR30, 0x400, URZ ;  /* 0x000004001e107890 */ /* 0x000fe2000fffe0ff */
[----:B------:R-:W-:Y:S01]  /*6180*/  UMOV UR12, 0x0 ;  /* 0x00000000000c7882 */ /* 0x000fe20000000000 */
[----:B------:R-:W-:Y:S01]  /*6190*/  UMOV UR13, 0x8200010 ;  /* 0x08200010000d7882 */ /* 0x000fe20000000000 */
[----:B------:R-:W-:Y:S01]  /*61a0*/  UMOV UR6, 0x0 ;  /* 0x0000000000067882 */ /* 0x000fe20000000000 */
[----:B------:R1:W-:Y:S01]  /*61b0*/  UTCHMMA gdesc[UR18], gdesc[UR20], tmem[UR32], tmem[UR12], idesc[UR13], UPT ;  /* 0x00ff0c14120075ea */ /* 0x0003e2000b800020 */
[----:B------:R-:W-:Y:S01]  /*61c0*/  UMOV UR7, 0x8200010 ;  /* 0x0820001000077882 */ /* 0x000fe20000000000 */
[----:B------:R-:W-:Y:S02]  /*61d0*/  UMOV UR11, 0x80004020 ;  /* 0x80004020000b7882 */ /* 0x000fe40000000000 */
[----:B------:R3:W-:Y:S01]  /*61e0*/  UTCHMMA gdesc[UR10], gdesc[UR14], tmem[UR33], tmem[UR6], idesc[UR7], UPT ;  /* 0x00ff060e0a0075ea */ /* 0x0007e2000b800021 */
[----:B-1----:R-:W-:Y:S01]  /*61f0*/  UIADD3 UR12, UPT, UPT, UR30, 0x402, URZ ;  /* 0x000004021e0c7890 */ /* 0x002fe2000fffe0ff */
[----:B------:R-:W-:Y:S01]  /*6200*/  UMOV UR20, 0x0 ;  /* 0x0000000000147882 */ /* 0x000fe20000000000 */
[----:B------:R-:W-:Y:S01]  /*6210*/  UMOV UR21, 0x8200010 ;  /* 0x0820001000157882 */ /* 0x000fe20000000000 */
[----:B---3--:R-:W-:Y:S01]  /*6220*/  UIADD3 UR6, UPT, UPT, UR28, 0x402, URZ ;  /* 0x000004021c067890 */ /* 0x008fe2000fffe0ff */
[----:B------:R1:W-:Y:S01]  /*6230*/  UTCHMMA gdesc[UR22], gdesc[UR16], tmem[UR25], tmem[UR20], idesc[UR21], UPT ;  /* 0x00ff1410160075ea */ /* 0x0003e2000b800019 */
[----:B------:R-:W-:Y:S01]  /*6240*/  UMOV UR18, 0x0 ;  /* 0x0000000000127882 */ /* 0x000fe20000000000 */
[----:B------:R-:W-:Y:S01]  /*6250*/  UMOV UR19, 0x8200010 ;  /* 0x0820001000137882 */ /* 0x000fe20000000000 */
[----:B------:R-:W-:Y:S01]  /*6260*/  UMOV UR13, 0x80004020 ;  /* 0x80004020000d7882 */ /* 0x000fe20000000000 */
[----:B------:R-:W-:Y:S04]  /*6270*/  UMOV UR7, 0x80004020 ;  /* 0x8000402000077882 */ /* 0x000fe80000000000 */
[----:B------:R1:W-:Y:S01]  /*6280*/  UTCHMMA gdesc[UR6], gdesc[UR12], tmem[UR8], tmem[UR18], idesc[UR19], UPT ;  /* 0x00ff120c060075ea */ /* 0x0003e2000b800008 */
[----:B------:R-:W-:Y:S05]  /*6290*/  BRA.U !UP0, `(.L_x_128) ;  /* 0x0000000108047547 */ /* 0x000fea000b800000 */
[----:B-1----:R-:W-:Y:S05]  /*62a0*/  BPT.TRAP 0x1 ;  /* 0x000000040000795c */ /* 0x002fea0000300000 */
.L_x_128:
[----:B-1----:R-:W-:Y:S09]  /*62b0*/  UIADD3 UR6, UPT, UPT, UR24, 0x2e860, URZ ;  /* 0x0002e86018067890 */ /* 0x002ff2000fffe0ff */
[----:B------:R1:W-:Y:S01]  /*62c0*/  UTCBAR [UR6], URZ ;  /* 0x000000ff060073e9 */ /* 0x0003e200080000ff */
[----:B------:R-:W-:Y:S05]  /*62d0*/  BRA.U !UP0, `(.L_x_129) ;  /* 0x0000000108047547 */ /* 0x000fea000b800000 */
[----:B-1----:R-:W-:Y:S05]  /*62e0*/  BPT.TRAP 0x1 ;  /* 0x000000040000795c */ /* 0x002fea0000300000 */
.L_x_129:
[----:B--2---:R-:W-:Y:S01]  /*62f0*/  SHF.L.U32 R5, R10, 0x1f, RZ ;  /* 0x0000001f0a057819 */ /* 0x004fe200000006ff */
[----:B------:R-:W-:Y:S01]  /*6300*/  IMAD.MOV.U32 R2, RZ, RZ, 0x140 ;  /* 0x00000140ff027424 */ /* 0x000fe200078e00ff */
[----:B------:R-:W-:Y:S02]  /*6310*/  MOV R0, 0x60 ;  /* 0x0000006000007802 */ /* 0x000fe40000000f00 */
[----:B------:R-:W2:Y:S02]  /*6320*/  SYNCS.PHASECHK.TRANS64.TRYWAIT P0, [UR24+0x2e880], R5 ;  /* 0x02e88005ff0075a7 */ /* 0x000ea40008001118 */
[----:B--2---:R-:W-:Y:S05]  /*6330*/  @!P0 BRA `(.L_x_130) ;  /* 0x0000009c00688947 */ /* 0x004fea0003800000 */
.L_x_293:
[----:B-1----:R-:W-:Y:S01]  /*6340*/  R2UR UR6, R2 ;  /* 0x00000000020672ca */ /* 0x002fe200000e0000 */
[----:B------:R-:W-:Y:S01]  /*6350*/  UMOV UR12, 0x0 ;  /* 0x00000000000c7882 */ /* 0x000fe20000000000 */
[----:B------:R-:W-:Y:S01]  /*6360*/  R2UR UR7, R0 ;  /* 0x00000000000772ca */ /* 0x000fe200000e0000 */
[----:B------:R-:W-:Y:S01]  /*6370*/  UIADD3 UR10, UPT, UPT, UR26, 0x40, URZ ;  /* 0x000000401a0a7890 */ /* 0x000fe2000fffe0ff */
[----:B--2---:R-:W-:Y:S01]  /*6380*/  IMAD.MOV.U32 R5, RZ, RZ, 0x148 ;  /* 0x00000148ff057424 */ /* 0x004fe200078e00ff */
[----:B------:R-:W-:Y:S01]  /*6390*/  UMOV UR13, 0x8190010 ;  /* 0x08190010000d7882 */ /* 0x000fe20000000000 */
[----:B------:R-:W-:Y:S01]  /*63a0*/  IMAD.MOV.U32 R4, RZ, RZ, 0x60 ;  /* 0x00000060ff047424 */ /* 0x000fe200078e00ff */
[----:B------:R-:W-:Y:S01]  /*63b0*/  UMOV UR22, 0x0 ;  /* 0x0000000000167882 */ /* 0x000fe20000000000 */
[----:B------:R-:W-:Y:S01]  /*63c0*/  UMOV UR23, 0x8190010 ;  /* 0x0819001000177882 */ /* 0x000fe20000000000 */
[----:B------:R-:W-:Y:S01]  /*63d0*/  R2UR UR8, R5 ;  /* 0x00000000050872ca */ /* 0x000fe200000e0000 */
[----:B------:R-:W-:Y:S01]  /*63e0*/  UMOV UR11, 0x80004020 ;  /* 0x80004020000b7882 */ /* 0x000fe20000000000 */
[C---:B------:R-:W-:Y:S01]  /*63f0*/  R2UR UR14, R4.reuse ;  /* 0x00000000040e72ca */ /* 0x040fe200000e0000 */
[----:B------:R-:W-:Y:S01]  /*6400*/  IMAD.MOV.U32 R2, RZ, RZ, 0x150 ;  /* 0x00000150ff027424 */ /* 0x000fe200078e00ff */
[----:B------:R-:W-:Y:S01]  /*6410*/  R2UR UR16, R4 ;  /* 0x00000000041072ca */ /* 0x000fe200000e0000 */
[----:B------:R-:W-:Y:S01]  /*6420*/  IMAD.MOV.U32 R0, RZ, RZ, 0x60 ;  /* 0x00000060ff007424 */ /* 0x000fe200078e00ff */
[----:B------:R1:W-:Y:S01]  /*6430*/  UTCHMMA tmem[UR6], gdesc[UR26], tmem[UR7], tmem[UR12], idesc[UR13], UPT ;  /* 0x00ff0c1a060079ea */ /* 0x0003e2000b800007 */
[----:B------:R-:W-:Y:S01]  /*6440*/  UMOV UR32, 0x0 ;  /* 0x0000000000207882 */ /* 0x000fe20000000000 */
[----:B------:R-:W-:Y:S01]  /*6450*/  R2UR UR17, R2 ;  /* 0x00000000021172ca */ /* 0x000fe200000e0000 */
[----:B------:R-:W-:Y:S01]  /*6460*/  UMOV UR33, 0x8190010 ;  /* 0x0819001000217882 */ /* 0x000fe20000000000 */
[C---:B------:R-:W-:Y:S01]  /*6470*/  R2UR UR18, R0.reuse ;  /* 0x00000000001272ca */ /* 0x040fe200000e0000 */
[----:B------:R-:W-:Y:S01]  /*6480*/  UMOV UR15, 0x80004020 ;  /* 0x80004020000f7882 */ /* 0x000fe20000000000 */
[----:B------:R-:W-:Y:S01]  /*6490*/  R2UR UR21, R0 ;  /* 0x00000000001572ca */ /* 0x000fe200000e0000 */
[----:B------:R-:W-:Y:S02]  /*64a0*/  IMAD.MOV.U32 R2, RZ, RZ, 0x158 ;  /* 0x00000158ff027424 */ /* 0x000fe400078e00ff */
[----:B------:R2:W-:Y:S01]  /*64b0*/  UTCHMMA tmem[UR8], gdesc[UR10], tmem[UR14], tmem[UR22], idesc[UR23], UPT ;  /* 0x00ff160a080079ea */ /* 0x0005e2000b80000e */
[----:B------:R-:W-:Y:S02]  /*64c0*/  IMAD.MOV.U32 R0, RZ, RZ, 0x160 ;  /* 0x00000160ff007424 */ /* 0x000fe400078e00ff */
[----:B------:R-:W-:Y:S01]  /*64d0*/  R2UR UR25, R2 ;  /* 0x00000000021972ca */ /* 0x000fe200000e0000 */
[----:B------:R-:W-:Y:S05]  /*64e0*/  IMAD.MOV.U32 R2, RZ, RZ, 0x168 ;  /* 0x00000168ff027424 */ /* 0x000fea00078e00ff */
[----:B------:R-:W-:Y:S01]  /*64f0*/  R2UR UR19, R2 ;  /* 0x00000000021372ca */ /* 0x000fe200000e0000 */
[----:B------:R-:W-:Y:S01]  /*6500*/  IMAD.MOV.U32 R2, RZ, RZ, 0x178 ;  /* 0x00000178ff027424 */ /* 0x000fe200078e00ff */
[----:B-1----:R-:W-:Y:S02]  /*6510*/  UIADD3 UR12, UPT, UPT, UR26, 0x80, URZ ;  /* 0x000000801a0c7890 */ /* 0x002fe4000fffe0ff */
[----:B------:R-:W-:Y:S01]  /*6520*/  UIADD3 UR6, UPT, UPT, UR26, 0xc0, URZ ;  /* 0x000000c01a067890 */ /* 0x000fe2000fffe0ff */
[----:B------:R-:W-:Y:S01]  /*6530*/  UMOV UR13, 0x80004020 ;  /* 0x80004020000d7882 */ /* 0x000fe20000000000 */
[----:B------:R-:W-:Y:S01]  /*6540*/  UMOV UR7, 0x80004020 ;  /* 0x8000402000077882 */ /* 0x000fe20000000000 */
[----:B--2---:R-:W-:Y:S01]  /*6550*/  UIADD3 UR14, UPT, UPT, UR26, 0x100, URZ ;  /* 0x000001001a0e7890 */ /* 0x004fe2000fffe0ff */
[----:B------:R-:W-:Y:S01]  /*6560*/  R2UR UR23, R0 ;  /* 0x00000000001772ca */ /* 0x000fe200000e0000 */
[----:B------:R-:W-:Y:S01]  /*6570*/  UIADD3 UR10, UPT, UPT, UR26, 0x140, URZ ;  /* 0x000001401a0a7890 */ /* 0x000fe2000fffe0ff */
[----:B------:R-:W-:Y:S01]  /*6580*/  R2UR UR8, R2 ;  /* 0x00000000020872ca */ /* 0x000fe200000e0000 */
[----:B------:R1:W-:Y:S02]  /*6590*/  UTCHMMA tmem[UR17], gdesc[UR12], tmem[UR18], tmem[UR32], idesc[UR33], UPT ;  /* 0x00ff200c110079ea */ /* 0x0003e4000b800012 */
[----:B------:R2:W-:Y:S01]  /*65a0*/  UTCHMMA tmem[UR25], gdesc[UR6], tmem[UR21], tmem[UR32], idesc[UR33], UPT ;  /* 0x00ff2006190079ea */ /* 0x0005e2000b800015 */
[----:B------:R-:W-:Y:S05]  /*65b0*/  IMAD.MOV.U32 R0, RZ, RZ, 0x60 ;  /* 0x00000060ff007424 */ /* 0x000fea00078e00ff */
[----:B------:R-:W-:Y:S01]  /*65c0*/  R2UR UR20, R0 ;  /* 0x00000000001472ca */ /* 0x000fe200000e0000 */
[----:B------:R-:W-:Y:S05]  /*65d0*/  IMAD.MOV.U32 R0, RZ, RZ, 0x170 ;  /* 0x00000170ff007424 */ /* 0x000fea00078e00ff */
[----:B------:R-:W-:Y:S01]  /*65e0*/  R2UR UR22, R0 ;  /* 0x00000000001672ca */ /* 0x000fe200000e0000 */
[----:B------:R-:W-:Y:S01]  /*65f0*/  IMAD.MOV.U32 R0, RZ, RZ, 0x60 ;  /* 0x00000060ff007424 */ /* 0x000fe200078e00ff */
[----:B-1----:R-:W-:Y:S01]  /*6600*/  UMOV UR12, 0x0 ;  /* 0x00000000000c7882 */ /* 0x002fe20000000000 */
[----:B--2---:R-:W-:Y:S01]  /*6610*/  UIADD3 UR6, UPT, UPT, UR26, 0x1c0, URZ ;  /* 0x000001c01a067890 */ /* 0x004fe2000fffe0ff */
[----:B------:R-:W-:Y:S01]  /*6620*/  R2UR UR18, R4 ;  /* 0x00000000041272ca */ /* 0x000fe200000e0000 */
[----:B------:R-:W-:Y:S01]  /*6630*/  UMOV UR13, 0x8190010 ;  /* 0x08190010000d7882 */ /* 0x000fe20000000000 */
[----:B------:R-:W-:Y:S01]  /*6640*/  R2UR UR17, R0 ;  /* 0x00000000001172ca */ /* 0x000fe200000e0000 */
[----:B------:R1:W-:Y:S01]  /*6650*/  UTCHMMA tmem[UR23], gdesc[UR14], tmem[UR16], tmem[UR12], idesc[UR13], UPT ;  /* 0x00ff0c0e170079ea */ /* 0x0003e2000b800010 */
[----:B------:R2:W-:Y:S01]  /*6660*/  UTCHMMA tmem[UR19], gdesc[UR10], tmem[UR20], tmem[UR32], idesc[UR33], UPT ;  /* 0x00ff200a130079ea */ /* 0x0005e2000b800014 */
[----:B-1----:R-:W-:Y:S01]  /*6670*/  UIADD3 UR12, UPT, UPT, UR26, 0x180, URZ ;  /* 0x000001801a0c7890 */ /* 0x002fe2000fffe0ff */
[----:B------:R-:W-:Y:S01]  /*6680*/  UMOV UR13, 0x80004020 ;  /* 0x80004020000d7882 */ /* 0x000fe20000000000 */
[----:B------:R-:W-:Y:S01]  /*6690*/  UMOV UR14, 0x0 ;  /* 0x00000000000e7882 */ /* 0x000fe20000000000 */
[----:B------:R-:W-:Y:S06]  /*66a0*/  UMOV UR15, 0x8190010 ;  /* 0x08190010000f7882 */ /* 0x000fec0000000000 */
[----:B------:R2:W-:Y:S01]  /*66b0*/  UTCHMMA tmem[UR22], gdesc[UR12], tmem[UR18], tmem[UR32], idesc[UR33], UPT ;  /* 0x00ff200c160079ea */ /* 0x0005e2000b800012 */
[----:B------:R2:W-:Y:S01]  /*66c0*/  UTCHMMA tmem[UR8], gdesc[UR6], tmem[UR17], tmem[UR14], idesc[UR15], UPT ;  /* 0x00ff0e06080079ea */ /* 0x0005e2000b800011 */
[----:B------:R-:W-:Y:S05]  /*66d0*/  BRA.U !UP0, `(.L_x_131) ;  /* 0x0000000108047547 */ /* 0x000fea000b800000 */
[----:B--2---:R-:W-:Y:S05]  /*66e0*/  BPT.TRAP 0x1 ;  /* 0x000000040000795c */ /* 0x004fea0000300000 */
.L_x_131:
[----:B--2---:R-:W-:Y:S09]  /*66f0*/  UIADD3 UR6, UPT, UPT, UR24, 0x2e888, URZ ;  /* 0x0002e88818067890 */ /* 0x004ff2000fffe0ff */
[----:B------:R1:W-:Y:S01]  /*6700*/  UTCBAR [UR6], URZ ;  /* 0x000000ff060073e9 */ /* 0x0003e200080000ff */
[----:B------:R-:W-:Y:S05]  /*6710*/  BRA.U !UP4, `(.L_x_132) ;  /* 0x000000010c047547 */ /* 0x000fea000b800000 */
[----:B-1----:R-:W-:Y:S05]  /*6720*/  BPT.TRAP 0x1 ;  /* 0x000000040000795c */ /* 0x002fea0000300000 */
.L_x_132:
[----:B------:R-:W-:Y:S01]  /*6730*/  LOP3.LUT R9, R9, 0x1, RZ, 0x3c, !PT ;  /* 0x0000000109097812 */ /* 0x000fe200078e3cff */
[----:B------:R-:W2:Y:S01]  /*6740*/  LDL.LU R0, [R1] ;  /* 0x0000000001007983 */ /* 0x000ea20000300800 */
[----:B------:R-:W-:Y:S01]  /*6750*/  LOP3.LUT R11, R11, 0x1, RZ, 0x3c, !PT ;  /* 0x000000010b0b7812 */ /* 0x000fe200078e3cff */
[----:B-1----:R-:W-:Y:S01]  /*6760*/  UIADD3 UR6, UPT, UPT, UR24, 0x2e828, URZ ;  /* 0x0002e82818067890 */ /* 0x002fe2000fffe0ff */
[----:B------:R-:W-:Y:S01]  /*6770*/  LOP3.LUT R13, R13, 0x1, RZ, 0x3c, !PT ;  /* 0x000000010d0d7812 */ /* 0x000fe200078e3cff */
[----:B------:R-:W-:Y:S01]  /*6780*/  UISETP.NE.AND UP1, UPT, UR36, 0x2, UPT ;  /* 0x000000022400788c */ /* 0x000fe2000bf25270 */
[----:B------:R-:W-:Y:S01]  /*6790*/  LOP3.LUT R10, R10, 0x1, RZ, 0x3c, !PT ;  /* 0x000000010a0a7812 */ /* 0x000fe200078e3cff */
[----:B------:R-:W-:Y:S02]  /*67a0*/  UMOV UR32, 0x1 ;  /* 0x0000000100207882 */ /* 0x000fe40000000000 */
[----:B------:R-:W-:Y:S02]  /*67b0*/  USEL UR7, URZ, 0x1, UP1 ;  /* 0x00000001ff077887 */ /* 0x000fe40008800000 */
[----:B------:R-:W-:Y:S01]  /*67c0*/  USEL UR8, UR36, URZ, UP1 ;  /* 0x000000ff24087287 */ /* 0x000fe20008800000 */
[----:B------:R3:W-:Y:S03]  /*67d0*/  UTCBAR [UR6], URZ ;  /* 0x000000ff060073e9 */ /* 0x0007e600080000ff */
[----:B------:R-:W-:Y:S02]  /*67e0*/  LOP3.LUT R8, R8, UR7, RZ, 0x3c, !PT ;  /* 0x0000000708087c12 */ /* 0x000fe4000f8e3cff */
[C---:B--2---:R-:W-:Y:S01]  /*67f0*/  ISETP.GT.U32.AND P0, PT, R0.reuse, 0x2, PT ;  /* 0x000000020000780c */ /* 0x044fe20003f04070 */
[----:B------:R-:W-:Y:S05]  /*6800*/  VIADD R0, R0, 0xffffffff ;  /* 0xffffffff00007836 */ /* 0x000fea0000000000 */
[----:B------:R3:W-:Y:S07]  /*6810*/  STL [R1], R0 ;  /* 0x0000000001007387 */ /* 0x0007ee0000100800 */
[----:B------:R-:W-:Y:S05]  /*6820*/  @P0 BRA `(.L_x_133) ;  /* 0xffffffe8009c0947 */ /* 0x000fea000383ffff */
.L_x_109:
[----:B------:R-:W-:Y:S05]  /*6830*/  BRA.U !UP0, `(.L_x_134) ;  /* 0x0000000108047547 */ /* 0x000fea000b800000 */
[----:B---3--:R-:W-:Y:S05]  /*6840*/  BPT.TRAP 0x1 ;  /* 0x000000040000795c */ /* 0x008fea0000300000 */
.L_x_134:
[----:B------:R-:W-:-:S05]  /*6850*/  HFMA2 R2, -RZ, RZ, 0, 5.9604644775390625e-08 ;  /* 0x00000001ff027431 */ /* 0x000fca00000001ff */
[----:B------:R-:W-:-:S04]  /*6860*/  SHF.L.U32 R2, R2, 0x1f, RZ ;  /* 0x0000001f02027819 */ /* 0x000fc800000006ff */
[----:B------:R-:W2:Y:S02]  /*6870*/  SYNCS.PHASECHK.TRANS64.TRYWAIT P0, [UR24+0x2e8b0], R2 ;  /* 0x02e8b002ff0075a7 */ /* 0x000ea40008001118 */
[----:B--2---:R-:W-:Y:S05]  /*6880*/  @!P0 BRA `(.L_x_135) ;  /* 0x00000098002c8947 */ /* 0x004fea0003800000 */
.L_x_295:
[----:B------:R-:W-:Y:S05]  /*6890*/  BRA.U !UP0, `(.L_x_136) ;  /* 0x0000000108047547 */ /* 0x000fea000b800000 */
[----:B---3--:R-:W-:Y:S05]  /*68a0*/  BPT.TRAP 0x1 ;  /* 0x000000040000795c */ /* 0x008fea0000300000 */
.L_x_136:
[----:B------:R-:W-:-:S09]  /*68b0*/  UIADD3 UR4, UPT, UPT, UR24, 0x2e8a0, URZ ;  /* 0x0002e8a018047890 */ /* 0x000fd2000fffe0ff */
[----:B------:R4:W-:Y:S01]  /*68c0*/  UTCBAR [UR4], URZ ;  /* 0x000000ff040073e9 */ /* 0x0009e200080000ff */
[----:B------:R-:W-:Y:S05]  /*68d0*/  BRA.U !UP0, `(.L_x_137) ;  /* 0x0000000108047547 */ /* 0x000fea000b800000 */
[----:B---34-:R-:W-:Y:S05]  /*68e0*/  BPT.TRAP 0x1 ;  /* 0x000000040000795c */ /* 0x018fea0000300000 */
.L_x_137:
[----:B------:R-:W5:Y:S02]  /*68f0*/  SYNCS.PHASECHK.TRANS64.TRYWAIT P0, [UR24+0x2e8b8], R2 ;  /* 0x02e8b802ff0075a7 */ /* 0x000f640008001118 */
[----:B-----5:R-:W-:Y:S05]  /*6900*/  @!P0 BRA `(.L_x_138) ;  /* 0x0000009800248947 */ /* 0x020fea0003800000 */
.L_x_297:
[----:B------:R-:W-:Y:S05]  /*6910*/  BRA.U !UP0, `(.L_x_139) ;  /* 0x0000000108047547 */ /* 0x000fea000b800000 */
[----:B---34-:R-:W-:Y:S05]  /*6920*/  BPT.TRAP 0x1 ;  /* 0x000000040000795c */ /* 0x018fea0000300000 */
.L_x_139:
[----:B------:R-:W-:Y:S01]  /*6930*/  SHF.L.U32 R14, R14, 0x1f, RZ ;  /* 0x0000001f0e0e7819 */ /* 0x000fe200000006ff */
[----:B------:R-:W-:Y:S01]  /*6940*/  IMAD.MOV.U32 R4, RZ, RZ, RZ ;  /* 0x000000ffff047224 */ /* 0x000fe200078e00ff */
[----:B------:R-:W-:Y:S02]  /*6950*/  MOV R3, RZ ;  /* 0x000000ff00037202 */ /* 0x000fe40000000f00 */
[----:B------:R-:W5:Y:S02]  /*6960*/  SYNCS.PHASECHK.TRANS64.TRYWAIT P0, [UR24+0x2e890], R14 ;  /* 0x02e8900eff0075a7 */ /* 0x000f640008001118 */
[----:B-----5:R-:W-:Y:S05]  /*6970*/  @!P0 BRA `(.L_x_140) ;  /* 0x0000009800208947 */ /* 0x020fea0003800000 */
.L_x_299:
[----:B--2---:R-:W-:Y:S01]  /*6980*/  IMAD.MOV.U32 R2, RZ, RZ, RZ ;  /* 0x000000ffff027224 */ /* 0x004fe200078e00ff */
[----:B------:R-:W-:Y:S01]  /*6990*/  R2UR UR45, R4 ;  /* 0x00000000042d72ca */ /* 0x000fe200000e0000 */
[----:B---3--:R-:W-:Y:S01]  /*69a0*/  IMAD.MOV.U32 R0, RZ, RZ, RZ ;  /* 0x000000ffff007224 */ /* 0x008fe200078e00ff */
[----:B------:R-:W-:Y:S01]  /*69b0*/  R2UR UR44, R3 ;  /* 0x00000000032c72ca */ /* 0x000fe200000e0000 */
[----:B----4-:R-:W-:Y:S01]  /*69c0*/  UIMAD UR4, UR9, 0x600, UR5 ;  /* 0x00000600090478a4 */ /* 0x010fe2000f8e0205 */
[----:B------:R-:W-:Y:S01]  /*69d0*/  R2UR UR43, R2 ;  /* 0x00000000022b72ca */ /* 0x000fe200000e0000 */
[----:B------:R-:W-:Y:S01]  /*69e0*/  UISETP.NE.U32.AND UP1, UPT, UR32, URZ, UPT ;  /* 0x000000ff2000728c */ /* 0x000fe2000bf25070 */
        /* <DEDUP_REMOVED lines=14> */
[----:B------:R-:W-:Y:S02]  /*6ad0*/  UIADD3 UR28, UPT, UPT, UR4, 0x140, URZ ;  /* 0x00000140041c7890 */ /* 0x000fe4000fffe0ff */
[----:B------:R-:W-:-:S02]  /*6ae0*/  UIADD3 UR10, UPT, UPT, UR34, 0x404, URZ ;  /* 0x00000404220a7890 */ /* 0x000fc4000fffe0ff */
[----:B------:R-:W-:Y:S01]  /*6af0*/  UIADD3 UR26, UPT, UPT, UR4, 0x180, URZ ;  /* 0x00000180041a7890 */ /* 0x000fe2000fffe0ff */
[----:B------:R-:W-:Y:S01]  /*6b00*/  UMOV UR60, 0x0 ;  /* 0x00000000003c7882 */ /* 0x000fe20000000000 */
[----:B------:R-:W-:Y:S01]  /*6b10*/  UMOV UR61, 0x8190010 ;  /* 0x08190010003d7882 */ /* 0x000fe20000000000 */
[----:B------:R-:W-:Y:S01]  /*6b20*/  UIADD3 UR6, UPT, UPT, UR34, 0x406, URZ ;  /* 0x0000040622067890 */ /* 0x000fe2000fffe0ff */
[----:B------:R-:W-:Y:S01]  /*6b30*/  UMOV UR5, 0x80004020 ;  /* 0x8000402000057882 */ /* 0x000fe20000000000 */
[----:B------:R-:W-:Y:S01]  /*6b40*/  UIADD3 UR22, UPT, UPT, UR4, 0x1c0, URZ ;  /* 0x000001c004167890 */ /* 0x000fe2000fffe0ff */
[----:B------:R2:W-:Y:S01]  /*6b50*/  UTCHMMA gdesc[UR34], gdesc[UR4], tmem[UR45], tmem[UR60], idesc[UR61], UP1 ;  /* 0x00ff3c04220075ea */ /* 0x0005e2000880002d */
        /* <DEDUP_REMOVED lines=37> */
.L_x_141:
[----:B--2---:R-:W-:Y:S01]  /*6db0*/  USHF.R.U32.HI UR5, URZ, 0x4, UR24 ;  /* 0x00000004ff057899 */ /* 0x004fe20008011618 */
[----:B------:R-:W-:Y:S01]  /*6dc0*/  IMAD.MOV.U32 R0, RZ, RZ, 0xc0 ;  /* 0x000000c0ff007424 */ /* 0x000fe200078e00ff */
[----:B------:R-:W-:Y:S01]  /*6dd0*/  ELECT P0, URZ, PT ;  /* 0x0000000000ff782f */ /* 0x000fe20003800000 */
[----:B------:R-:W-:Y:S02]  /*6de0*/  UIADD3 UR4, UPT, UPT, UR24, 0x1e000, URZ ;  /* 0x0001e00018047890 */ /* 0x000fe4000fffe0ff */
[----:B------:R-:W-:Y:S02]  /*6df0*/  ULOP3.LUT UR5, UR5, 0x3fff, URZ, 0xc0, !UPT ;  /* 0x00003fff05057892 */ /* 0x000fe4000f8ec0ff */
[----:B------:R-:W-:Y:S02]  /*6e00*/  USHF.R.U32.HI UR4, URZ, 0x4, UR4 ;  /* 0x00000004ff047899 */ /* 0x000fe40008011604 */
[----:B------:R-:W-:Y:S02]  /*6e10*/  ULOP3.LUT UR5, UR5, 0x2000000, URZ, 0xfc, !UPT ;  /* 0x0200000005057892 */ /* 0x000fe4000f8efcff */
[----:B------:R-:W-:Y:S01]  /*6e20*/  ULOP3.LUT UR4, UR4, 0x3fff, URZ, 0xc0, !UPT ;  /* 0x00003fff04047892 */ /* 0x000fe2000f8ec0ff */
[----:B------:R-:W-:-:S03]  /*6e30*/  UMOV UR16, 0x0 ;  /* 0x0000000000107882 */ /* 0x000fc60000000000 */
[----:B------:R-:W-:Y:S01]  /*6e40*/  @P0 IMAD.MOV.U32 R3, RZ, RZ, -0x7fffbfe0 ;  /* 0x80004020ff030424 */ /* 0x000fe200078e00ff */
[----:B------:R-:W-:Y:S01]  /*6e50*/  ULOP3.LUT UR4, UR4, 0x4000000, URZ, 0xfc, !UPT ;  /* 0x0400000004047892 */ /* 0x000fe2000f8efcff */
[----:B------:R-:W-:Y:S01]  /*6e60*/  @P0 IMAD.U32 R7, RZ, RZ, UR5 ;  /* 0x00000005ff070e24 */ /* 0x000fe2000f8e00ff */
[----:B------:R-:W-:Y:S01]  /*6e70*/  @P0 R2UR UR14, R0 ;  /* 0x00000000000e02ca */ /* 0x000fe200000e0000 */
[----:B------:R-:W-:Y:S01]  /*6e80*/  UMOV UR17, 0x8198010 ;  /* 0x0819801000117882 */ /* 0x000fe20000000000 */
[----:B------:R-:W-:Y:S01]  /*6e90*/  @P0 R2UR.BROADCAST UR13, R3 ;  /* 0x00000000030d02ca */ /* 0x000fe200008e0000 */
[----:B------:R-:W-:Y:S02]  /*6ea0*/  @P0 IMAD.MOV.U32 R2, RZ, RZ, R7 ;  /* 0x000000ffff020224 */ /* 0x000fe400078e0007 */
[----:B------:R-:W-:Y:S01]  /*6eb0*/  @P0 IMAD.U32 R6, RZ, RZ, UR4 ;  /* 0x00000004ff060e24 */ /* 0x000fe2000f8e00ff */
[----:B------:R-:W-:Y:S01]  /*6ec0*/  UIADD3 UR4, UPT, UPT, UR24, 0x2e8a8, URZ ;  /* 0x0002e8a818047890 */ /* 0x000fe2000fffe0ff */
[----:B------:R-:W-:Y:S01]  /*6ed0*/  @P0 IMAD.MOV.U32 R3, RZ, RZ, 0x40004040 ;  /* 0x40004040ff030424 */ /* 0x000fe200078e00ff */
[----:B------:R-:W-:Y:S01]  /*6ee0*/  @P0 R2UR.BROADCAST UR12, R2 ;  /* 0x00000000020c02ca */ /* 0x000fe200008e0000 */
[----:B------:R-:W-:-:S03]  /*6ef0*/  @P0 IMAD.MOV.U32 R2, RZ, RZ, R6 ;  /* 0x000000ffff020224 */ /* 0x000fc600078e0006 */
[----:B------:R-:W-:Y:S02]  /*6f00*/  @P0 R2UR.BROADCAST UR7, R3 ;  /* 0x00000000030702ca */ /* 0x000fe400008e0000 */
[----:B------:R-:W-:Y:S02]  /*6f10*/  @P0 R2UR.BROADCAST UR6, R2 ;  /* 0x00000000020602ca */ /* 0x000fe400008e0000 */
[----:B------:R-:W-:Y:S01]  /*6f20*/  ELECT P0, URZ, PT ;  /* 0x0000000000ff782f */ /* 0x000fe20003800000 */
[----:B------:R2:W-:Y:S10]  /*6f30*/  UTCBAR [UR4], URZ ;  /* 0x000000ff040073e9 */ /* 0x0005f400080000ff */
[----:B------:R3:W-:Y:S02]  /*6f40*/  UTCHMMA gdesc[UR6], gdesc[UR12], tmem[UR14], tmem[UR16], idesc[UR17], !UPT ;  /* 0x00ff100c060075ea */ /* 0x0007e4000f80000e */
[----:B------:R-:W-:Y:S01]  /*6f50*/  @P0 VIADD R4, R7, 0x40 ;  /* 0x0000004007040836 */ /* 0x000fe20000000000 */
[----:B------:R-:W-:Y:S01]  /*6f60*/  @P0 R2UR UR8, R0 ;  /* 0x00000000000802ca */ /* 0x000fe200000e0000 */
[----:B------:R-:W-:-:S02]  /*6f70*/  @P0 VIADD R2, R6, 0x80 ;  /* 0x0000008006020836 */ /* 0x000fc40000000000 */
[----:B------:R-:W-:Y:S01]  /*6f80*/  @P0 IMAD.MOV.U32 R5, RZ, RZ, -0x7fffbfe0 ;  /* 0x80004020ff050424 */ /* 0x000fe200078e00ff */
[----:B------:R-:W-:Y:S01]  /*6f90*/  @P0 R2UR.BROADCAST UR10, R4 ;  /* 0x00000000040a02ca */ /* 0x000fe200008e0000 */
[----:B------:R-:W-:-:S03]  /*6fa0*/  @P0 IMAD.MOV.U32 R3, RZ, RZ, 0x40004040 ;  /* 0x40004040ff030424 */ /* 0x000fc600078e00ff */
[----:B------:R-:W-:Y:S02]  /*6fb0*/  @P0 R2UR.BROADCAST UR11, R5 ;  /* 0x00000000050b02ca */ /* 0x000fe400008e0000 */
[----:B------:R-:W-:Y:S02]  /*6fc0*/  @P0 R2UR.BROADCAST UR5, R3 ;  /* 0x00000000030502ca */ /* 0x000fe400008e0000 */
[----:B--2---:R-:W-:Y:S02]  /*6fd0*/  @P0 R2UR.BROADCAST UR4, R2 ;  /* 0x00000000020402ca */ /* 0x004fe400008e0000 */
[----:B------:R-:W-:-:S11]  /*6fe0*/  ELECT P0, URZ, PT ;  /* 0x0000000000ff782f */ /* 0x000fd60003800000 */
[----:B------:R2:W-:Y:S02]  /*6ff0*/  UTCHMMA gdesc[UR4], gdesc[UR10], tmem[UR8], tmem[UR16], idesc[UR17], UPT ;  /* 0x00ff100a040075ea */ /* 0x0005e4000b800008 */
[----:B------:R-:W-:Y:S01]  /*7000*/  @P0 VIADD R4, R7, 0x80 ;  /* 0x0000008007040836 */ /* 0x000fe20000000000 */
[----:B---3--:R-:W-:Y:S01]  /*7010*/  @P0 R2UR UR14, R0 ;  /* 0x00000000000e02ca */ /* 0x008fe200000e0000 */
[----:B------:R-:W-:Y:S02]  /*7020*/  @P0 VIADD R2, R6, 0x100 ;  /* 0x0000010006020836 */ /* 0x000fe40000000000 */
[----:B------:R-:W-:Y:S01]  /*7030*/  @P0 IMAD.MOV.U32 R5, RZ, RZ, -0x7fffbfe0 ;  /* 0x80004020ff050424 */ /* 0x000fe200078e00ff */
[----:B------:R-:W-:Y:S01]  /*7040*/  @P0 R2UR.BROADCAST UR12, R4 ;  /* 0x00000000040c02ca */ /* 0x000fe200008e0000 */
[----:B------:R-:W-:Y:S01]  /*7050*/  @P0 IMAD.MOV.U32 R3, RZ, RZ, 0x40004040 ;  /* 0x40004040ff030424 */ /* 0x000fe200078e00ff */
[----:B------:R-:W-:Y:S02]  /*7060*/  @P0 R2UR.BROADCAST UR6, R2 ;  /* 0x00000000020602ca */ /* 0x000fe400008e0000 */
[----:B------:R-:W-:-:S02]  /*7070*/  @P0 R2UR.BROADCAST UR13, R5 ;  /* 0x00000000050d02ca */ /* 0x000fc400008e0000 */
[----:B------:R-:W-:Y:S02]  /*7080*/  @P0 R2UR.BROADCAST UR7, R3 ;  /* 0x00000000030702ca */ /* 0x000fe400008e0000 */
[----:B------:R-:W-:-:S11]  /*7090*/  ELECT P0, URZ, PT ;  /* 0x0000000000ff782f */ /* 0x000fd60003800000 */
[----:B------:R3:W-:Y:S02]  /*70a0*/  UTCHMMA gdesc[UR6], gdesc[UR12], tmem[UR14], tmem[UR16], idesc[UR17], UPT ;  /* 0x00ff100c060075ea */ /* 0x0007e4000b80000e */
[----:B------:R-:W-:Y:S01]  /*70b0*/  @P0 VIADD R4, R7, 0xc0 ;  /* 0x000000c007040836 */ /* 0x000fe20000000000 */
[----:B--2---:R-:W-:Y:S01]  /*70c0*/  @P0 R2UR UR8, R0 ;  /* 0x00000000000802ca */ /* 0x004fe200000e0000 */
        /* <DEDUP_REMOVED lines=31> */
[C---:B------:R-:W-:Y:S01]  /*72c0*/  @P0 VIADD R4, R7.reuse, 0x180 ;  /* 0x0000018007040836 */ /* 0x040fe20000000000 */
[----:B---3--:R-:W-:Y:S01]  /*72d0*/  @P0 R2UR UR14, R0 ;  /* 0x00000000000e02ca */ /* 0x008fe200000e0000 */
[----:B------:R-:W-:Y:S02]  /*72e0*/  @P0 VIADD R2, R6, 0x300 ;  /* 0x0000030006020836 */ /* 0x000fe40000000000 */
[----:B------:R-:W-:Y:S01]  /*72f0*/  @P0 IMAD.MOV.U32 R5, RZ, RZ, -0x7fffbfe0 ;  /* 0x80004020ff050424 */ /* 0x000fe200078e00ff */
[----:B------:R-:W-:Y:S01]  /*7300*/  @P0 R2UR.BROADCAST UR12, R4 ;  /* 0x00000000040c02ca */ /* 0x000fe200008e0000 */
[----:B------:R-:W-:Y:S01]  /*7310*/  @P0 IMAD.MOV.U32 R3, RZ, RZ, 0x40004040 ;  /* 0x40004040ff030424 */ /* 0x000fe200078e00ff */
[----:B------:R-:W-:Y:S01]  /*7320*/  @P0 R2UR.BROADCAST UR6, R2 ;  /* 0x00000000020602ca */ /* 0x000fe200008e0000 */
[----:B------:R-:W-:Y:S01]  /*7330*/  VIADD R2, R7, 0x1c0 ;  /* 0x000001c007027836 */ /* 0x000fe20000000000 */
[----:B------:R-:W-:Y:S01]  /*7340*/  @P0 R2UR.BROADCAST UR13, R5 ;  /* 0x00000000050d02ca */ /* 0x000fe200008e0000 */
[----:B------:R-:W-:Y:S01]  /*7350*/  VIADD R6, R6, 0x380 ;  /* 0x0000038006067836 */ /* 0x000fe20000000000 */
[----:B------:R-:W-:-:S02]  /*7360*/  @P0 R2UR.BROADCAST UR7, R3 ;  /* 0x00000000030702ca */ /* 0x000fc400008e0000 */
[----:B------:R-:W-:-:S13]  /*7370*/  ELECT P0, URZ, PT ;  /* 0x0000000000ff782f */ /* 0x000fda0003800000 */
[----:B--2---:R-:W-:Y:S01]  /*7380*/  @P0 R2UR.BROADCAST UR10, R2 ;  /* 0x00000000020a02ca */ /* 0x004fe200008e0000 */
[----:B------:R-:W-:Y:S01]  /*7390*/  @P0 IMAD.MOV.U32 R3, RZ, RZ, -0x7fffbfe0 ;  /* 0x80004020ff030424 */ /* 0x000fe200078e00ff */
[----:B------:R-:W-:Y:S01]  /*73a0*/  @P0 R2UR UR8, R0 ;  /* 0x00000000000802ca */ /* 0x000fe200000e0000 */
[----:B------:R-:W-:Y:S01]  /*73b0*/  @P0 IMAD.MOV.U32 R7, RZ, RZ, 0x40004040 ;  /* 0x40004040ff070424 */ /* 0x000fe200078e00ff */
[----:B------:R-:W-:Y:S01]  /*73c0*/  @P0 R2UR.BROADCAST UR4, R6 ;  /* 0x00000000060402ca */ /* 0x000fe200008e0000 */
[----:B------:R2:W-:Y:S01]  /*73d0*/  UTCHMMA gdesc[UR6], gdesc[UR12], tmem[UR14], tmem[UR16], idesc[UR17], UPT ;  /* 0x00ff100c060075ea */ /* 0x0005e2000b80000e */
[----:B------:R-:W-:Y:S02]  /*73e0*/  @P0 R2UR.BROADCAST UR11, R3 ;  /* 0x00000000030b02ca */ /* 0x000fe400008e0000 */
[----:B------:R-:W-:Y:S01]  /*73f0*/  @P0 R2UR.BROADCAST UR5, R7 ;  /* 0x00000000070502ca */ /* 0x000fe200008e0000 */
[----:B--2---:R-:W-:Y:S01]  /*7400*/  UMOV UR6, 0x0 ;  /* 0x0000000000067882 */ /* 0x004fe20000000000 */
[----:B------:R-:W-:-:S11]  /*7410*/  UMOV UR7, 0x8198010 ;  /* 0x0819801000077882 */ /* 0x000fd60000000000 */
[----:B------:R2:W-:Y:S01]  /*7420*/  UTCHMMA gdesc[UR4], gdesc[UR10], tmem[UR8], tmem[UR6], idesc[UR7], UPT ;  /* 0x00ff060a040075ea */ /* 0x0005e2000b800008 */
[----:B------:R-:W-:Y:S05]  /*7430*/  BRA.U !UP0, `(.L_x_142) ;  /* 0x0000000108047547 */ /* 0x000fea000b800000 */
[----:B--2---:R-:W-:Y:S05]  /*7440*/  BPT.TRAP 0x1 ;  /* 0x000000040000795c */ /* 0x004fea0000300000 */
.L_x_142:
[----:B--2---:R-:W-:Y:S01]  /*7450*/  UIADD3 UR4, UPT, UPT, UR24, 0x2e870, URZ ;  /* 0x0002e87018047890 */ /* 0x004fe2000fffe0ff */
[----:B------:R-:W-:Y:S08]  /*7460*/  BSSY.RECONVERGENT B0, `(.L_x_143) ;  /* 0x0000004000007945 */ /* 0x000ff00003800200 */
[----:B------:R2:W-:Y:S01]  /*7470*/  UTCBAR [UR4], URZ ;  /* 0x000000ff040073e9 */ /* 0x0005e200080000ff */
[----:B------:R-:W-:Y:S05]  /*7480*/  @!P2 BRA `(.L_x_144) ;  /* 0x000000000004a947 */ /* 0x000fea0003800000 */
[----:B--2---:R-:W-:Y:S05]  /*7490*/  BPT.TRAP 0x1 ;  /* 0x000000040000795c */ /* 0x004fea0000300000 */
.L_x_144:
[----:B--2---:R-:W-:Y:S05]  /*74a0*/  BSYNC.RECONVERGENT B0 ;  /* 0x0000000000007941 */ /* 0x004fea0003800200 */
.L_x_143:
[----:B------:R-:W-:-:S04]  /*74b0*/  ULEA UR9, UR9, UR24, 0x3 ;  /* 0x0000001809097291 */ /* 0x000fc8000f8e18ff */
[----:B------:R-:W-:-:S09]  /*74c0*/  UIADD3 UR9, UPT, UPT, UR9, 0x2e810, URZ ;  /* 0x0002e81009097890 */ /* 0x000fd2000fffe0ff */
[----:B------:R2:W-:Y:S01]  /*74d0*/  UTCBAR [UR9], URZ ;  /* 0x000000ff090073e9 */ /* 0x0005e200080000ff */
[----:B------:R-:W-:Y:S05]  /*74e0*/  BRA.U !UP0, `(.L_x_145) ;  /* 0x0000000108047547 */ /* 0x000fea000b800000 */
[----:B--2---:R-:W-:Y:S05]  /*74f0*/  BPT.TRAP 0x1 ;  /* 0x000000040000795c */ /* 0x004fea0000300000 */
.L_x_145:
[----:B------:R-:W-:-:S13]  /*7500*/  ELECT P0, URZ, PT ;  /* 0x0000000000ff782f */ /* 0x000fda0003800000 */
[----:B--2---:R-:W-:Y:S05]  /*7510*/  @!P0 EXIT ;  /* 0x000000000000894d */ /* 0x004fea0003800000 */
[----:B------:R-:W-:-:S09]  /*7520*/  UIADD3 UR4, UPT, UPT, UR24, 0x2e898, URZ ;  /* 0x0002e89818047890 */ /* 0x000fd2000fffe0ff */
[----:B------:R2:W-:Y:S01]  /*7530*/  UTCBAR [UR4], URZ ;  /* 0x000000ff040073e9 */ /* 0x0005e200080000ff */
[----:B------:R-:W-:Y:S01]  /*7540*/  NOP ;  /* 0x0000000000007918 */ /* 0x000fe20000000000 */
[----:B--2---:R-:W-:Y:S05]  /*7550*/  EXIT ;  /* 0x000000000000794d */ /* 0x004fea0003800000 */
.L_x_48:
[----:B------:R-:W-:Y:S01]  /*7560*/  R2UR UR4, R3 ;  /* 0x00000000030472ca */ /* 0x000fe200000e0000 */
[----:B-1----:R-:W-:-:S12]  /*7570*/  IMAD.MOV.U32 R5, RZ, RZ, -0x3 ;  /* 0xfffffffdff057424 */ /* 0x002fd800078e00ff */
[----:B------:R-:W-:-:S05]  /*7580*/  IMAD.U32 R4, RZ, RZ, UR4 ;  /* 0x00000004ff047e24 */ /* 0x000fca000f8e00ff */
[----:B------:R-:W-:-:S05]  /*7590*/  VIADDMNMX.U32 R4, R4, R5, 0x2, PT ;  /* 0x0000000204047446 */ /* 0x000fca0003800005 */
[----:B------:R-:W-:-:S06]  /*75a0*/  IMAD.SHL.U32 R4, R4, 0x4, RZ ;  /* 0x0000000404047824 */ /* 0x000fcc00078e00ff */
[----:B------:R-:W1:Y:S02]  /*75b0*/  LDC R4, c[0x2][R4+0xc] ;  /* 0x0080030004047b82 */ /* 0x000e640000000800 */
[----:B-1----:R-:W-:-:S04]  /*75c0*/  SHF.R.S32.HI R5, RZ, 0x1f, R4 ;  /* 0x0000001fff057819 */ /* 0x002fc80000011404 */
.L_x_316:
[----:B------:R-:W-:Y:S05]  /*75d0*/  BRX R4 -0x75e0                                                                                                                                                                                                                                         (*"BRANCH_TARGETS .L_x_166,.L_x_146,.L_x_315"*) ;  /* 0xffffff8804887949 */ /* 0x000fea000383ffff */
.L_x_146:
[----:B------:R-:W-:-:S08]  /*75e0*/  NOP ;  /* 0x0000000000007918 */ /* 0x000fd00000000000 */
[----:B------:R-:W1:Y:S02]  /*75f0*/  USETMAXREG.TRY_ALLOC.CTAPOOL UP0, 0x98 ;  /* 0x00000098000079c8 */ /* 0x000e640008000600 */
[----:B-1----:R-:W-:Y:S05]  /*7600*/  BRA.U !UP0, `(.L_x_146) ;  /* 0xfffffffd08f47547 */ /* 0x002fea000b83ffff */
[C---:B------:R-:W-:Y:S01]  /*7610*/  IMAD.U32 R4, R2.reuse, 0x10000, RZ ;  /* 0x0001000002047824 */ /* 0x040fe200078e00ff */
[C---:B------:R-:W-:Y:S01]  /*7620*/  LOP3.LUT R101, R2.reuse, 0x7f, RZ, 0xc0, !PT ;  /* 0x0000007f02657812 */ /* 0x040fe200078ec0ff */
[----:B------:R-:W-:Y:S01]  /*7630*/  IMAD.SHL.U32 R103, R2, 0x20, RZ ;  /* 0x0000002002677824 */ /* 0x000fe200078e00ff */
[----:B------:R-:W-:Y:S01]  /*7640*/  CS2R R114, SRZ ;  /* 0x0000000000727805 */ /* 0x000fe2000001ff00 */
[----:B------:R-:W1:Y:S01]  /*7650*/  LDCU.64 UR18, c[0x0][0x348] ;  /* 0x00006900ff1277ac */ /* 0x000e620008000a00 */
[----:B------:R-:W-:Y:S02]  /*7660*/  LOP3.LUT R2, R4, 0xe00000, RZ, 0xc0, !PT ;  /* 0x00e0000004027812 */ /* 0x000fe400078ec0ff */
[----:B------:R-:W-:Y:S01]  /*7670*/  LOP3.LUT R103, R103, 0x1fe0, RZ, 0xc0, !PT ;  /* 0x00001fe067677812 */ /* 0x000fe200078ec0ff */
[----:B------:R-:W-:Y:S01]  /*7680*/  UMOV UR17, URZ ;  /* 0x000000ff00117c82 */ /* 0x000fe20008000000 */
[C---:B------:R-:W-:Y:S01]  /*7690*/  LOP3.LUT R102, R2.reuse, 0xc0, RZ, 0xfc, !PT ;  /* 0x000000c002667812 */ /* 0x040fe200078efcff */
[----:B------:R-:W-:Y:S01]  /*76a0*/  UMOV UR7, URZ ;  /* 0x000000ff00077c82 */ /* 0x000fe20008000000 */
[C---:B------:R-:W-:Y:S01]  /*76b0*/  LOP3.LUT R100, R2.reuse, 0xe0, RZ, 0xfc, !PT ;  /* 0x000000e002647812 */ /* 0x040fe200078efcff */
[----:B------:R-:W-:Y:S01]  /*76c0*/  UMOV UR11, URZ ;  /* 0x000000ff000b7c82 */ /* 0x000fe20008000000 */
[----:B------:R-:W-:-:S02]  /*76d0*/  LOP3.LUT R2, R2, 0x100, RZ, 0xfc, !PT ;  /* 0x0000010002027812 */ /* 0x000fc400078efcff */
.L_x_165:
[----:B------:R-:W-:-:S13]  /*76e0*/  R2UR UR4, R3 ;  /* 0x00000000030472ca */ /* 0x000fda00000e0000 */
[----:B------:R-:W-:-:S09]  /*76f0*/  UISETP.NE.AND UP0, UPT, UR4, 0x4, UPT ;  /* 0x000000040400788c */ /* 0x000fd2000bf05270 */
[----:B--2---:R-:W-:Y:S05]  /*7700*/  BRA.U !UP0, `(.L_x_147) ;  /* 0x0000000108047547 */ /* 0x004fea000b800000 */
[----:B-1----:R-:W-:Y:S05]  /*7710*/  BPT.TRAP 0x1 ;  /* 0x000000040000795c */ /* 0x002fea0000300000 */
.L_x_147:
[----:B------:R-:W2:Y:S01]  /*7720*/  S2UR UR8, SR_CgaCtaId ;  /* 0x00000000000879c3 */ /* 0x000ea20000008800 */
[----:B------:R-:W-:Y:S01]  /*7730*/  UMOV UR16, 0x400 ;  /* 0x0000040000107882 */ /* 0x000fe20000000000 */
[----:B------:R-:W-:Y:S01]  /*7740*/  SHF.L.U32 R5, R114, 0x1f, RZ ;  /* 0x0000001f72057819 */ /* 0x000fe200000006ff */
[----:B--2---:R-:W-:-:S09]  /*7750*/  ULEA UR16, UR8, UR16, 0x18 ;  /* 0x0000001008107291 */ /* 0x004fd2000f8ec0ff */
[----:B------:R-:W2:Y:S02]  /*7760*/  SYNCS.PHASECHK.TRANS64.TRYWAIT P0, [UR16+0x2e870], R5 ;  /* 0x02e87005ff0075a7 */ /* 0x000ea40008001110 */
[----:B--2---:R-:W-:Y:S05]  /*7770*/  @!P0 BRA `(.L_x_148) ;  /* 0x0000008800b88947 */ /* 0x004fea0003800000 */
.L_x_301:
[----:B------:R-:W-:Y:S02]  /*7780*/  R2UR UR6, R102 ;  /* 0x00000000660672ca */ /* 0x000fe400000e0000 */
[----:B------:R-:W-:Y:S02]  /*7790*/  R2UR UR5, R100 ;  /* 0x00000000640572ca */ /* 0x000fe400000e0000 */
[----:B------:R-:W-:-:S09]  /*77a0*/  R2UR UR4, R2 ;  /* 0x00000000020472ca */ /* 0x000fd200000e0000 */
[----:B------:R-:W3:Y:S02]  /*77b0*/  LDTM.x32 R68, tmem[UR6] ;  /* 0x00000006004479ee */ /* 0x000ee400082c0000 */
[----:B------:R-:W4:Y:S02]  /*77c0*/  LDTM.x32 R36, tmem[UR5] ;  /* 0x00000005002479ee */ /* 0x000f2400082c0000 */
[----:B--2---:R-:W2:Y:S01]  /*77d0*/  LDTM.x32 R4, tmem[UR4] ;  /* 0x00000004000479ee */ /* 0x004ea200082c0000 */
[----:B------:R-:W-:Y:S01]  /*77e0*/  NOP ;  /* 0x0000000000007918 */ /* 0x000fe20000000000 */
[----:B------:R-:W-:Y:S05]  /*77f0*/  BRA.U !UP0, `(.L_x_149) ;  /* 0x0000000108087547 */ /* 0x000fea000b800000 */
[----:B-1----:R-:W-:Y:S05]  /*7800*/  BPT.TRAP 0x1 ;  /* 0x000000040000795c */ /* 0x002fea0000300000 */
[----:B------:R-:W-:Y:S05]  /*7810*/  BPT.TRAP 0x1 ;  /* 0x000000040000795c */ /* 0x000fea0000300000 */
.L_x_149:
[----:B------:R-:W-:Y:S01]  /*7820*/  ISETP.GE.U32.AND P0, PT, R115, 0x2, PT ;  /* 0x000000027300780c */ /* 0x000fe20003f06070 */
[----:B------:R-:W-:Y:S01]  /*7830*/  UIADD3 UR4, UPT, UPT, UR16, 0x2e878, URZ ;  /* 0x0002e87810047890 */ /* 0x000fe2000fffe0ff */
[----:B------:R-:W-:Y:S02]  /*7840*/  BSSY.RECONVERGENT B0, `(.L_x_150) ;  /* 0x0000006000007945 */ /* 0x000fe40003800200 */
[----:B------:R-:W-:Y:S01]  /*7850*/  ISETP.NE.OR P0, PT, R101, RZ, !P0 ;  /* 0x000000ff6500720c */ /* 0x000fe20004705670 */
[----:B------:R-:W-:-:S09]  /*7860*/  UPRMT UR4, UR8, 0x654, UR4 ;  /* 0x0000065408047896 */ /* 0x000fd20008000004 */
[----:B--2---:R-:W-:Y:S03]  /*7870*/  SYNCS.ARRIVE.TRANS64.RED.A1T0 RZ, [UR4], RZ ;  /* 0x000000ffffff79a7 */ /* 0x004fe60008100404 */
[----:B------:R-:W-:Y:S05]  /*7880*/  @P0 BRA `(.L_x_151) ;  /* 0x0000000000040947 */ /* 0x000fea0003800000 */
[----:B------:R-:W-:-:S04]  /*7890*/  DEPBAR.LE SB0, 0x1 ;  /* 0x000080400000791a */ /* 0x000fc80000000000 */
.L_x_151:
[----:B-1----:R-:W-:Y:S05]  /*78a0*/  BSYNC.RECONVERGENT B0 ;  /* 0x0000000000007941 */ /* 0x002fea0003800200 */
.L_x_150:
[----:B------:R-:W1:Y:S01]  /*78b0*/  S2UR UR5, SR_SWINHI ;  /* 0x00000000000579c3 */ /* 0x000e620000002f00 */
[----:B------:R-:W-:-:S07]  /*78c0*/  USHF.L.U32 UR4, UR7, 0xc, URZ ;  /* 0x0000000c07047899 */ /* 0x000fce00080006ff */
[----:B------:R-:W-:Y:S01]  /*78d0*/  BAR.SYNC.DEFER_BLOCKING 0x2, 0x80 ;  /* 0x0082000000007b1d */ /* 0x000fe20000010000 */
[----:B------:R-:W-:Y:S01]  /*78e0*/  ISETP.NE.AND P4, PT, R101, RZ, PT ;  /* 0x000000ff6500720c */ /* 0x000fe20003f85270 */
[----:B------:R-:W-:Y:S01]  /*78f0*/  USHF.L.U32 UR10, UR17, 0x7, URZ ;  /* 0x00000007110a7899 */ /* 0x000fe200080006ff */
[----:B------:R-:W-:Y:S01]  /*7900*/  IMAD.U32 R104, RZ, RZ, UR4 ;  /* 0x00000004ff687e24 */ /* 0x000fe2000f8e00ff */
[----:B------:R-:W-:Y:S02]  /*7910*/  IADD3 R106, P0, PT, R103, UR4, RZ ;  /* 0x00000004676a7c10 */ /* 0x000fe4000ff1e0ff */
[----:B------:R-:W-:Y:S02]  /*7920*/  BSSY.RECONVERGENT B0, `(.L_x_152) ;  /* 0x0000044000007945 */ /* 0x000fe40003800200 */
[----:B------:R-:W-:Y:S01]  /*7930*/  LEA.HI.X.SX32 R104, R104, RZ, 0x1, P0 ;  /* 0x000000ff68687211 */ /* 0x000fe200000f0eff */
[----:B------:R-:W-:Y:S01]  /*7940*/  UMOV UR14, UR16 ;  /* 0x00000010000e7c82 */ /* 0x000fe20008000000 */
[----:B-1----:R-:W-:Y:S01]  /*7950*/  UMOV UR15, UR5 ;  /* 0x00000005000f7c82 */ /* 0x002fe20008000000 */
[----:B------:R-:W-:-:S04]  /*7960*/  LEA R105, P0, R106, UR14, 0x2 ;  /* 0x0000000e6a697c11 */ /* 0x000fc8000f8010ff */
[----:B------:R-:W-:Y:S02]  /*7970*/  LEA.HI.X R104, R106, UR15, R104, 0x2, P0 ;  /* 0x0000000f6a687c11 */ /* 0x000fe400080f1468 */
[C---:B------:R-:W-:Y:S02]  /*7980*/  IADD3 R106, P3, PT, R105.reuse, 0x26000, RZ ;  /* 0x00026000696a7810 */ /* 0x040fe40007f7e0ff */
[C---:B------:R-:W-:Y:S02]  /*7990*/  IADD3 R108, P2, PT, R105.reuse, 0x26010, RZ ;  /* 0x00026010696c7810 */ /* 0x040fe40007f5e0ff */
[C---:B------:R-:W-:Y:S01]  /*79a0*/  IADD3 R112, P0, PT, R105.reuse, 0x26030, RZ ;  /* 0x0002603069707810 */ /* 0x040fe20007f1e0ff */
[--C-:B------:R-:W-:Y:S01]  /*79b0*/  IMAD.X R123, RZ, RZ, R104.reuse, P3 ;  /* 0x000000ffff7b7224 */ /* 0x100fe200018e0668 */
[----:B------:R-:W-:Y:S01]  /*79c0*/  IADD3 R110, P1, PT, R105, 0x26020, RZ ;  /* 0x00026020696e7810 */ /* 0x000fe20007f3e0ff */
[--C-:B------:R-:W-:Y:S02]  /*79d0*/  IMAD.X R121, RZ, RZ, R104.reuse, P2 ;  /* 0x000000ffff797224 */ /* 0x100fe400010e0668 */
[--C-:B------:R-:W-:Y:S01]  /*79e0*/  IMAD.X R117, RZ, RZ, R104.reuse, P0 ;  /* 0x000000ffff757224 */ /* 0x100fe200000e0668 */
[----:B------:R-:W-:Y:S01]  /*79f0*/  SHF.R.U64 R107, R106, 0x3, R123 ;  /* 0x000000036a6b7819 */ /* 0x000fe2000000127b */
[----:B------:R-:W-:Y:S01]  /*7a00*/  IMAD.X R119, RZ, RZ, R104, P1 ;  /* 0x000000ffff777224 */ /* 0x000fe200008e0668 */
[----:B------:R-:W-:-:S02]  /*7a10*/  SHF.R.U64 R109, R108, 0x3, R121 ;  /* 0x000000036c6d7819 */ /* 0x000fc40000001279 */
[----:B------:R-:W-:Y:S02]  /*7a20*/  LOP3.LUT R122, R106, 0x70, R107, 0x78, !PT ;  /* 0x000000706a7a7812 */ /* 0x000fe400078e786b */
[C---:B------:R-:W-:Y:S02]  /*7a30*/  IADD3 R106, P3, PT, R105.reuse, 0x26040, RZ ;  /* 0x00026040696a7810 */ /* 0x040fe40007f7e0ff */
[----:B------:R-:W-:Y:S01]  /*7a40*/  LOP3.LUT R120, R108, 0x70, R109, 0x78, !PT ;  /* 0x000000706c787812 */ /* 0x000fe200078e786d */
[----:B---3--:R1:W-:Y:S01]  /*7a50*/  ST.E.128 desc[UR38][R122.64], R68 ;  /* 0x000000447a007985 */ /* 0x0083e2000c101d26 */
[C---:B------:R-:W-:Y:S01]  /*7a60*/  IADD3 R107, P2, PT, R105.reuse, 0x26050, RZ ;  /* 0x00026050696b7810 */ /* 0x040fe20007f5e0ff */
[--C-:B------:R-:W-:Y:S01]  /*7a70*/  IMAD.X R127, RZ, RZ, R104.reuse, P3 ;  /* 0x000000ffff7f7224 */ /* 0x100fe200018e0668 */
[----:B------:R-:W-:Y:S01]  /*7a80*/  SHF.R.U64 R113, R112, 0x3, R117 ;  /* 0x0000000370717819 */ /* 0x000fe20000001275 */
[----:B------:R1:W-:Y:S01]  /*7a90*/  ST.E.128 desc[UR38][R120.64], R72 ;  /* 0x0000004878007985 */ /* 0x0003e2000c101d26 */
[C---:B------:R-:W-:Y:S01]  /*7aa0*/  IADD3 R108, P1, PT, R105.reuse, 0x26060, RZ ;  /* 0x00026060696c7810 */ /* 0x040fe20007f3e0ff */
[----:B------:R-:W-:Y:S01]  /*7ab0*/  IMAD.X R125, RZ, RZ, R104, P2 ;  /* 0x000000ffff7d7224 */ /* 0x000fe200010e0668 */
[----:B------:R-:W-:-:S02]  /*7ac0*/  IADD3 R105, P0, PT, R105, 0x26070, RZ ;  /* 0x0002607069697810 */ /* 0x000fc40007f1e0ff */
[----:B------:R-:W-:Y:S01]  /*7ad0*/  LOP3.LUT R116, R112, 0x70, R113, 0x78, !PT ;  /* 0x0000007070747812 */ /* 0x000fe200078e7871 */
[--C-:B------:R-:W-:Y:S01]  /*7ae0*/  IMAD.X R113, RZ, RZ, R104.reuse, P1 ;  /* 0x000000ffff717224 */ /* 0x100fe200008e0668 */
[----:B------:R-:W-:Y:S01]  /*7af0*/  SHF.R.U64 R111, R110, 0x3, R119 ;  /* 0x000000036e6f7819 */ /* 0x000fe20000001277 */
[----:B------:R-:W-:Y:S01]  /*7b00*/  IMAD.X R129, RZ, RZ, R104, P0 ;  /* 0x000000ffff817224 */ /* 0x000fe200000e0668 */
[----:B------:R-:W-:Y:S02]  /*7b10*/  SHF.R.U64 R104, R106, 0x3, R127 ;  /* 0x000000036a687819 */ /* 0x000fe4000000127f */
[----:B------:R-:W-:Y:S02]  /*7b20*/  LOP3.LUT R118, R110, 0x70, R111, 0x78, !PT ;  /* 0x000000706e767812 */ /* 0x000fe400078e786f */
[----:B------:R-:W-:Y:S02]  /*7b30*/  SHF.R.U64 R109, R107, 0x3, R125 ;  /* 0x000000036b6d7819 */ /* 0x000fe4000000127d */
[----:B------:R-:W-:Y:S01]  /*7b40*/  SHF.R.U64 R110, R108, 0x3, R113 ;  /* 0x000000036c6e7819 */ /* 0x000fe20000001271 */
[----:B------:R1:W-:Y:S01]  /*7b50*/  ST.E.128 desc[UR38][R118.64], R76 ;  /* 0x0000004c76007985 */ /* 0x0003e2000c101d26 */
[----:B------:R-:W-:-:S02]  /*7b60*/  SHF.R.U64 R111, R105, 0x3, R129 ;  /* 0x00000003696f7819 */ /* 0x000fc40000001281 */
[----:B------:R-:W-:Y:S01]  /*7b70*/  LOP3.LUT R126, R106, 0x70, R104, 0x78, !PT ;  /* 0x000000706a7e7812 */ /* 0x000fe200078e7868 */
[----:B------:R1:W-:Y:S01]  /*7b80*/  ST.E.128 desc[UR38][R116.64], R80 ;  /* 0x0000005074007985 */ /* 0x0003e2000c101d26 */
[----:B------:R-:W-:Y:S02]  /*7b90*/  LOP3.LUT R124, R107, 0x70, R109, 0x78, !PT ;  /* 0x000000706b7c7812 */ /* 0x000fe400078e786d */
[----:B------:R-:W-:Y:S01]  /*7ba0*/  LOP3.LUT R112, R108, 0x70, R110, 0x78, !PT ;  /* 0x000000706c707812 */ /* 0x000fe200078e786e */
[----:B------:R1:W-:Y:S01]  /*7bb0*/  ST.E.128 desc[UR38][R126.64], R84 ;  /* 0x000000547e007985 */ /* 0x0003e2000c101d26 */
[----:B------:R-:W-:-:S03]  /*7bc0*/  LOP3.LUT R128, R105, 0x70, R111, 0x78, !PT ;  /* 0x0000007069807812 */ /* 0x000fc600078e786f */
[----:B------:R1:W-:Y:S04]  /*7bd0*/  ST.E.128 desc[UR38][R124.64], R88 ;  /* 0x000000587c007985 */ /* 0x0003e8000c101d26 */
[----:B------:R1:W-:Y:S04]  /*7be0*/  ST.E.128 desc[UR38][R112.64], R92 ;  /* 0x0000005c70007985 */ /* 0x0003e8000c101d26 */
[----:B------:R1:W-:Y:S01]  /*7bf0*/  ST.E.128 desc[UR38][R128.64], R96 ;  /* 0x0000006080007985 */ /* 0x0003e2000c101d26 */
[----:B------:R-:W-:Y:S01]  /*7c00*/  @!PT LDS RZ, [RZ] ;  /* 0x00000000fffff984 */ /* 0x000fe20000000800 */
[----:B------:R-:W-:Y:S01]  /*7c10*/  @!PT LDS RZ, [RZ] ;  /* 0x00000000fffff984 */ /* 0x000fe20000000800 */
[----:B------:R-:W-:Y:S01]  /*7c20*/  @!PT LDS RZ, [RZ] ;  /* 0x00000000fffff984 */ /* 0x000fe20000000800 */
[----:B------:R-:W-:Y:S01]  /*7c30*/  @!PT LDS RZ, [RZ] ;  /* 0x00000000fffff984 */ /* 0x000fe20000000800 */
[----:B------:R2:W-:Y:S06]  /*7c40*/  MEMBAR.ALL.CTA ;  /* 0x0000000000007992 */ /* 0x0005ec0000008000 */
[----:B--2---:R-:W2:Y:S02]  /*7c50*/  FENCE.VIEW.ASYNC.S ;  /* 0x00000000000073c6 */ /* 0x004ea40000000000 */
[----:B--2---:R-:W-:Y:S06]  /*7c60*/  BAR.SYNC.DEFER_BLOCKING 0x2, 0x80 ;  /* 0x0082000000007b1d */ /* 0x004fec0000010000 */
[----:B------:R-:W-:Y:S05]  /*7c70*/  @P4 BRA `(.L_x_153) ;  /* 0x0000000000384947 */ /* 0x000fea0003800000 */
[----:B------:R-:W-:Y:S01]  /*7c80*/  UIADD3 UR4, UP0, UPT, UR18, 0x500, URZ ;  /* 0x0000050012047890 */ /* 0x000fe2000ff1e0ff */
[----:B------:R-:W-:Y:S01]  /*7c90*/  PLOP3.LUT P0, PT, PT, PT, PT, 0x80, 0x8 ;  /* 0x000000000008781c */ /* 0x000fe20003f0f070 */
[----:B------:R-:W-:Y:S02]  /*7ca0*/  ULEA UR8, UR7, UR16, 0xe ;  /* 0x0000001007087291 */ /* 0x000fe4000f8e70ff */
[----:B------:R-:W-:Y:S02]  /*7cb0*/  UIADD3.X UR5, UPT, UPT, URZ, UR19, URZ, UP0, !UPT ;  /* 0x00000013ff057290 */ /* 0x000fe400087fe4ff */
[----:B------:R-:W-:Y:S01]  /*7cc0*/  UIADD3 UR8, UPT, UPT, UR8, 0x26000, URZ ;  /* 0x0002600008087890 */ /* 0x000fe2000fffe0ff */
[----:B------:R-:W-:-:S11]  /*7cd0*/  UMOV UR9, URZ ;  /* 0x000000ff00097c82 */ /* 0x000fd60008000000 */
.L_x_154:
[----:B------:R-:W-:Y:S01]  /*7ce0*/  @P0 ELECT P1, URZ, PT ;  /* 0x0000000000ff082f */ /* 0x000fe20003820000 */
[----:B------:R-:W-:Y:S01]  /*7cf0*/  UMOV UR12, UR29 ;  /* 0x0000001d000c7c82 */ /* 0x000fe20008000000 */
[----:B------:R-:W-:Y:S02]  /*7d00*/  UMOV UR13, UR30 ;  /* 0x0000001e000d7c82 */ /* 0x000fe40008000000 */
[----:B------:R2:W-:Y:S09]  /*7d10*/  UTMAREDG.5D.ADD [UR8], [UR4] ;  /* 0x00000008040073b6 */ /* 0x0005f20008020000 */
[----:B------:R-:W-:-:S02]  /*7d20*/  @P1 PLOP3.LUT P0, PT, P1, PT, PT, 0x8, 0x80 ;  /* 0x000000000080181c */ /* 0x000fc40000f0e170 */
[----:B------:R-:W-:-:S11]  /*7d30*/  PLOP3.LUT P1, PT, PT, PT, PT, 0x8, 0x80 ;  /* 0x000000000080781c */ /* 0x000fd60003f2e170 */
[----:B--2---:R-:W-:Y:S05]  /*7d40*/  @P0 BRA.U.ANY `(.L_x_154) ;  /* 0xfffffffd00e40947 */ /* 0x004fea000393ffff */
[----:B------:R0:W-:Y:S02]  /*7d50*/  UTMACMDFLUSH ;  /* 0x00000000000079b7 */ /* 0x0001e40000000000 */
.L_x_153:
[----:B------:R-:W-:Y:S05]  /*7d60*/  BSYNC.RECONVERGENT B0 ;  /* 0x0000000000007941 */ /* 0x000fea0003800200 */
.L_x_152:
[----:B-1----:R-:W-:Y:S01]  /*7d70*/  VIADD R68, R115, 0xffffffff ;  /* 0xffffffff73447836 */ /* 0x002fe20000000000 */
[----:B------:R-:W-:Y:S01]  /*7d80*/  UIADD3 UR4, UPT, UPT, UR7, 0x1, URZ ;  /* 0x0000000107047890 */ /* 0x000fe2000fffe0ff */
[----:B------:R-:W-:Y:S03]  /*7d90*/  BSSY.RECONVERGENT B0, `(.L_x_155) ;  /* 0x0000007000007945 */ /* 0x000fe60003800200 */
[----:B------:R-:W-:Y:S01]  /*7da0*/  ISETP.GT.U32.AND P0, PT, R68, -0x3, PT ;  /* 0xfffffffd4400780c */ /* 0x000fe20003f04070 */
[----:B------:R-:W-:-:S03]  /*7db0*/  UISETP.NE.AND UP0, UPT, UR4, 0x2, UPT ;  /* 0x000000020400788c */ /* 0x000fc6000bf05270 */
[----:B------:R-:W-:Y:S01]  /*7dc0*/  ISETP.NE.OR P0, PT, R101, RZ, P0 ;  /* 0x000000ff6500720c */ /* 0x000fe20000705670 */
[----:B------:R-:W-:-:S12]  /*7dd0*/  USEL UR6, UR4, URZ, UP0 ;  /* 0x000000ff04067287 */ /* 0x000fd80008000000 */
[----:B------:R-:W-:Y:S05]  /*7de0*/  @P0 BRA `(.L_x_156) ;  /* 0x0000000000040947 */ /* 0x000fea0003800000 */
[----:B------:R-:W-:-:S04]  /*7df0*/  DEPBAR.LE SB0, 0x1 ;  /* 0x000080400000791a */ /* 0x000fc80000000000 */
.L_x_156:
[----:B------:R-:W-:Y:S05]  /*7e00*/  BSYNC.RECONVERGENT B0 ;  /* 0x0000000000007941 */ /* 0x000fea0003800200 */
.L_x_155:
[----:B------:R-:W-:Y:S01]  /*7e10*/  USHF.L.U32 UR4, UR6, 0xc, URZ ;  /* 0x0000000c06047899 */ /* 0x000fe200080006ff */
[----:B------:R-:W-:Y:S05]  /*7e20*/  BAR.SYNC.DEFER_BLOCKING 0x2, 0x80 ;  /* 0x0082000000007b1d */ /* 0x000fea0000010000 */
[----:B------:R-:W-:Y:S01]  /*7e30*/  IMAD.U32 R68, RZ, RZ, UR4 ;  /* 0x00000004ff447e24 */ /* 0x000fe2000f8e00ff */
[----:B------:R-:W-:Y:S01]  /*7e40*/  IADD3 R70, P0, PT, R103, UR4, RZ ;  /* 0x0000000467467c10 */ /* 0x000fe2000ff1e0ff */
[----:B------:R-:W-:Y:S03]  /*7e50*/  BSSY.RECONVERGENT B0, `(.L_x_157) ;  /* 0x0000042000007945 */ /* 0x000fe60003800200 */
[----:B------:R-:W-:-:S02]  /*7e60*/  LEA.HI.X.SX32 R68, R68, RZ, 0x1, P0 ;  /* 0x000000ff44447211 */ /* 0x000fc400000f0eff */
        /* <DEDUP_REMOVED lines=15> */
[----:B----4-:R1:W-:Y:S01]  /*7f60*/  ST.E.128 desc[UR38][R84.64], R36 ;  /* 0x0000002454007985 */ /* 0x0103e2000c101d26 */
        /* <DEDUP_REMOVED lines=39> */
[----:B------:R-:W-:-:S11]  /*81e0*/  UMOV UR9, 0x20 ;  /* 0x0000002000097882 */ /* 0x000fd60000000000 */
.L_x_159:
        /* <DEDUP_REMOVED lines=8> */
.L_x_158:
[----:B------:R-:W-:Y:S05]  /*8270*/  BSYNC.RECONVERGENT B0 ;  /* 0x0000000000007941 */ /* 0x000fea0003800200 */
.L_x_157:
[----:B------:R-:W-:Y:S01]  /*8280*/  ISETP.GT.U32.AND P0, PT, R115, -0x3, PT ;  /* 0xfffffffd7300780c */ /* 0x000fe20003f04070 */
[----:B------:R-:W-:Y:S01]  /*8290*/  UIADD3 UR4, UPT, UPT, UR6, 0x1, URZ ;  /* 0x0000000106047890 */ /* 0x000fe2000fffe0ff */
[----:B------:R-:W-:Y:S02]  /*82a0*/  BSSY.RECONVERGENT B0, `(.L_x_160) ;  /* 0x0000006000007945 */ /* 0x000fe40003800200 */
[----:B------:R-:W-:Y:S01]  /*82b0*/  ISETP.NE.OR P0, PT, R101, RZ, P0 ;  /* 0x000000ff6500720c */ /* 0x000fe20000705670 */
[----:B------:R-:W-:-:S04]  /*82c0*/  UISETP.NE.AND UP0, UPT, UR4, 0x2, UPT ;  /* 0x000000020400788c */ /* 0x000fc8000bf05270 */
[----:B------:R-:W-:-:S08]  /*82d0*/  USEL UR7, UR4, URZ, UP0 ;  /* 0x000000ff04077287 */ /* 0x000fd00008000000 */
[----:B------:R-:W-:Y:S05]  /*82e0*/  @P0 BRA `(.L_x_161) ;  /* 0x0000000000040947 */ /* 0x000fea0003800000 */
[----:B------:R-:W-:-:S04]  /*82f0*/  DEPBAR.LE SB0, 0x1 ;  /* 0x000080400000791a */ /* 0x000fc80000000000 */
.L_x_161:
[----:B------:R-:W-:Y:S05]  /*8300*/  BSYNC.RECONVERGENT B0 ;  /* 0x0000000000007941 */ /* 0x000fea0003800200 */
.L_x_160:
[----:B------:R-:W-:Y:S01]  /*8310*/  USHF.L.U32 UR4, UR7, 0xc, URZ ;  /* 0x0000000c07047899 */ /* 0x000fe200080006ff */
[----:B------:R-:W-:Y:S05]  /*8320*/  BAR.SYNC.DEFER_BLOCKING 0x2, 0x80 ;  /* 0x0082000000007b1d */ /* 0x000fea0000010000 */
[----:B-1----:R-:W-:Y:S01]  /*8330*/  IMAD.U32 R36, RZ, RZ, UR4 ;  /* 0x00000004ff247e24 */ /* 0x002fe2000f8e00ff */
        /* <DEDUP_REMOVED lines=18> */
[----:B------:R1:W-:Y:S01]  /*8460*/  ST.E.128 desc[UR38][R52.64], R4 ;  /* 0x0000000434007985 */ /* 0x0003e2000c101d26 */
        /* <DEDUP_REMOVED lines=40> */
.L_x_164:
        /* <DEDUP_REMOVED lines=8> */
.L_x_163:
[----:B------:R-:W-:Y:S05]  /*8770*/  BSYNC.RECONVERGENT B0 ;  /* 0x0000000000007941 */ /* 0x000fea0003800200 */
.L_x_162:
[----:B-1----:R-:W2:Y:S01]  /*8780*/  LDL.LU R4, [R1] ;  /* 0x0000000001047983 */ /* 0x002ea20000300800 */
[----:B------:R-:W-:Y:S01]  /*8790*/  R2UR UR4, R0 ;  /* 0x00000000000472ca */ /* 0x000fe200000e0000 */
[----:B------:R-:W-:Y:S01]  /*87a0*/  UIADD3 UR6, UPT, UPT, UR17, 0x1, URZ ;  /* 0x0000000111067890 */ /* 0x000fe2000fffe0ff */
[----:B------:R-:W-:Y:S01]  /*87b0*/  VIADD R115, R115, 0x3 ;  /* 0x0000000373737836 */ /* 0x000fe20000000000 */
[----:B------:R-:W-:Y:S01]  /*87c0*/  UIADD3 UR5, UPT, UPT, UR7, 0x1, URZ ;  /* 0x0000000107057890 */ /* 0x000fe2000fffe0ff */
[----:B------:R-:W-:-:S03]  /*87d0*/  LOP3.LUT R114, R114, 0x1, RZ, 0x3c, !PT ;  /* 0x0000000172727812 */ /* 0x000fc600078e3cff */
[----:B------:R-:W-:-:S04]  /*87e0*/  UISETP.NE.AND UP1, UPT, UR5, 0x2, UPT ;  /* 0x000000020500788c */ /* 0x000fc8000bf25270 */
[----:B------:R-:W-:Y:S02]  /*87f0*/  USEL UR7, UR5, URZ, UP1 ;  /* 0x000000ff05077287 */ /* 0x000fe40008800000 */
[----:B------:R-:W-:Y:S02]  /*8800*/  UISETP.NE.AND UP0, UPT, UR6, UR4, UPT ;  /* 0x000000040600728c */ /* 0x000fe4000bf05270 */
[----:B------:R-:W-:Y:S02]  /*8810*/  UIADD3 UR4, UPT, UPT, UR11, 0x1, URZ ;  /* 0x000000010b047890 */ /* 0x000fe4000fffe0ff */
[----:B------:R-:W-:-:S07]  /*8820*/  USEL UR17, UR6, URZ, UP0 ;  /* 0x000000ff06117287 */ /* 0x000fce0008000000 */
[----:B------:R-:W-:-:S07]  /*8830*/  @UP0 UIADD3 UR4, UPT, UPT, UR11, URZ, URZ ;  /* 0x000000ff0b040290 */ /* 0x000fce000fffe0ff */
[----:B------:R-:W-:Y:S01]  /*8840*/  UMOV UR11, UR4 ;  /* 0x00000004000b7c82 */ /* 0x000fe20008000000 */
[C---:B--2---:R-:W-:Y:S01]  /*8850*/  ISETP.GT.U32.AND P0, PT, R4.reuse, 0x1, PT ;  /* 0x000000010400780c */ /* 0x044fe20003f04070 */
[----:B------:R-:W-:-:S05]  /*8860*/  VIADD R4, R4, 0xffffffff ;  /* 0xffffffff04047836 */ /* 0x000fca0000000000 */
[----:B------:R2:W-:Y:S07]  /*8870*/  STL [R1], R4 ;  /* 0x0000000401007387 */ /* 0x0005ee0000100800 */
[----:B------:R-:W-:Y:S05]  /*8880*/  @P0 BRA `(.L_x_165) ;  /* 0xffffffec00940947 */ /* 0x000fea000383ffff */
[----:B------:R-:W-:-:S04]  /*8890*/  DEPBAR.LE SB0, 0x0 ;  /* 0x000080000000791a */ /* 0x000fc80000000000 */
[----:B------:R-:W-:Y:S05]  /*88a0*/  EXIT ;  /* 0x000000000000794d */ /* 0x000fea0003800000 */
.L_x_315:
[----:B------:R-:W-:-:S08]  /*88b0*/  NOP ;  /* 0x0000000000007918 */ /* 0x000fd00000000000 */
[----:B------:R-:W-:-:S00]  /*88c0*/  USETMAXREG.DEALLOC.CTAPOOL 0x60 ;  /* 0x00000060000079c8 */ /* 0x000fc000080e0500 */
[----:B------:R-:W-:Y:S05]  /*88d0*/  EXIT ;  /* 0x000000000000794d */ /* 0x000fea0003800000 */
.L_x_166:
[----:B------:R-:W-:-:S08]  /*88e0*/  NOP ;  /* 0x0000000000007918 */ /* 0x000fd00000000000 */
[----:B------:R-:W1:Y:S02]  /*88f0*/  USETMAXREG.TRY_ALLOC.CTAPOOL UP0, 0x80 ;  /* 0x00000080000079c8 */ /* 0x000e640008000600 */
[----:B-1----:R-:W-:Y:S05]  /*8900*/  BRA.U !UP0, `(.L_x_166) ;  /* 0xfffffffd08f47547 */ /* 0x002fea000b83ffff */
[----:B------:R-:W-:Y:S02]  /*8910*/  IMAD.MOV.U32 R2, RZ, RZ, 0x1 ;  /* 0x00000001ff027424 */ /* 0x000fe400078e00ff */
[----:B------:R-:W-:Y:S01]  /*8920*/  HFMA2 R0, -RZ, RZ, 0, 5.9604644775390625e-08 ;  /* 0x00000001ff007431 */ /* 0x000fe200000001ff */
[----:B------:R1:W-:Y:S01]  /*8930*/  STL [R1+0x10], RZ ;  /* 0x000010ff01007387 */ /* 0x0003e20000100800 */
[----:B------:R-:W-:Y:S01]  /*8940*/  USHF.L.U32 UR4, UR40, 0x2, URZ ;  /* 0x0000000228047899 */ /* 0x000fe200080006ff */
[----:B------:R-:W-:Y:S02]  /*8950*/  CS2R R124, SRZ ;  /* 0x00000000007c7805 */ /* 0x000fe4000001ff00 */
[----:B------:R1:W-:Y:S03]  /*8960*/  STL [R1+0xc], R2 ;  /* 0x00000c0201007387 */ /* 0x0003e60000100800 */
[----:B------:R-:W-:Y:S01]  /*8970*/  IMAD.U32 R54, RZ, RZ, UR4 ;  /* 0x00000004ff367e24 */ /* 0x000fe2000f8e00ff */
[----:B------:R1:W-:Y:S04]  /*8980*/  STL [R1+0x4], RZ ;  /* 0x000004ff01007387 */ /* 0x0003e80000100800 */
[----:B------:R1:W-:Y:S02]  /*8990*/  STL [R1+0x8], R0 ;  /* 0x0000080001007387 */ /* 0x0003e40000100800 */
.L_x_211:
[----:B-12---:R-:W-:Y:S01]  /*89a0*/  IMAD.MOV.U32 R0, RZ, RZ, 0x33334444 ;  /* 0x33334444ff007424 */ /* 0x006fe200078e00ff */
[----:B------:R-:W-:Y:S05]  /*89b0*/  YIELD ;  /* 0x0000000000007946 */ /* 0x000fea0003800000 */
[----:B------:R-:W-:Y:S01]  /*89c0*/  SHF.R.U64 R0, R0, R54, 0x123333 ;  /* 0x0012333300007419 */ /* 0x000fe20000001236 */
[----:B------:R-:W-:Y:S03]  /*89d0*/  BSSY.RECONVERGENT B0, `(.L_x_167) ;  /* 0x0000007000007945 */ /* 0x000fe60003800200 */
[----:B------:R-:W-:Y:S04]  /*89e0*/  LOP3.LUT R2, R0, 0x7, RZ, 0xc0, !PT ;  /* 0x0000000700027812 */ /* 0x000fe800078ec0ff */
[----:B------:R-:W-:Y:S01]  /*89f0*/  ISETP.NE.AND P0, PT, R2, 0x3, PT ;  /* 0x000000030200780c */ /* 0x000fe20003f05270 */
[----:B------:R1:W-:Y:S11]  /*8a00*/  STL [R1+0x14], R2 ;  /* 0x0000140201007387 */ /* 0x0003f60000100800 */
[----:B------:R-:W-:Y:S01]  /*8a10*/  @!UPT UIADD3 URZ, UPT, UPT, URZ, URZ, URZ ;  /* 0x000000fffffff290 */ /* 0x000fe2000fffe0ff */
[----:B------:R-:W-:Y:S05]  /*8a20*/  @!P0 BRA `(.L_x_168) ;  /* 0x0000000000048947 */ /* 0x000fea0003800000 */
[----:B------:R-:W-:Y:S05]  /*8a30*/  BPT.TRAP 0x1 ;  /* 0x000000040000795c */ /* 0x000fea0000300000 */
.L_x_168:
[----:B------:R-:W-:Y:S05]  /*8a40*/  BSYNC.RECONVERGENT B0 ;  /* 0x0000000000007941 */ /* 0x000fea0003800200 */
.L_x_167:
[----:B------:R-:W2:Y:S01]  /*8a50*/  LDL R0, [R1+0x4] ;  /* 0x0000040001007983 */ /* 0x000ea20000100800 */
[----:B-1----:R-:W-:Y:S01]  /*8a60*/  MOV R2, 0x400 ;  /* 0x0000040000027802 */ /* 0x002fe20000000f00 */
[----:B------:R-:W-:Y:S01]  /*8a70*/  BSSY B0, `(.L_x_169) ;  /* 0x0000006000007945 */ /* 0x000fe20003800000 */
[----:B------:R-:W1:Y:S01]  /*8a80*/  S2R R72, SR_CgaCtaId ;  /* 0x0000000000487919 */ /* 0x000e620000008800 */
[----:B--2---:R-:W-:Y:S02]  /*8a90*/  SHF.L.U32 R0, R0, 0x1f, RZ ;  /* 0x0000001f00007819 */ /* 0x004fe400000006ff */
[----:B-1----:R-:W-:Y:S04]  /*8aa0*/  LEA R2, R72, R2, 0x18 ;  /* 0x0000000248027211 */ /* 0x002fe800078ec0ff */
[----:B------:R-:W1:Y:S02]  /*8ab0*/  SYNCS.PHASECHK.TRANS64.TRYWAIT P1, [R2+URZ+0x2e850], R0 ;  /* 0x02e85000020075a7 */ /* 0x000e6400080211ff */
[----:B-1----:R-:W-:Y:S05]  /*8ac0*/  @!P1 BRA `(.L_x_170) ;  /* 0x0000007400fc9947 */ /* 0x002fea0003800000 */
.L_x_302:
[----:B------:R-:W-:Y:S05]  /*8ad0*/  BSYNC B0 ;  /* 0x0000000000007941 */ /* 0x000fea0003800000 */
.L_x_169:
[----:B------:R-:W-:Y:S04]  /*8ae0*/  BSSY.RECONVERGENT B0, `(.L_x_171) ;  /* 0x0000003000007945 */ /* 0x000fe80003800200 */
[----:B------:R-:W-:Y:S05]  /*8af0*/  @!P0 BRA `(.L_x_172) ;  /* 0x0000000000048947 */ /* 0x000fea0003800000 */
[----:B------:R-:W-:Y:S05]  /*8b00*/  BPT.TRAP 0x1 ;  /* 0x000000040000795c */ /* 0x000fea0000300000 */
.L_x_172:
[----:B------:R-:W-:Y:S05]  /*8b10*/  BSYNC.RECONVERGENT B0 ;  /* 0x0000000000007941 */ /* 0x000fea0003800200 */
.L_x_171:
[----:B-1----:R-:W2:Y:S01]  /*8b20*/  LDL R0, [R1+0x8] ;  /* 0x0000080001007983 */ /* 0x002ea20000100800 */
[----:B------:R-:W-:Y:S01]  /*8b30*/  BSSY B0, `(.L_x_173) ;  /* 0x0000004000007945 */ /* 0x000fe20003800000 */
[----:B--2---:R-:W-:Y:S04]  /*8b40*/  SHF.L.U32 R0, R0, 0x1f, RZ ;  /* 0x0000001f00007819 */ /* 0x004fe800000006ff */
[----:B------:R-:W1:Y:S02]  /*8b50*/  SYNCS.PHASECHK.TRANS64.TRYWAIT P1, [R2+URZ+0x2e888], R0 ;  /* 0x02e88800020075a7 */ /* 0x000e6400080211ff */
[----:B-1----:R-:W-:Y:S05]  /*8b60*/  @!P1 BRA `(.L_x_174) ;  /* 0x0000007400e89947 */ /* 0x002fea0003800000 */
.L_x_303:
[----:B------:R-:W-:Y:S05]  /*8b70*/  BSYNC B0 ;  /* 0x0000000000007941 */ /* 0x000fea0003800000 */
.L_x_173:
[----:B------:R-:W-:Y:S04]  /*8b80*/  BSSY.RECONVERGENT B0, `(.L_x_175) ;  /* 0x0000003000007945 */ /* 0x000fe80003800200 */
[----:B------:R-:W-:Y:S05]  /*8b90*/  @!P0 BRA `(.L_x_176) ;  /* 0x0000000000048947 */ /* 0x000fea0003800000 */
[----:B------:R-:W-:Y:S05]  /*8ba0*/  BPT.TRAP 0x1 ;  /* 0x000000040000795c */ /* 0x000fea0000300000 */
.L_x_176:
[----:B------:R-:W-:Y:S05]  /*8bb0*/  BSYNC.RECONVERGENT B0 ;  /* 0x0000000000007941 */ /* 0x000fea0003800200 */
.L_x_175:
[----:B------:R-:W-:Y:S01]  /*8bc0*/  SHF.L.U32 R3, R124, 0x1f, RZ ;  /* 0x0000001f7c037819 */ /* 0x000fe200000006ff */
[----:B------:R-:W2:Y:S03]  /*8bd0*/  S2R R73, SR_TID.X ;  /* 0x0000000000497919 */ /* 0x000ea60000002100 */
[----:B------:R-:W3:Y:S01]  /*8be0*/  SYNCS.PHASECHK.TRANS64.TRYWAIT P0, [R2+URZ+0x2e830], R3 ;  /* 0x02e83003020075a7 */ /* 0x000ee200080011ff */
[----:B--2---:R-:W-:Y:S01]  /*8bf0*/  SHF.R.U32.HI R75, RZ, 0x3, R73 ;  /* 0x00000003ff4b7819 */ /* 0x004fe20000011649 */
[----:B-1----:R-:W-:Y:S05]  /*8c00*/  IMAD.U32 R0, R73, 0x10000, RZ ;  /* 0x0001000049007824 */ /* 0x002fea00078e00ff */
[----:B------:R-:W-:Y:S04]  /*8c10*/  LOP3.LUT R75, R0, 0x600010, R75, 0xc8, !PT ;  /* 0x00600010004b7812 */ /* 0x000fe800078ec84b */
[----:B------:R-:W-:Y:S01]  /*8c20*/  LOP3.LUT R74, R75, 0x140, RZ, 0xfc, !PT ;  /* 0x000001404b4a7812 */ /* 0x000fe200078efcff */
[----:B---3--:R-:W-:Y:S06]  /*8c30*/  @!P0 BRA `(.L_x_177) ;  /* 0x0000007400c88947 */ /* 0x008fec0003800000 */
.L_x_304:
[----:B-1----:R-:W-:Y:S01]  /*8c40*/  SHF.R.U32.HI R3, RZ, 0x5, R73 ;  /* 0x00000005ff037819 */ /* 0x002fe20000011649 */
[----:B------:R-:W-:Y:S05]  /*8c50*/  WARPSYNC.ALL ;  /* 0x0000000000007948 */ /* 0x000fea0003800000 */
[C---:B------:R-:W-:Y:S01]  /*8c60*/  R2UR UR4, R74.reuse ;  /* 0x000000004a0472ca */ /* 0x040fe200000e0000 */
[----:B------:R-:W-:Y:S01]  /*8c70*/  VIADD R0, R74, 0x20 ;  /* 0x000000204a007836 */ /* 0x000fe20000000000 */
[----:B------:R-:W-:Y:S04]  /*8c80*/  LOP3.LUT R16, R3, 0x3, RZ, 0xc0, !PT ;  /* 0x0000000303107812 */ /* 0x000fe800078ec0ff */
[----:B------:R-:W-:Y:S04]  /*8c90*/  SHF.R.U32.HI R0, RZ, 0x15, R0 ;  /* 0x00000015ff007819 */ /* 0x000fe80000011600 */
[----:B------:R-:W-:Y:S03]  /*8ca0*/  ISETP.NE.AND P0, PT, R16, R0, PT ;  /* 0x000000001000720c */ /* 0x000fe60003f05270 */
[----:B------:R-:W1:Y:S10]  /*8cb0*/  LDTM.x16 R56, tmem[UR4] ;  /* 0x00000004003879ee */ /* 0x000e740008240000 */
[----:B-1----:R-:W-:Y:S05]  /*8cc0*/  @!P0 BRA `(.L_x_178) ;  /* 0x0000000000408947 */ /* 0x002fea0003800000 */
[----:B------:R-:W1:Y:S01]  /*8cd0*/  LDCU.64 UR8, c[0x4][0x80] ;  /* 0x01001000ff0877ac */ /* 0x000e620008000a00 */
[----:B------:R-:W-:Y:S01]  /*8ce0*/  MOV R15, 0x0 ;  /* 0x00000000000f7802 */ /* 0x000fe20000000f00 */
[----:B------:R-:W-:Y:S02]  /*8cf0*/  HFMA2 R12, -RZ, RZ, 0, 5.9604644775390625e-08 ;  /* 0x00000001ff0c7431 */ /* 0x000fe400000001ff */
[----:B------:R-:W-:Y:S02]  /*8d00*/  IMAD.MOV.U32 R8, RZ, RZ, 0x192 ;  /* 0x00000192ff087424 */ /* 0x000fe400078e00ff */
[----:B------:R-:W-:Y:S01]  /*8d10*/  IMAD.MOV.U32 R13, RZ, RZ, RZ ;  /* 0x000000ffff0d7224 */ /* 0x000fe200078e00ff */
[----:B------:R-:W2:Y:S01]  /*8d20*/  LDCU.64 UR6, c[0x4][0x88] ;  /* 0x01001100ff0677ac */ /* 0x000ea20008000a00 */
[----:B------:R-:W3:Y:S01]  /*8d30*/  LDC.64 R14, c[0x4][R15] ;  /* 0x010000000f0e7b82 */ /* 0x000ee20000000a00 */
[----:B------:R-:W4:Y:S01]  /*8d40*/  LDCU.64 UR4, c[0x4][0x8] ;  /* 0x01000100ff0477ac */ /* 0x000f220008000a00 */
[----:B-1----:R-:W-:Y:S01]  /*8d50*/  MOV R5, UR9 ;  /* 0x0000000900057c02 */ /* 0x002fe20008000f00 */
[----:B------:R-:W-:Y:S01]  /*8d60*/  IMAD.U32 R4, RZ, RZ, UR8 ;  /* 0x00000008ff047e24 */ /* 0x000fe2000f8e00ff */
[----:B--2---:R-:W-:Y:S01]  /*8d70*/  MOV R7, UR7 ;  /* 0x0000000700077c02 */ /* 0x004fe20008000f00 */
[----:B------:R-:W-:Y:S01]  /*8d80*/  IMAD.U32 R6, RZ, RZ, UR6 ;  /* 0x00000006ff067e24 */ /* 0x000fe2000f8e00ff */
[----:B----4-:R-:W-:Y:S01]  /*8d90*/  MOV R11, UR5 ;  /* 0x00000005000b7c02 */ /* 0x010fe20008000f00 */
[----:B------:R-:W-:Y:S02]  /*8da0*/  IMAD.U32 R10, RZ, RZ, UR4 ;  /* 0x00000004ff0a7e24 */ /* 0x000fe4000f8e00ff */
[----:B------:R-:W-:Y:S07]  /*8db0*/  LEPC R20, `(.L_x_178) ;  /* 0x000000001014794e */ /* 0x000fee0000000000 */
[----:B---3--:R-:W-:Y:S05]  /*8dc0*/  CALL.ABS.NOINC R14 ;  /* 0x000000000e007343 */ /* 0x008fea0003c00000 */
.L_x_178:
[----:B------:R-:W-:Y:S05]  /*8dd0*/  WARPSYNC.ALL ;  /* 0x0000000000007948 */ /* 0x000fea0003800000 */
[C---:B------:R-:W-:Y:S01]  /*8de0*/  R2UR UR4, R74.reuse ;  /* 0x000000004a0472ca */ /* 0x040fe200000e0000 */
[----:B------:R-:W-:Y:S05]  /*8df0*/  VIADD R0, R74, 0x40 ;  /* 0x000000404a007836 */ /* 0x000fea0000000000 */
[----:B------:R-:W-:Y:S04]  /*8e00*/  SHF.R.U32.HI R0, RZ, 0x15, R0 ;  /* 0x00000015ff007819 */ /* 0x000fe80000011600 */
[----:B------:R-:W-:Y:S03]  /*8e10*/  ISETP.NE.AND P0, PT, R16, R0, PT ;  /* 0x000000001000720c */ /* 0x000fe60003f05270 */
[----:B------:R-:W1:Y:S10]  /*8e20*/  LDTM.x16 R40, tmem[UR4+0x20] ;  /* 0x00002004002879ee */ /* 0x000e740008240000 */
        /* <DEDUP_REMOVED lines=17> */
.L_x_179:
[----:B------:R-:W-:Y:S05]  /*8f40*/  WARPSYNC.ALL ;  /* 0x0000000000007948 */ /* 0x000fea0003800000 */
[C---:B------:R-:W-:Y:S01]  /*8f50*/  R2UR UR4, R74.reuse ;  /* 0x000000004a0472ca */ /* 0x040fe200000e0000 */
[----:B------:R-:W-:Y:S01]  /*8f60*/  VIADD R0, R74, 0x60 ;  /* 0x000000604a007836 */ /* 0x000fe20000000000 */
[----:B------:R-:W-:Y:S04]  /*8f70*/  BSSY.RECONVERGENT B6, `(.L_x_180) ;  /* 0x0000015000067945 */ /* 0x000fe80003800200 */
        /* <DEDUP_REMOVED lines=20> */
.L_x_181:
[----:B------:R-:W-:Y:S05]  /*90c0*/  BSYNC.RECONVERGENT B6 ;  /* 0x0000000000067941 */ /* 0x000fea0003800200 */
.L_x_180:
[----:B------:R-:W1:Y:S01]  /*90d0*/  LDC R3, c[0x0][0x448] ;  /* 0x00011200ff037b82 */ /* 0x000e620000000800 */
[----:B------:R-:W-:Y:S05]  /*90e0*/  WARPSYNC.ALL ;  /* 0x0000000000007948 */ /* 0x000fea0003800000 */
[----:B------:R-:W-:Y:S02]  /*90f0*/  R2UR UR4, R74 ;  /* 0x000000004a0472ca */ /* 0x000fe400000e0000 */
[----:B------:R-:W-:Y:S04]  /*9100*/  SHF.R.U32.HI R0, RZ, 0x1, R73 ;  /* 0x00000001ff007819 */ /* 0x000fe80000011649 */
[----:B------:R-:W-:Y:S04]  /*9110*/  LOP3.LUT R0, R0, 0x40, RZ, 0xc0, !PT ;  /* 0x0000004000007812 */ /* 0x000fe800078ec0ff */
[----:B------:R-:W-:Y:S05]  /*9120*/  IADD3 R0, PT, PT, R2, R0, RZ ;  /* 0x0000000002007210 */ /* 0x000fea0007ffe0ff */
[----:B------:R-:W2:Y:S08]  /*9130*/  LDS.128 R4, [R0+0x2e000] ;  /* 0x02e0000000047984 */ /* 0x000eb00000000c00 */
[----:B------:R-:W3:Y:S08]  /*9140*/  LDS.128 R8, [R0+0x2e010] ;  /* 0x02e0100000087984 */ /* 0x000ef00000000c00 */
[----:B------:R-:W4:Y:S08]  /*9150*/  LDS.128 R12, [R0+0x2e020] ;  /* 0x02e02000000c7984 */ /* 0x000f300000000c00 */
[----:B------:R-:W5:Y:S08]  /*9160*/  LDS.128 R16, [R0+0x2e030] ;  /* 0x02e0300000107984 */ /* 0x000f700000000c00 */
[----:B------:R-:W-:Y:S01]  /*9170*/  LDS.128 R20, [R0+0x2e130] ;  /* 0x02e1300000147984 */ /* 0x000fe20000000c00 */
[----:B-1----:R-:W-:Y:S04]  /*9180*/  FMUL R3, R3, 1.4426950216293334961 ;  /* 0x3fb8aa3b03037820 */ /* 0x002fe80000400000 */
[C---:B--2---:R-:W-:Y:S02]  /*9190*/  FFMA2 R4, R3.reuse.F32, R56.F32x2.HI_LO, R4.F32x2.HI_LO ;  /* 0x0000003803047249 */ /* 0x044fe40000040004 */
[----:B------:R-:W-:Y:S03]  /*91a0*/  FFMA2 R6, R3.F32, R58.F32x2.HI_LO, R6.F32x2.HI_LO ;  /* 0x0000003a03067249 */ /* 0x000fe60000040006 */
[----:B------:R-:W-:Y:S02]  /*91b0*/  FSETP.GEU.AND P2, PT, R4, -126, PT ;  /* 0xc2fc00000400780b */ /* 0x000fe40003f4e000 */
[----:B------:R-:W-:Y:S01]  /*91c0*/  FSETP.GEU.AND P1, PT, R5, -126, PT ;  /* 0xc2fc00000500780b */ /* 0x000fe20003f2e000 */
[C---:B---3--:R-:W-:Y:S01]  /*91d0*/  FFMA2 R8, R3.reuse.F32, R60.F32x2.HI_LO, R8.F32x2.HI_LO ;  /* 0x0000003c03087249 */ /* 0x048fe20000040008 */
[----:B------:R-:W-:Y:S01]  /*91e0*/  FSETP.GEU.AND P6, PT, R6, -126, PT ;  /* 0xc2fc00000600780b */ /* 0x000fe20003fce000 */
[----:B------:R-:W-:Y:S01]  /*91f0*/  FFMA2 R10, R3.F32, R62.F32x2.HI_LO, R10.F32x2.HI_LO ;  /* 0x0000003e030a7249 */ /* 0x000fe2000004000a */
[----:B------:R-:W-:Y:S02]  /*9200*/  FSETP.GEU.AND P5, PT, R7, -126, PT ;  /* 0xc2fc00000700780b */ /* 0x000fe40003fae000 */
[----:B------:R-:W-:Y:S02]  /*9210*/  FSETP.GEU.AND P4, PT, R8, -126, PT ;  /* 0xc2fc00000800780b */ /* 0x000fe40003f8e000 */
[----:B------:R-:W-:Y:S01]  /*9220*/  FSETP.GEU.AND P3, PT, R9, -126, PT ;  /* 0xc2fc00000900780b */ /* 0x000fe20003f6e000 */
[C---:B----4-:R-:W-:Y:S01]  /*9230*/  FFMA2 R12, R3.reuse.F32, R64.F32x2.HI_LO, R12.F32x2.HI_LO ;  /* 0x00000040030c7249 */ /* 0x050fe2000004000c */
[----:B------:R-:W-:Y:S01]  /*9240*/  FSETP.GEU.AND P0, PT, R10, -126, PT ;  /* 0xc2fc00000a00780b */ /* 0x000fe20003f0e000 */
[----:B------:R-:W-:Y:S01]  /*9250*/  @!P2 FMUL R4, R4, 0.5 ;  /* 0x3f0000000404a820 */ /* 0x000fe20000400000 */
[----:B------:R-:W-:Y:S02]  /*9260*/  FFMA2 R14, R3.F32, R66.F32x2.HI_LO, R14.F32x2.HI_LO ;  /* 0x00000042030e7249 */ /* 0x000fe4000004000e */
[----:B------:R-:W-:Y:S01]  /*9270*/  @!P1 FMUL R5, R5, 0.5 ;  /* 0x3f00000005059820 */ /* 0x000fe20000400000 */
[----:B------:R-:W1:Y:S01]  /*9280*/  MUFU.EX2 R56, R4 ;  /* 0x0000000400387308 */ /* 0x000e620000000800 */
[----:B------:R-:W-:Y:S01]  /*9290*/  @!P6 FMUL R6, R6, 0.5 ;  /* 0x3f0000000606e820 */ /* 0x000fe20000400000 */
[----:B------:R-:W-:Y:S01]  /*92a0*/  @!P5 FMUL R7, R7, 0.5 ;  /* 0x3f0000000707d820 */ /* 0x000fe20000400000 */
[----:B-----5:R-:W-:Y:S02]  /*92b0*/  FFMA2 R16, R3.F32, R68.F32x2.HI_LO, R16.F32x2.HI_LO ;  /* 0x0000004403107249 */ /* 0x020fe40000040010 */
[----:B------:R-:W-:Y:S01]  /*92c0*/  @!P4 FMUL R8, R8, 0.5 ;  /* 0x3f0000000808c820 */ /* 0x000fe20000400000 */
[----:B------:R-:W-:Y:S01]  /*92d0*/  @!P3 FMUL R9, R9, 0.5 ;  /* 0x3f0000000909b820 */ /* 0x000fe20000400000 */
[----:B------:R-:W-:Y:S03]  /*92e0*/  FFMA2 R18, R3.F32, R70.F32x2.HI_LO, R18.F32x2.HI_LO ;  /* 0x0000004603127249 */ /* 0x000fe60000040012 */
[----:B------:R-:W2:Y:S01]  /*92f0*/  MUFU.EX2 R57, R5 ;  /* 0x0000000500397308 */ /* 0x000ea20000000800 */
[----:B------:R-:W-:Y:S09]  /*9300*/  @!P0 FMUL R10, R10, 0.5 ;  /* 0x3f0000000a0a8820 */ /* 0x000ff20000400000 */
[----:B------:R-:W3:Y:S01]  /*9310*/  MUFU.EX2 R58, R6 ;  /* 0x00000006003a7308 */ /* 0x000ee20000000800 */
[----:B-1----:R-:W-:Y:S01]  /*9320*/  @!P2 FMUL R56, R56, R56 ;  /* 0x000000383838a220 */ /* 0x002fe20000400000 */
[----:B------:R-:W-:Y:S08]  /*9330*/  FSETP.GEU.AND P2, PT, R11, -126, PT ;  /* 0xc2fc00000b00780b */ /* 0x000ff00003f4e000 */
[----:B------:R1:W4:Y:S01]  /*9340*/  MUFU.EX2 R59, R7 ;  /* 0x00000007003b7308 */ /* 0x0003220000000800 */
[----:B--2---:R-:W-:Y:S01]  /*9350*/  @!P1 FMUL R57, R57, R57 ;  /* 0x0000003939399220 */ /* 0x004fe20000400000 */
[----:B------:R-:W-:Y:S03]  /*9360*/  FSETP.GEU.AND P1, PT, R12, -126, PT ;  /* 0xc2fc00000c00780b */ /* 0x000fe60003f2e000 */
[----:B------:R-:W-:Y:S05]  /*9370*/  @!P2 FMUL R11, R11, 0.5 ;  /* 0x3f0000000b0ba820 */ /* 0x000fea0000400000 */
[----:B------:R-:W2:Y:S01]  /*9380*/  MUFU.EX2 R60, R8 ;  /* 0x00000008003c7308 */ /* 0x000ea20000000800 */
[----:B---3--:R-:W-:Y:S01]  /*9390*/  @!P6 FMUL R58, R58, R58 ;  /* 0x0000003a3a3ae220 */ /* 0x008fe20000400000 */
[----:B------:R-:W-:Y:S03]  /*93a0*/  FSETP.GEU.AND P6, PT, R13, -126, PT ;  /* 0xc2fc00000d00780b */ /* 0x000fe60003fce000 */
[----:B------:R-:W-:Y:S05]  /*93b0*/  @!P1 FMUL R12, R12, 0.5 ;  /* 0x3f0000000c0c9820 */ /* 0x000fea0000400000 */
[----:B------:R-:W3:Y:S01]  /*93c0*/  MUFU.EX2 R61, R9 ;  /* 0x00000009003d7308 */ /* 0x000ee20000000800 */
[----:B-1----:R-:W1:Y:S01]  /*93d0*/  LDS.128 R4, [R0+0x2e080] ;  /* 0x02e0800000047984 */ /* 0x002e620000000c00 */
[----:B----4-:R-:W-:Y:S01]  /*93e0*/  @!P5 FMUL R59, R59, R59 ;  /* 0x0000003b3b3bd220 */ /* 0x010fe20000400000 */
[----:B------:R-:W-:Y:S02]  /*93f0*/  FSETP.GEU.AND P5, PT, R14, -126, PT ;  /* 0xc2fc00000e00780b */ /* 0x000fe40003fae000 */
[----:B------:R-:W-:Y:S05]  /*9400*/  @!P6 FMUL R13, R13, 0.5 ;  /* 0x3f0000000d0de820 */ /* 0x000fea0000400000 */
[----:B------:R-:W4:Y:S01]  /*9410*/  MUFU.EX2 R62, R10 ;  /* 0x0000000a003e7308 */ /* 0x000f220000000800 */
[----:B--2---:R-:W-:Y:S01]  /*9420*/  @!P4 FMUL R60, R60, R60 ;  /* 0x0000003c3c3cc220 */ /* 0x004fe20000400000 */
[----:B------:R-:W-:Y:S08]  /*9430*/  FSETP.GEU.AND P4, PT, R15, -126, PT ;  /* 0xc2fc00000f00780b */ /* 0x000ff00003f8e000 */
[----:B------:R2:W5:Y:S01]  /*9440*/  MUFU.EX2 R63, R11 ;  /* 0x0000000b003f7308 */ /* 0x0005620000000800 */
[----:B------:R-:W-:Y:S01]  /*9450*/  @!P5 FMUL R14, R14, 0.5 ;  /* 0x3f0000000e0ed820 */ /* 0x000fe20000400000 */
[----:B---3--:R-:W-:Y:S01]  /*9460*/  @!P3 FMUL R61, R61, R61 ;  /* 0x0000003d3d3db220 */ /* 0x008fe20000400000 */
[----:B------:R-:W-:Y:S02]  /*9470*/  FSETP.GEU.AND P3, PT, R16, -126, PT ;  /* 0xc2fc00001000780b */ /* 0x000fe40003f6e000 */
[----:B------:R-:W-:Y:S05]  /*9480*/  @!P4 FMUL R15, R15, 0.5 ;  /* 0x3f0000000f0fc820 */ /* 0x000fea0000400000 */
[----:B------:R-:W3:Y:S01]  /*9490*/  MUFU.EX2 R64, R12 ;  /* 0x0000000c00407308 */ /* 0x000ee20000000800 */
[----:B----4-:R-:W-:Y:S01]  /*94a0*/  @!P0 FMUL R62, R62, R62 ;  /* 0x0000003e3e3e8220 */ /* 0x010fe20000400000 */
[----:B------:R-:W-:Y:S08]  /*94b0*/  FSETP.GEU.AND P0, PT, R17, -126, PT ;  /* 0xc2fc00001100780b */ /* 0x000ff00003f0e000 */
[----:B------:R-:W4:Y:S01]  /*94c0*/  MUFU.EX2 R65, R13 ;  /* 0x0000000d00417308 */ /* 0x000f220000000800 */
[----:B--2---:R-:W2:Y:S01]  /*94d0*/  LDS.128 R8, [R0+0x2e090] ;  /* 0x02e0900000087984 */ /* 0x004ea20000000c00 */
[----:B------:R-:W-:Y:S01]  /*94e0*/  @!P3 FMUL R16, R16, 0.5 ;  /* 0x3f0000001010b820 */ /* 0x000fe20000400000 */
[----:B-----5:R-:W-:Y:S01]  /*94f0*/  @!P2 FMUL R63, R63, R63 ;  /* 0x0000003f3f3fa220 */ /* 0x020fe20000400000 */
[----:B------:R-:W-:Y:S01]  /*9500*/  FSETP.GEU.AND P2, PT, R18, -126, PT ;  /* 0xc2fc00001200780b */ /* 0x000fe20003f4e000 */
[----:B------:R-:W-:Y:S05]  /*9510*/  @!P0 FMUL R17, R17, 0.5 ;  /* 0x3f00000011118820 */ /* 0x000fea0000400000 */
[----:B------:R-:W5:Y:S01]  /*9520*/  MUFU.EX2 R66, R14 ;  /* 0x0000000e00427308 */ /* 0x000f620000000800 */
[C---:B-1----:R-:W-:Y:S02]  /*9530*/  FFMA2 R4, R3.reuse.F32, R40.F32x2.HI_LO, R4.F32x2.HI_LO ;  /* 0x0000002803047249 */ /* 0x042fe40000040004 */
[----:B------:R-:W-:Y:S02]  /*9540*/  FFMA2 R6, R3.F32, R42.F32x2.HI_LO, R6.F32x2.HI_LO ;  /* 0x0000002a03067249 */ /* 0x000fe40000040006 */
[----:B---3--:R-:W-:Y:S01]  /*9550*/  @!P1 FMUL R64, R64, R64 ;  /* 0x0000004040409220 */ /* 0x008fe20000400000 */
[----:B------:R-:W-:Y:S04]  /*9560*/  FSETP.GEU.AND P1, PT, R19, -126, PT ;  /* 0xc2fc00001300780b */ /* 0x000fe80003f2e000 */
[----:B------:R1:W3:Y:S01]  /*9570*/  MUFU.EX2 R67, R15 ;  /* 0x0000000f00437308 */ /* 0x0002e20000000800 */
[----:B------:R-:W-:Y:S01]  /*9580*/  @!P2 FMUL R18, R18, 0.5 ;  /* 0x3f0000001212a820 */ /* 0x000fe20000400000 */
[----:B----4-:R-:W-:Y:S01]  /*9590*/  @!P6 FMUL R65, R65, R65 ;  /* 0x000000414141e220 */ /* 0x010fe20000400000 */
[----:B------:R-:W-:Y:S07]  /*95a0*/  FSETP.GEU.AND P6, PT, R4, -126, PT ;  /* 0xc2fc00000400780b */ /* 0x000fee0003fce000 */
[----:B------:R-:W4:Y:S01]  /*95b0*/  MUFU.EX2 R68, R16 ;  /* 0x0000001000447308 */ /* 0x000f220000000800 */
[----:B-----5:R-:W-:Y:S01]  /*95c0*/  @!P5 FMUL R66, R66, R66 ;  /* 0x000000424242d220 */ /* 0x020fe20000400000 */
[----:B------:R-:W-:Y:S01]  /*95d0*/  FSETP.GEU.AND P5, PT, R5, -126, PT ;  /* 0xc2fc00000500780b */ /* 0x000fe20003fae000 */
[----:B------:R-:W-:Y:S07]  /*95e0*/  @!P1 FMUL R19, R19, 0.5 ;  /* 0x3f00000013139820 */ /* 0x000fee0000400000 */
[----:B------:R-:W5:Y:S01]  /*95f0*/  MUFU.EX2 R69, R17 ;  /* 0x0000001100457308 */ /* 0x000f620000000800 */
[----:B-1----:R-:W1:Y:S01]  /*9600*/  LDS.128 R12, [R0+0x2e0a0] ;  /* 0x02e0a000000c7984 */ /* 0x002e620000000c00 */
[----:B------:R-:W-:Y:S01]  /*9610*/  @!P6 FMUL R4, R4, 0.5 ;  /* 0x3f0000000404e820 */ /* 0x000fe20000400000 */
[----:B---3--:R-:W-:Y:S01]  /*9620*/  @!P4 FMUL R67, R67, R67 ;  /* 0x000000434343c220 */ /* 0x008fe20000400000 */
[----:B------:R-:W-:Y:S01]  /*9630*/  FSETP.GEU.AND P4, PT, R6, -126, PT ;  /* 0xc2fc00000600780b */ /* 0x000fe20003f8e000 */
[----:B------:R-:W-:Y:S05]  /*9640*/  @!P5 FMUL R5, R5, 0.5 ;  /* 0x3f0000000505d820 */ /* 0x000fea0000400000 */
[----:B------:R-:W3:Y:S01]  /*9650*/  MUFU.EX2 R70, R18 ;  /* 0x0000001200467308 */ /* 0x000ee20000000800 */
[C---:B--2---:R-:W-:Y:S02]  /*9660*/  FFMA2 R8, R3.reuse.F32, R44.F32x2.HI_LO, R8.F32x2.HI_LO ;  /* 0x0000002c03087249 */ /* 0x044fe40000040008 */
[----:B------:R-:W-:Y:S02]  /*9670*/  FFMA2 R10, R3.F32, R46.F32x2.HI_LO, R10.F32x2.HI_LO ;  /* 0x0000002e030a7249 */ /* 0x000fe4000004000a */
[----:B----4-:R-:W-:Y:S01]  /*9680*/  @!P3 FMUL R68, R68, R68 ;  /* 0x000000444444b220 */ /* 0x010fe20000400000 */
[----:B------:R-:W-:Y:S04]  /*9690*/  FSETP.GEU.AND P3, PT, R7, -126, PT ;  /* 0xc2fc00000700780b */ /* 0x000fe80003f6e000 */
[----:B------:R2:W4:Y:S01]  /*96a0*/  MUFU.EX2 R71, R19 ;  /* 0x0000001300477308 */ /* 0x0005220000000800 */
[----:B------:R-:W-:Y:S01]  /*96b0*/  @!P4 FMUL R6, R6, 0.5 ;  /* 0x3f0000000606c820 */ /* 0x000fe20000400000 */
[----:B-----5:R-:W-:Y:S01]  /*96c0*/  @!P0 FMUL R69, R69, R69 ;  /* 0x0000004545458220 */ /* 0x020fe20000400000 */
[----:B------:R-:W-:Y:S07]  /*96d0*/  FSETP.GEU.AND P0, PT, R8, -126, PT ;  /* 0xc2fc00000800780b */ /* 0x000fee0003f0e000 */
[----:B------:R-:W5:Y:S01]  /*96e0*/  MUFU.EX2 R76, R4 ;  /* 0x00000004004c7308 */ /* 0x000f620000000800 */
[----:B---3--:R-:W-:Y:S01]  /*96f0*/  @!P2 FMUL R70, R70, R70 ;  /* 0x000000464646a220 */ /* 0x008fe20000400000 */
[----:B------:R-:W-:Y:S01]  /*9700*/  FSETP.GEU.AND P2, PT, R9, -126, PT ;  /* 0xc2fc00000900780b */ /* 0x000fe20003f4e000 */
[----:B------:R-:W-:Y:S07]  /*9710*/  @!P3 FMUL R7, R7, 0.5 ;  /* 0x3f0000000707b820 */ /* 0x000fee0000400000 */
[----:B------:R-:W3:Y:S01]  /*9720*/  MUFU.EX2 R77, R5 ;  /* 0x00000005004d7308 */ /* 0x000ee20000000800 */
[----:B--2---:R-:W2:Y:S01]  /*9730*/  LDS.128 R16, [R0+0x2e0b0] ;  /* 0x02e0b00000107984 */ /* 0x004ea20000000c00 */
[----:B------:R-:W-:Y:S01]  /*9740*/  @!P0 FMUL R8, R8, 0.5 ;  /* 0x3f00000008088820 */ /* 0x000fe20000400000 */
[----:B----4-:R-:W-:Y:S01]  /*9750*/  @!P1 FMUL R71, R71, R71 ;  /* 0x0000004747479220 */ /* 0x010fe20000400000 */
[----:B------:R-:W-:Y:S01]  /*9760*/  FSETP.GEU.AND P1, PT, R10, -126, PT ;  /* 0xc2fc00000a00780b */ /* 0x000fe20003f2e000 */
[----:B------:R-:W-:Y:S05]  /*9770*/  @!P2 FMUL R9, R9, 0.5 ;  /* 0x3f0000000909a820 */ /* 0x000fea0000400000 */
[----:B------:R-:W4:Y:S01]  /*9780*/  MUFU.EX2 R78, R6 ;  /* 0x00000006004e7308 */ /* 0x000f220000000800 */
[----:B-1----:R-:W-:Y:S01]  /*9790*/  FFMA2 R12, R3.F32, R48.F32x2.HI_LO, R12.F32x2.HI_LO ;  /* 0x00000030030c7249 */ /* 0x002fe2000004000c */
[----:B------:R-:W-:Y:S01]  /*97a0*/  F2FP.F16.F32.PACK_AB R48, R57, R56 ;  /* 0x000000383930723e */ /* 0x000fe200000000ff */
[----:B------:R-:W-:Y:S01]  /*97b0*/  FFMA2 R14, R3.F32, R50.F32x2.HI_LO, R14.F32x2.HI_LO ;  /* 0x00000032030e7249 */ /* 0x000fe2000004000e */
[----:B------:R-:W-:Y:S01]  /*97c0*/  F2FP.F16.F32.PACK_AB R49, R59, R58 ;  /* 0x0000003a3b31723e */ /* 0x000fe200000000ff */
[----:B-----5:R-:W-:Y:S01]  /*97d0*/  @!P6 FMUL R76, R76, R76 ;  /* 0x0000004c4c4ce220 */ /* 0x020fe20000400000 */
[----:B------:R-:W-:Y:S04]  /*97e0*/  FSETP.GEU.AND P6, PT, R11, -126, PT ;  /* 0xc2fc00000b00780b */ /* 0x000fe80003fce000 */
[----:B------:R1:W5:Y:S01]  /*97f0*/  MUFU.EX2 R79, R7 ;  /* 0x00000007004f7308 */ /* 0x0003620000000800 */
[----:B------:R-:W-:Y:S01]  /*9800*/  @!P1 FMUL R10, R10, 0.5 ;  /* 0x3f0000000a0a9820 */ /* 0x000fe20000400000 */
[----:B---3--:R-:W-:Y:S01]  /*9810*/  @!P5 FMUL R77, R77, R77 ;  /* 0x0000004d4d4dd220 */ /* 0x008fe20000400000 */
[----:B------:R-:W-:Y:S02]  /*9820*/  FSETP.GEU.AND P5, PT, R12, -126, PT ;  /* 0xc2fc00000c00780b */ /* 0x000fe40003fae000 */
[----:B------:R-:W-:Y:S02]  /*9830*/  F2FP.F16.F32.PACK_AB R50, R61, R60 ;  /* 0x0000003c3d32723e */ /* 0x000fe400000000ff */
[----:B------:R-:W-:Y:S03]  /*9840*/  F2FP.F16.F32.PACK_AB R51, R63, R62 ;  /* 0x0000003e3f33723e */ /* 0x000fe600000000ff */
[----:B------:R-:W3:Y:S01]  /*9850*/  MUFU.EX2 R82, R8 ;  /* 0x0000000800527308 */ /* 0x000ee20000000800 */
[----:B----4-:R-:W-:Y:S01]  /*9860*/  @!P4 FMUL R78, R78, R78 ;  /* 0x0000004e4e4ec220 */ /* 0x010fe20000400000 */
[----:B------:R-:W-:Y:S01]  /*9870*/  FSETP.GEU.AND P4, PT, R13, -126, PT ;  /* 0xc2fc00000d00780b */ /* 0x000fe20003f8e000 */
[----:B------:R-:W-:Y:S01]  /*9880*/  @!P6 FMUL R11, R11, 0.5 ;  /* 0x3f0000000b0be820 */ /* 0x000fe20000400000 */
[----:B------:R-:W-:Y:S06]  /*9890*/  F2FP.F16.F32.PACK_AB R40, R77, R76 ;  /* 0x0000004c4d28723e */ /* 0x000fec00000000ff */
[----:B------:R-:W4:Y:S01]  /*98a0*/  MUFU.EX2 R83, R9 ;  /* 0x0000000900537308 */ /* 0x000f220000000800 */
[----:B-1----:R-:W1:Y:S01]  /*98b0*/  LDS.128 R4, [R0+0x2e100] ;  /* 0x02e1000000047984 */ /* 0x002e620000000c00 */
[----:B------:R-:W-:Y:S01]  /*98c0*/  @!P5 FMUL R12, R12, 0.5 ;  /* 0x3f0000000c0cd820 */ /* 0x000fe20000400000 */
[----:B-----5:R-:W-:Y:S01]  /*98d0*/  @!P3 FMUL R79, R79, R79 ;  /* 0x0000004f4f4fb220 */ /* 0x020fe20000400000 */
[----:B------:R-:W-:Y:S01]  /*98e0*/  FSETP.GEU.AND P3, PT, R14, -126, PT ;  /* 0xc2fc00000e00780b */ /* 0x000fe20003f6e000 */
[----:B------:R-:W-:Y:S05]  /*98f0*/  @!P4 FMUL R13, R13, 0.5 ;  /* 0x3f0000000d0dc820 */ /* 0x000fea0000400000 */
[----:B------:R-:W5:Y:S01]  /*9900*/  MUFU.EX2 R86, R10 ;  /* 0x0000000a00567308 */ /* 0x000f620000000800 */
[----:B--2---:R-:W-:Y:S01]  /*9910*/  FFMA2 R16, R3.F32, R52.F32x2.HI_LO, R16.F32x2.HI_LO ;  /* 0x0000003403107249 */ /* 0x004fe20000040010 */
[----:B------:R-:W-:Y:S01]  /*9920*/  F2FP.F16.F32.PACK_AB R52, R65, R64 ;  /* 0x000000404134723e */ /* 0x000fe200000000ff */
[----:B------:R-:W-:Y:S01]  /*9930*/  FFMA2 R18, R3.F32, R54.F32x2.HI_LO, R18.F32x2.HI_LO ;  /* 0x0000003603127249 */ /* 0x000fe20000040012 */
[----:B------:R-:W-:Y:S01]  /*9940*/  F2FP.F16.F32.PACK_AB R53, R67, R66 ;  /* 0x000000424335723e */ /* 0x000fe200000000ff */
[----:B---3--:R-:W-:Y:S01]  /*9950*/  @!P0 FMUL R82, R82, R82 ;  /* 0x0000005252528220 */ /* 0x008fe20000400000 */
[----:B------:R-:W-:Y:S04]  /*9960*/  FSETP.GEU.AND P0, PT, R15, -126, PT ;  /* 0xc2fc00000f00780b */ /* 0x000fe80003f0e000 */
[----:B------:R2:W3:Y:S01]  /*9970*/  MUFU.EX2 R87, R11 ;  /* 0x0000000b00577308 */ /* 0x0004e20000000800 */
[----:B------:R-:W-:Y:S01]  /*9980*/  @!P3 FMUL R14, R14, 0.5 ;  /* 0x3f0000000e0eb820 */ /* 0x000fe20000400000 */
[----:B----4-:R-:W-:Y:S01]  /*9990*/  @!P2 FMUL R83, R83, R83 ;  /* 0x000000535353a220 */ /* 0x010fe20000400000 */
[----:B------:R-:W-:Y:S02]  /*99a0*/  FSETP.GEU.AND P2, PT, R16, -126, PT ;  /* 0xc2fc00001000780b */ /* 0x000fe40003f4e000 */
[----:B------:R-:W-:Y:S02]  /*99b0*/  F2FP.F16.F32.PACK_AB R54, R69, R68 ;  /* 0x000000444536723e */ /* 0x000fe400000000ff */
[----:B------:R-:W-:Y:S03]  /*99c0*/  F2FP.F16.F32.PACK_AB R55, R71, R70 ;  /* 0x000000464737723e */ /* 0x000fe600000000ff */
[----:B------:R-:W4:Y:S01]  /*99d0*/  MUFU.EX2 R80, R12 ;  /* 0x0000000c00507308 */ /* 0x000f220000000800 */
[----:B-----5:R-:W-:Y:S01]  /*99e0*/  @!P1 FMUL R86, R86, R86 ;  /* 0x0000005656569220 */ /* 0x020fe20000400000 */
[----:B------:R-:W-:Y:S01]  /*99f0*/  FSETP.GEU.AND P1, PT, R17, -126, PT ;  /* 0xc2fc00001100780b */ /* 0x000fe20003f2e000 */
[----:B------:R-:W-:Y:S01]  /*9a00*/  @!P0 FMUL R15, R15, 0.5 ;  /* 0x3f0000000f0f8820 */ /* 0x000fe20000400000 */
[----:B------:R-:W-:Y:S02]  /*9a10*/  F2FP.F16.F32.PACK_AB R41, R79, R78 ;  /* 0x0000004e4f29723e */ /* 0x000fe400000000ff */
[----:B------:R-:W-:Y:S04]  /*9a20*/  F2FP.F16.F32.PACK_AB R42, R83, R82 ;  /* 0x00000052532a723e */ /* 0x000fe800000000ff */
[----:B------:R-:W5:Y:S01]  /*9a30*/  MUFU.EX2 R81, R13 ;  /* 0x0000000d00517308 */ /* 0x000f620000000800 */
[----:B--2---:R-:W2:Y:S01]  /*9a40*/  LDS.128 R8, [R0+0x2e110] ;  /* 0x02e1100000087984 */ /* 0x004ea20000000c00 */
[----:B------:R-:W-:Y:S01]  /*9a50*/  @!P2 FMUL R16, R16, 0.5 ;  /* 0x3f0000001010a820 */ /* 0x000fe20000400000 */
[----:B---3--:R-:W-:Y:S01]  /*9a60*/  @!P6 FMUL R87, R87, R87 ;  /* 0x000000575757e220 */ /* 0x008fe20000400000 */
[----:B------:R-:W-:Y:S01]  /*9a70*/  FSETP.GEU.AND P6, PT, R18, -126, PT ;  /* 0xc2fc00001200780b */ /* 0x000fe20003fce000 */
[----:B------:R-:W-:Y:S05]  /*9a80*/  @!P1 FMUL R17, R17, 0.5 ;  /* 0x3f00000011119820 */ /* 0x000fea0000400000 */
[----:B------:R-:W3:Y:S01]  /*9a90*/  MUFU.EX2 R84, R14 ;  /* 0x0000000e00547308 */ /* 0x000ee20000000800 */
[----:B-1----:R-:W-:Y:S01]  /*9aa0*/  FFMA2 R4, R3.F32, R24.F32x2.HI_LO, R4.F32x2.HI_LO ;  /* 0x0000001803047249 */ /* 0x002fe20000040004 */
[----:B------:R-:W-:Y:S01]  /*9ab0*/  F2FP.F16.F32.PACK_AB R43, R87, R86 ;  /* 0x00000056572b723e */ /* 0x000fe200000000ff */
[----:B------:R-:W-:Y:S02]  /*9ac0*/  FFMA2 R6, R3.F32, R26.F32x2.HI_LO, R6.F32x2.HI_LO ;  /* 0x0000001a03067249 */ /* 0x000fe40000040006 */
[----:B------:R-:W-:Y:S01]  /*9ad0*/  LDS.128 R24, [R0+0x2e180] ;  /* 0x02e1800000187984 */ /* 0x000fe20000000c00 */
[----:B----4-:R-:W-:Y:S01]  /*9ae0*/  @!P5 FMUL R80, R80, R80 ;  /* 0x000000505050d220 */ /* 0x010fe20000400000 */
[----:B------:R-:W-:Y:S03]  /*9af0*/  FSETP.GEU.AND P5, PT, R19, -126, PT ;  /* 0xc2fc00001300780b */ /* 0x000fe60003fae000 */
[----:B------:R1:W4:Y:S01]  /*9b00*/  MUFU.EX2 R85, R15 ;  /* 0x0000000f00557308 */ /* 0x0003220000000800 */
[----:B------:R-:W-:Y:S01]  /*9b10*/  @!P6 FMUL R18, R18, 0.5 ;  /* 0x3f0000001212e820 */ /* 0x000fe20000400000 */
[----:B-----5:R-:W-:Y:S01]  /*9b20*/  @!P4 FMUL R81, R81, R81 ;  /* 0x000000515151c220 */ /* 0x020fe20000400000 */
[----:B------:R-:W-:Y:S04]  /*9b30*/  FSETP.GEU.AND P4, PT, R4, -126, PT ;  /* 0xc2fc00000400780b */ /* 0x000fe80003f8e000 */
[----:B------:R-:W-:Y:S03]  /*9b40*/  F2FP.F16.F32.PACK_AB R44, R81, R80 ;  /* 0x00000050512c723e */ /* 0x000fe600000000ff */
[----:B------:R-:W5:Y:S01]  /*9b50*/  MUFU.EX2 R88, R16 ;  /* 0x0000001000587308 */ /* 0x000f620000000800 */
[----:B---3--:R-:W-:Y:S01]  /*9b60*/  @!P3 FMUL R84, R84, R84 ;  /* 0x000000545454b220 */ /* 0x008fe20000400000 */
[----:B------:R-:W-:Y:S01]  /*9b70*/  FSETP.GEU.AND P3, PT, R5, -126, PT ;  /* 0xc2fc00000500780b */ /* 0x000fe20003f6e000 */
[----:B------:R-:W-:Y:S07]  /*9b80*/  @!P5 FMUL R19, R19, 0.5 ;  /* 0x3f0000001313d820 */ /* 0x000fee0000400000 */
[----:B------:R-:W3:Y:S01]  /*9b90*/  MUFU.EX2 R89, R17 ;  /* 0x0000001100597308 */ /* 0x000ee20000000800 */
[----:B-1----:R-:W1:Y:S01]  /*9ba0*/  LDS.128 R12, [R0+0x2e120] ;  /* 0x02e12000000c7984 */ /* 0x002e620000000c00 */
[----:B------:R-:W-:Y:S01]  /*9bb0*/  @!P4 FMUL R4, R4, 0.5 ;  /* 0x3f0000000404c820 */ /* 0x000fe20000400000 */
[----:B----4-:R-:W-:Y:S01]  /*9bc0*/  @!P0 FMUL R85, R85, R85 ;  /* 0x0000005555558220 */ /* 0x010fe20000400000 */
[----:B------:R-:W-:Y:S01]  /*9bd0*/  FSETP.GEU.AND P0, PT, R6, -126, PT ;  /* 0xc2fc00000600780b */ /* 0x000fe20003f0e000 */
[----:B------:R-:W-:Y:S05]  /*9be0*/  @!P3 FMUL R5, R5, 0.5 ;  /* 0x3f0000000505b820 */ /* 0x000fea0000400000 */
[----:B------:R-:W4:Y:S01]  /*9bf0*/  MUFU.EX2 R90, R18 ;  /* 0x00000012005a7308 */ /* 0x000f220000000800 */
[----:B--2---:R-:W-:Y:S01]  /*9c00*/  FFMA2 R8, R3.F32, R28.F32x2.HI_LO, R8.F32x2.HI_LO ;  /* 0x0000001c03087249 */ /* 0x004fe20000040008 */
[----:B------:R-:W-:Y:S01]  /*9c10*/  F2FP.F16.F32.PACK_AB R45, R85, R84 ;  /* 0x00000054552d723e */ /* 0x000fe200000000ff */
[----:B------:R-:W-:Y:S02]  /*9c20*/  FFMA2 R10, R3.F32, R30.F32x2.HI_LO, R10.F32x2.HI_LO ;  /* 0x0000001e030a7249 */ /* 0x000fe4000004000a */
[----:B------:R-:W2:Y:S01]  /*9c30*/  LDS.128 R28, [R0+0x2e190] ;  /* 0x02e19000001c7984 */ /* 0x000ea20000000c00 */
[----:B-----5:R-:W-:Y:S01]  /*9c40*/  @!P2 FMUL R88, R88, R88 ;  /* 0x000000585858a220 */ /* 0x020fe20000400000 */
[----:B------:R-:W-:Y:S03]  /*9c50*/  FSETP.GEU.AND P2, PT, R7, -126, PT ;  /* 0xc2fc00000700780b */ /* 0x000fe60003f4e000 */
[----:B------:R-:W5:Y:S01]  /*9c60*/  MUFU.EX2 R91, R19 ;  /* 0x00000013005b7308 */ /* 0x000f620000000800 */
[----:B------:R-:W-:Y:S01]  /*9c70*/  @!P0 FMUL R6, R6, 0.5 ;  /* 0x3f00000006068820 */ /* 0x000fe20000400000 */
[----:B---3--:R-:W-:Y:S01]  /*9c80*/  @!P1 FMUL R89, R89, R89 ;  /* 0x0000005959599220 */ /* 0x008fe20000400000 */
[----:B------:R-:W-:Y:S04]  /*9c90*/  FSETP.GEU.AND P1, PT, R8, -126, PT ;  /* 0xc2fc00000800780b */ /* 0x000fe80003f2e000 */
[----:B------:R-:W-:Y:S03]  /*9ca0*/  F2FP.F16.F32.PACK_AB R46, R89, R88 ;  /* 0x00000058592e723e */ /* 0x000fe600000000ff */
[----:B------:R-:W3:Y:S01]  /*9cb0*/  MUFU.EX2 R92, R4 ;  /* 0x00000004005c7308 */ /* 0x000ee20000000800 */
[----:B----4-:R-:W-:Y:S01]  /*9cc0*/  @!P6 FMUL R90, R90, R90 ;  /* 0x0000005a5a5ae220 */ /* 0x010fe20000400000 */
[----:B------:R-:W-:Y:S01]  /*9cd0*/  FSETP.GEU.AND P6, PT, R9, -126, PT ;  /* 0xc2fc00000900780b */ /* 0x000fe20003fce000 */
[----:B------:R-:W-:Y:S07]  /*9ce0*/  @!P2 FMUL R7, R7, 0.5 ;  /* 0x3f0000000707a820 */ /* 0x000fee0000400000 */
[----:B------:R-:W4:Y:S01]  /*9cf0*/  MUFU.EX2 R93, R5 ;  /* 0x00000005005d7308 */ /* 0x000f220000000800 */
[----:B------:R-:W-:Y:S01]  /*9d00*/  @!P1 FMUL R8, R8, 0.5 ;  /* 0x3f00000008089820 */ /* 0x000fe20000400000 */
[----:B-----5:R-:W-:Y:S01]  /*9d10*/  @!P5 FMUL R91, R91, R91 ;  /* 0x0000005b5b5bd220 */ /* 0x020fe20000400000 */
[----:B------:R-:W-:Y:S02]  /*9d20*/  FSETP.GEU.AND P5, PT, R10, -126, PT ;  /* 0xc2fc00000a00780b */ /* 0x000fe40003fae000 */
[----:B------:R-:W-:Y:S05]  /*9d30*/  @!P6 FMUL R9, R9, 0.5 ;  /* 0x3f0000000909e820 */ /* 0x000fea0000400000 */
[----:B------:R-:W5:Y:S01]  /*9d40*/  MUFU.EX2 R94, R6 ;  /* 0x00000006005e7308 */ /* 0x000f620000000800 */
[----:B-1----:R-:W-:Y:S01]  /*9d50*/  FFMA2 R12, R3.F32, R32.F32x2.HI_LO, R12.F32x2.HI_LO ;  /* 0x00000020030c7249 */ /* 0x002fe2000004000c */
[----:B------:R-:W-:Y:S01]  /*9d60*/  F2FP.F16.F32.PACK_AB R47, R91, R90 ;  /* 0x0000005a5b2f723e */ /* 0x000fe200000000ff */
[----:B------:R-:W-:Y:S02]  /*9d70*/  FFMA2 R34, R3.F32, R34.F32x2.HI_LO, R14.F32x2.HI_LO ;  /* 0x0000002203227249 */ /* 0x000fe4000004000e */
[----:B---3--:R-:W-:Y:S01]  /*9d80*/  @!P4 FMUL R92, R92, R92 ;  /* 0x0000005c5c5cc220 */ /* 0x008fe20000400000 */
[----:B------:R-:W-:Y:S01]  /*9d90*/  FSETP.GEU.AND P4, PT, R11, -126, PT ;  /* 0xc2fc00000b00780b */ /* 0x000fe20003f8e000 */
[C---:B------:R-:W-:Y:S03]  /*9da0*/  FFMA2 R20, R3.reuse.F32, R36.F32x2.HI_LO, R20.F32x2.HI_LO ;  /* 0x0000002403147249 */ /* 0x040fe60000040014 */
[----:B------:R-:W1:Y:S01]  /*9db0*/  MUFU.EX2 R95, R7 ;  /* 0x00000007005f7308 */ /* 0x000e620000000800 */
[----:B------:R-:W-:Y:S01]  /*9dc0*/  @!P5 FMUL R10, R10, 0.5 ;  /* 0x3f0000000a0ad820 */ /* 0x000fe20000400000 */
[----:B------:R-:W-:Y:S02]  /*9dd0*/  FFMA2 R22, R3.F32, R38.F32x2.HI_LO, R22.F32x2.HI_LO ;  /* 0x0000002603167249 */ /* 0x000fe40000040016 */
[----:B----4-:R-:W-:Y:S01]  /*9de0*/  @!P3 FMUL R93, R93, R93 ;  /* 0x0000005d5d5db220 */ /* 0x010fe20000400000 */
[----:B------:R-:W-:Y:S05]  /*9df0*/  FSETP.GEU.AND P3, PT, R12, -126, PT ;  /* 0xc2fc00000c00780b */ /* 0x000fea0003f6e000 */
[----:B------:R-:W3:Y:S01]  /*9e00*/  MUFU.EX2 R98, R8 ;  /* 0x0000000800627308 */ /* 0x000ee20000000800 */
[----:B-----5:R-:W-:Y:S01]  /*9e10*/  @!P0 FMUL R94, R94, R94 ;  /* 0x0000005e5e5e8220 */ /* 0x020fe20000400000 */
[----:B------:R-:W-:Y:S01]  /*9e20*/  FSETP.GEU.AND P0, PT, R13, -126, PT ;  /* 0xc2fc00000d00780b */ /* 0x000fe20003f0e000 */
[----:B------:R-:W-:Y:S01]  /*9e30*/  @!P4 FMUL R11, R11, 0.5 ;  /* 0x3f0000000b0bc820 */ /* 0x000fe20000400000 */
[----:B------:R-:W-:Y:S06]  /*9e40*/  F2FP.F16.F32.PACK_AB R32, R93, R92 ;  /* 0x0000005c5d20723e */ /* 0x000fec00000000ff */
[----:B------:R-:W4:Y:S01]  /*9e50*/  MUFU.EX2 R99, R9 ;  /* 0x0000000900637308 */ /* 0x000f220000000800 */
[----:B-1----:R-:W-:Y:S01]  /*9e60*/  @!P2 FMUL R95, R95, R95 ;  /* 0x0000005f5f5fa220 */ /* 0x002fe20000400000 */
[----:B------:R-:W-:Y:S01]  /*9e70*/  @!P3 FMUL R12, R12, 0.5 ;  /* 0x3f0000000c0cb820 */ /* 0x000fe20000400000 */
[----:B------:R-:W-:Y:S03]  /*9e80*/  FSETP.GEU.AND P2, PT, R34, -126, PT ;  /* 0xc2fc00002200780b */ /* 0x000fe60003f4e000 */
[----:B------:R-:W-:Y:S01]  /*9e90*/  F2FP.F16.F32.PACK_AB R33, R95, R94 ;  /* 0x0000005e5f21723e */ /* 0x000fe200000000ff */
[----:B------:R-:W-:Y:S03]  /*9ea0*/  @!P0 FMUL R13, R13, 0.5 ;  /* 0x3f0000000d0d8820 */ /* 0x000fe60000400000 */
[----:B------:R-:W1:Y:S01]  /*9eb0*/  MUFU.EX2 R102, R10 ;  /* 0x0000000a00667308 */ /* 0x000e620000000800 */
[----:B---3--:R-:W-:Y:S01]  /*9ec0*/  @!P1 FMUL R98, R98, R98 ;  /* 0x0000006262629220 */ /* 0x008fe20000400000 */
[----:B------:R-:W-:Y:S08]  /*9ed0*/  FSETP.GEU.AND P1, PT, R35, -126, PT ;  /* 0xc2fc00002300780b */ /* 0x000ff00003f2e000 */
[----:B------:R-:W3:Y:S01]  /*9ee0*/  MUFU.EX2 R103, R11 ;  /* 0x0000000b00677308 */ /* 0x000ee20000000800 */
[----:B------:R-:W-:Y:S01]  /*9ef0*/  @!P2 FMUL R34, R34, 0.5 ;  /* 0x3f0000002222a820 */ /* 0x000fe20000400000 */
[----:B----4-:R-:W-:Y:S01]  /*9f00*/  @!P6 FMUL R99, R99, R99 ;  /* 0x000000636363e220 */ /* 0x010fe20000400000 */
[----:B------:R-:W-:Y:S02]  /*9f10*/  FSETP.GEU.AND P6, PT, R20, -126, PT ;  /* 0xc2fc00001400780b */ /* 0x000fe40003fce000 */
[----:B------:R-:W-:Y:S05]  /*9f20*/  @!P1 FMUL R35, R35, 0.5 ;  /* 0x3f00000023239820 */ /* 0x000fea0000400000 */
[----:B------:R-:W4:Y:S01]  /*9f30*/  MUFU.EX2 R96, R12 ;  /* 0x0000000c00607308 */ /* 0x000f220000000800 */
[----:B-1----:R-:W-:Y:S01]  /*9f40*/  @!P5 FMUL R102, R102, R102 ;  /* 0x000000666666d220 */ /* 0x002fe20000400000 */
[----:B------:R-:W-:Y:S08]  /*9f50*/  FSETP.GEU.AND P5, PT, R21, -126, PT ;  /* 0xc2fc00001500780b */ /* 0x000ff00003fae000 */
[----:B------:R1:W5:Y:S01]  /*9f60*/  MUFU.EX2 R97, R13 ;  /* 0x0000000d00617308 */ /* 0x0003620000000800 */
[----:B---3--:R-:W-:Y:S01]  /*9f70*/  @!P4 FMUL R103, R103, R103 ;  /* 0x000000676767c220 */ /* 0x008fe20000400000 */
[----:B------:R-:W-:Y:S01]  /*9f80*/  FSETP.GEU.AND P4, PT, R22, -126, PT ;  /* 0xc2fc00001600780b */ /* 0x000fe20003f8e000 */
[----:B------:R-:W-:Y:S02]  /*9f90*/  @!P6 FMUL R20, R20, 0.5 ;  /* 0x3f0000001414e820 */ /* 0x000fe40000400000 */
[----:B------:R-:W-:Y:S05]  /*9fa0*/  @!P5 FMUL R21, R21, 0.5 ;  /* 0x3f0000001515d820 */ /* 0x000fea0000400000 */
[----:B------:R-:W3:Y:S01]  /*9fb0*/  MUFU.EX2 R100, R34 ;  /* 0x0000002200647308 */ /* 0x000ee20000000800 */
[----:B----4-:R-:W-:Y:S01]  /*9fc0*/  @!P3 FMUL R96, R96, R96 ;  /* 0x000000606060b220 */ /* 0x010fe20000400000 */
[----:B------:R-:W-:Y:S03]  /*9fd0*/  FSETP.GEU.AND P3, PT, R23, -126, PT ;  /* 0xc2fc00001700780b */ /* 0x000fe60003f6e000 */
[----:B------:R-:W-:Y:S05]  /*9fe0*/  @!P4 FMUL R22, R22, 0.5 ;  /* 0x3f0000001616c820 */ /* 0x000fea0000400000 */
[----:B------:R-:W4:Y:S01]  /*9ff0*/  MUFU.EX2 R101, R35 ;  /* 0x0000002300657308 */ /* 0x000f220000000800 */
[----:B-1----:R-:W1:Y:S01]  /*a000*/  LDTM.x16 R4, tmem[UR4+0x60] ;  /* 0x00006004000479ee */ /* 0x002e620008240000 */
[----:B-----5:R-:W-:Y:S03]  /*a010*/  @!P0 FMUL R97, R97, R97 ;  /* 0x0000006161618220 */ /* 0x020fe60000400000 */
[----:B------:R-:W-:Y:S05]  /*a020*/  @!P3 FMUL R23, R23, 0.5 ;  /* 0x3f0000001717b820 */ /* 0x000fea0000400000 */
[----:B------:R-:W5:Y:S01]  /*a030*/  MUFU.EX2 R104, R20 ;  /* 0x0000001400687308 */ /* 0x000f620000000800 */
[----:B---3--:R-:W-:Y:S01]  /*a040*/  @!P2 FMUL R100, R100, R100 ;  /* 0x000000646464a220 */ /* 0x008fe20000400000 */
[----:B------:R-:W-:Y:S02]  /*a050*/  F2FP.F16.F32.PACK_AB R34, R99, R98 ;  /* 0x000000626322723e */ /* 0x000fe400000000ff */
[----:B------:R-:W-:Y:S06]  /*a060*/  F2FP.F16.F32.PACK_AB R36, R97, R96 ;  /* 0x000000606124723e */ /* 0x000fec00000000ff */
[----:B------:R-:W3:Y:S01]  /*a070*/  MUFU.EX2 R105, R21 ;  /* 0x0000001500697308 */ /* 0x000ee20000000800 */
[----:B----4-:R-:W-:Y:S01]  /*a080*/  @!P1 FMUL R101, R101, R101 ;  /* 0x0000006565659220 */ /* 0x010fe20000400000 */
[----:B------:R-:W-:Y:S04]  /*a090*/  F2FP.F16.F32.PACK_AB R35, R103, R102 ;  /* 0x000000666723723e */ /* 0x000fe800000000ff */
[----:B------:R-:W-:Y:S04]  /*a0a0*/  F2FP.F16.F32.PACK_AB R37, R101, R100 ;  /* 0x000000646525723e */ /* 0x000fe800000000ff */
[----:B------:R-:W4:Y:S01]  /*a0b0*/  MUFU.EX2 R106, R22 ;  /* 0x00000016006a7308 */ /* 0x000f220000000800 */
[C---:B-1----:R-:W-:Y:S02]  /*a0c0*/  FFMA2 R24, R3.reuse.F32, R4.F32x2.HI_LO, R24.F32x2.HI_LO ;  /* 0x0000000403187249 */ /* 0x042fe40000040018 */
[C---:B------:R-:W-:Y:S02]  /*a0d0*/  FFMA2 R26, R3.reuse.F32, R6.F32x2.HI_LO, R26.F32x2.HI_LO ;  /* 0x00000006031a7249 */ /* 0x040fe4000004001a */
[----:B------:R-:W1:Y:S01]  /*a0e0*/  LDS.128 R4, [R0+0x2e1a0] ;  /* 0x02e1a00000047984 */ /* 0x000e620000000c00 */
[----:B--2---:R-:W-:Y:S01]  /*a0f0*/  FFMA2 R28, R3.F32, R8.F32x2.HI_LO, R28.F32x2.HI_LO ;  /* 0x00000008031c7249 */ /* 0x004fe2000004001c */
[----:B------:R-:W-:Y:S03]  /*a100*/  FSETP.GEU.AND P2, PT, R25, -126, PT ;  /* 0xc2fc00001900780b */ /* 0x000fe60003f4e000 */
[----:B------:R-:W2:Y:S01]  /*a110*/  MUFU.EX2 R107, R23 ;  /* 0x00000017006b7308 */ /* 0x000ea20000000800 */
[----:B------:R-:W-:Y:S01]  /*a120*/  FFMA2 R30, R3.F32, R10.F32x2.HI_LO, R30.F32x2.HI_LO ;  /* 0x0000000a031e7249 */ /* 0x000fe2000004001e */
[----:B------:R-:W-:Y:S01]  /*a130*/  FSETP.GEU.AND P1, PT, R26, -126, PT ;  /* 0xc2fc00001a00780b */ /* 0x000fe20003f2e000 */
[----:B-----5:R-:W-:Y:S01]  /*a140*/  @!P6 FMUL R104, R104, R104 ;  /* 0x000000686868e220 */ /* 0x020fe20000400000 */
[----:B------:R-:W-:Y:S01]  /*a150*/  FSETP.GEU.AND P0, PT, R24, -126, PT ;  /* 0xc2fc00001800780b */ /* 0x000fe20003f0e000 */
[----:B------:R5:W1:Y:S01]  /*a160*/  LDS.128 R8, [R0+0x2e1b0] ;  /* 0x02e1b00000087984 */ /* 0x000a620000000c00 */
[----:B------:R-:W-:Y:S01]  /*a170*/  NOP ;  /* 0x0000000000007918 */ /* 0x000fe20000000000 */
[----:B---3--:R-:W-:Y:S01]  /*a180*/  @!P5 FMUL R105, R105, R105 ;  /* 0x000000696969d220 */ /* 0x008fe20000400000 */
[----:B------:R-:W-:Y:S01]  /*a190*/  FSETP.GEU.AND P6, PT, R27, -126, PT ;  /* 0xc2fc00001b00780b */ /* 0x000fe20003fce000 */
[----:B----4-:R-:W-:Y:S01]  /*a1a0*/  @!P4 FMUL R106, R106, R106 ;  /* 0x0000006a6a6ac220 */ /* 0x010fe20000400000 */
[----:B------:R-:W-:Y:S01]  /*a1b0*/  FSETP.GEU.AND P5, PT, R28, -126, PT ;  /* 0xc2fc00001c00780b */ /* 0x000fe20003fae000 */
[----:B------:R-:W-:Y:S01]  /*a1c0*/  @!P2 FMUL R25, R25, 0.5 ;  /* 0x3f0000001919a820 */ /* 0x000fe20000400000 */
[----:B------:R-:W-:Y:S01]  /*a1d0*/  BAR.SYNC.DEFER_BLOCKING 0x3, 0x100 ;  /* 0x00c4000000007b1d */ /* 0x000fe20000010000 */
[----:B------:R-:W-:Y:S02]  /*a1e0*/  FSETP.GEU.AND P4, PT, R29, -126, PT ;  /* 0xc2fc00001d00780b */ /* 0x000fe40003f8e000 */
[----:B------:R-:W-:Y:S01]  /*a1f0*/  @!P1 FMUL R26, R26, 0.5 ;  /* 0x3f0000001a1a9820 */ /* 0x000fe20000400000 */
[----:B------:R-:W-:Y:S01]  /*a200*/  F2FP.F16.F32.PACK_AB R38, R105, R104 ;  /* 0x000000686926723e */ /* 0x000fe200000000ff */
[----:B--2---:R-:W-:Y:S01]  /*a210*/  @!P3 FMUL R107, R107, R107 ;  /* 0x0000006b6b6bb220 */ /* 0x004fe20000400000 */
[----:B------:R-:W-:Y:S01]  /*a220*/  FSETP.GEU.AND P3, PT, R30, -126, PT ;  /* 0xc2fc00001e00780b */ /* 0x000fe20003f6e000 */
[----:B------:R-:W2:Y:S01]  /*a230*/  MUFU.EX2 R109, R25 ;  /* 0x00000019006d7308 */ /* 0x000ea20000000800 */
[----:B------:R-:W-:Y:S01]  /*a240*/  @!P0 FMUL R24, R24, 0.5 ;  /* 0x3f00000018188820 */ /* 0x000fe20000400000 */
[----:B------:R-:W-:Y:S01]  /*a250*/  @!P6 FMUL R27, R27, 0.5 ;  /* 0x3f0000001b1be820 */ /* 0x000fe20000400000 */
[----:B------:R-:W3:Y:S01]  /*a260*/  S2R R22, SR_TID.X ;  /* 0x0000000000167919 */ /* 0x000ee20000002100 */
[----:B------:R-:W-:Y:S01]  /*a270*/  @!P5 FMUL R28, R28, 0.5 ;  /* 0x3f0000001c1cd820 */ /* 0x000fe20000400000 */
[----:B------:R-:W-:Y:S05]  /*a280*/  F2FP.F16.F32.PACK_AB R39, R107, R106 ;  /* 0x0000006a6b27723e */ /* 0x000fea00000000ff */
[----:B------:R-:W4:Y:S01]  /*a290*/  MUFU.EX2 R110, R26 ;  /* 0x0000001a006e7308 */ /* 0x000f220000000800 */
[----:B------:R-:W-:Y:S01]  /*a2a0*/  @!P4 FMUL R29, R29, 0.5 ;  /* 0x3f0000001d1dc820 */ /* 0x000fe20000400000 */
[----:B-----5:R-:W-:Y:S01]  /*a2b0*/  SHF.R.U32.HI R0, RZ, 0x4, R73 ;  /* 0x00000004ff007819 */ /* 0x020fe20000011649 */
[----:B------:R-:W-:Y:S03]  /*a2c0*/  @!P3 FMUL R30, R30, 0.5 ;  /* 0x3f0000001e1eb820 */ /* 0x000fe60000400000 */
[----:B------:R-:W-:Y:S04]  /*a2d0*/  LOP3.LUT R0, R0, 0x8, RZ, 0xc0, !PT ;  /* 0x0000000800007812 */ /* 0x000fe800078ec0ff */
[----:B------:R-:W5:Y:S01]  /*a2e0*/  MUFU.EX2 R108, R24 ;  /* 0x00000018006c7308 */ /* 0x000f620000000800 */
[----:B--2---:R-:W-:Y:S01]  /*a2f0*/  @!P2 FMUL R109, R109, R109 ;  /* 0x0000006d6d6da220 */ /* 0x004fe20000400000 */
[C---:B-1----:R-:W-:Y:S02]  /*a300*/  FFMA2 R4, R3.reuse.F32, R12.F32x2.HI_LO, R4.F32x2.HI_LO ;  /* 0x0000000c03047249 */ /* 0x042fe40000040004 */
[----:B------:R-:W-:Y:S03]  /*a310*/  FFMA2 R6, R3.F32, R14.F32x2.HI_LO, R6.F32x2.HI_LO ;  /* 0x0000000e03067249 */ /* 0x000fe60000040006 */
[----:B------:R-:W-:Y:S03]  /*a320*/  FSETP.GEU.AND P2, PT, R4, -126, PT ;  /* 0xc2fc00000400780b */ /* 0x000fe60003f4e000 */
[----:B------:R-:W1:Y:S01]  /*a330*/  MUFU.EX2 R111, R27 ;  /* 0x0000001b006f7308 */ /* 0x000e620000000800 */
[----:B----4-:R-:W-:Y:S01]  /*a340*/  @!P1 FMUL R110, R110, R110 ;  /* 0x0000006e6e6e9220 */ /* 0x010fe20000400000 */
[----:B------:R-:W-:Y:S01]  /*a350*/  FSETP.GEU.AND P1, PT, R5, -126, PT ;  /* 0xc2fc00000500780b */ /* 0x000fe20003f2e000 */
[C---:B------:R-:W-:Y:S01]  /*a360*/  FFMA2 R8, R3.reuse.F32, R16.F32x2.HI_LO, R8.F32x2.HI_LO ;  /* 0x0000001003087249 */ /* 0x040fe20000040008 */
[----:B------:R-:W-:Y:S01]  /*a370*/  IADD3 R16, PT, PT, R74, -R0, RZ ;  /* 0x800000004a107210 */ /* 0x000fe20007ffe0ff */
[----:B------:R-:W-:Y:S05]  /*a380*/  FFMA2 R10, R3.F32, R18.F32x2.HI_LO, R10.F32x2.HI_LO ;  /* 0x00000012030a7249 */ /* 0x000fea000004000a */
[----:B------:R-:W2:Y:S01]  /*a390*/  MUFU.EX2 R112, R28 ;  /* 0x0000001c00707308 */ /* 0x000ea20000000800 */
[----:B-----5:R-:W-:Y:S01]  /*a3a0*/  @!P0 FMUL R108, R108, R108 ;  /* 0x0000006c6c6c8220 */ /* 0x020fe20000400000 */
[----:B------:R-:W-:Y:S01]  /*a3b0*/  FSETP.GEU.AND P0, PT, R31, -126, PT ;  /* 0xc2fc00001f00780b */ /* 0x000fe20003f0e000 */
[----:B------:R-:W-:Y:S01]  /*a3c0*/  @!P2 FMUL R4, R4, 0.5 ;  /* 0x3f0000000404a820 */ /* 0x000fe20000400000 */
[----:B---3--:R-:W-:Y:S01]  /*a3d0*/  SHF.R.U32.HI R22, RZ, 0x5, R22 ;  /* 0x00000005ff167819 */ /* 0x008fe20000011616 */
[----:B------:R-:W-:Y:S05]  /*a3e0*/  @!P1 FMUL R5, R5, 0.5 ;  /* 0x3f00000005059820 */ /* 0x000fea0000400000 */
[----:B------:R-:W3:Y:S01]  /*a3f0*/  MUFU.EX2 R113, R29 ;  /* 0x0000001d00717308 */ /* 0x000ee20000000800 */
[----:B-1----:R-:W-:Y:S01]  /*a400*/  @!P6 FMUL R111, R111, R111 ;  /* 0x0000006f6f6fe220 */ /* 0x002fe20000400000 */
[----:B------:R-:W-:Y:S02]  /*a410*/  FSETP.GEU.AND P6, PT, R6, -126, PT ;  /* 0xc2fc00000600780b */ /* 0x000fe40003fce000 */
[----:B------:R-:W-:Y:S02]  /*a420*/  SHF.R.U32.HI R0, RZ, 0x15, R16 ;  /* 0x00000015ff007819 */ /* 0x000fe40000011610 */
[----:B------:R-:W-:Y:S01]  /*a430*/  LOP3.LUT R22, R22, 0x3, RZ, 0xc0, !PT ;  /* 0x0000000316167812 */ /* 0x000fe200078ec0ff */
[----:B------:R-:W-:Y:S03]  /*a440*/  @!P0 FMUL R31, R31, 0.5 ;  /* 0x3f0000001f1f8820 */ /* 0x000fe60000400000 */
[----:B------:R-:W1:Y:S01]  /*a450*/  MUFU.EX2 R114, R30 ;  /* 0x0000001e00727308 */ /* 0x000e620000000800 */
[----:B--2---:R-:W-:Y:S01]  /*a460*/  @!P5 FMUL R112, R112, R112 ;  /* 0x000000707070d220 */ /* 0x004fe20000400000 */
[----:B------:R-:W-:Y:S02]  /*a470*/  FSETP.GEU.AND P5, PT, R7, -126, PT ;  /* 0xc2fc00000700780b */ /* 0x000fe40003fae000 */
[----:B------:R-:W-:Y:S02]  /*a480*/  F2FP.F16.F32.PACK_AB R24, R109, R108 ;  /* 0x0000006c6d18723e */ /* 0x000fe400000000ff */
[----:B------:R-:W-:Y:S01]  /*a490*/  F2FP.F16.F32.PACK_AB R25, R111, R110 ;  /* 0x0000006e6f19723e */ /* 0x000fe200000000ff */
[----:B------:R-:W-:Y:S03]  /*a4a0*/  @!P6 FMUL R6, R6, 0.5 ;  /* 0x3f0000000606e820 */ /* 0x000fe60000400000 */
[----:B------:R-:W2:Y:S01]  /*a4b0*/  MUFU.EX2 R116, R4 ;  /* 0x0000000400747308 */ /* 0x000ea20000000800 */
[----:B---3--:R-:W-:Y:S01]  /*a4c0*/  @!P4 FMUL R113, R113, R113 ;  /* 0x000000717171c220 */ /* 0x008fe20000400000 */
[----:B------:R-:W-:Y:S04]  /*a4d0*/  FSETP.GEU.AND P4, PT, R8, -126, PT ;  /* 0xc2fc00000800780b */ /* 0x000fe80003f8e000 */
[----:B------:R-:W-:Y:S01]  /*a4e0*/  F2FP.F16.F32.PACK_AB R26, R113, R112 ;  /* 0x00000070711a723e */ /* 0x000fe200000000ff */
[----:B------:R-:W-:Y:S03]  /*a4f0*/  @!P5 FMUL R7, R7, 0.5 ;  /* 0x3f0000000707d820 */ /* 0x000fe60000400000 */
[----:B------:R-:W3:Y:S01]  /*a500*/  MUFU.EX2 R117, R5 ;  /* 0x0000000500757308 */ /* 0x000ee20000000800 */
[----:B-1----:R-:W-:Y:S01]  /*a510*/  @!P3 FMUL R114, R114, R114 ;  /* 0x000000727272b220 */ /* 0x002fe20000400000 */
[C---:B------:R-:W-:Y:S03]  /*a520*/  FSETP.GEU.AND P3, PT, R9.reuse, -126, PT ;  /* 0xc2fc00000900780b */ /* 0x040fe60003f6e000 */
[----:B------:R-:W-:Y:S05]  /*a530*/  @!P4 FMUL R8, R8, 0.5 ;  /* 0x3f0000000808c820 */ /* 0x000fea0000400000 */
[----:B------:R-:W1:Y:S01]  /*a540*/  MUFU.EX2 R115, R31 ;  /* 0x0000001f00737308 */ /* 0x000e620000000800 */
[----:B--2---:R-:W-:Y:S01]  /*a550*/  @!P2 FMUL R116, R116, R116 ;  /* 0x000000747474a220 */ /* 0x004fe20000400000 */
[C---:B------:R-:W-:Y:S03]  /*a560*/  FSETP.GEU.AND P2, PT, R10.reuse, -126, PT ;  /* 0xc2fc00000a00780b */ /* 0x040fe60003f4e000 */
[----:B------:R-:W-:Y:S05]  /*a570*/  @!P3 FMUL R9, R9, 0.5 ;  /* 0x3f0000000909b820 */ /* 0x000fea0000400000 */
[----:B------:R-:W2:Y:S01]  /*a580*/  MUFU.EX2 R118, R6 ;  /* 0x0000000600767308 */ /* 0x000ea20000000800 */
[----:B---3--:R-:W-:Y:S01]  /*a590*/  @!P1 FMUL R117, R117, R117 ;  /* 0x0000007575759220 */ /* 0x008fe20000400000 */
[----:B------:R-:W-:Y:S04]  /*a5a0*/  FSETP.GEU.AND P1, PT, R11, -126, PT ;  /* 0xc2fc00000b00780b */ /* 0x000fe80003f2e000 */
[----:B------:R-:W-:Y:S01]  /*a5b0*/  F2FP.F16.F32.PACK_AB R28, R117, R116 ;  /* 0x00000074751c723e */ /* 0x000fe200000000ff */
[----:B------:R-:W-:Y:S03]  /*a5c0*/  @!P2 FMUL R10, R10, 0.5 ;  /* 0x3f0000000a0aa820 */ /* 0x000fe60000400000 */
[----:B------:R-:W3:Y:S01]  /*a5d0*/  MUFU.EX2 R119, R7 ;  /* 0x0000000700777308 */ /* 0x000ee20000000800 */
[----:B-1----:R-:W-:Y:S01]  /*a5e0*/  @!P0 FMUL R115, R115, R115 ;  /* 0x0000007373738220 */ /* 0x002fe20000400000 */
[----:B------:R-:W-:Y:S04]  /*a5f0*/  ISETP.NE.AND P0, PT, R22, R0, PT ;  /* 0x000000001600720c */ /* 0x000fe80003f05270 */
[----:B------:R-:W-:Y:S01]  /*a600*/  F2FP.F16.F32.PACK_AB R27, R115, R114 ;  /* 0x00000072731b723e */ /* 0x000fe200000000ff */
[----:B------:R-:W-:Y:S03]  /*a610*/  @!P1 FMUL R11, R11, 0.5 ;  /* 0x3f0000000b0b9820 */ /* 0x000fe60000400000 */
[----:B------:R-:W1:Y:S01]  /*a620*/  MUFU.EX2 R120, R8 ;  /* 0x0000000800787308 */ /* 0x000e620000000800 */
[----:B--2---:R-:W-:Y:S09]  /*a630*/  @!P6 FMUL R118, R118, R118 ;  /* 0x000000767676e220 */ /* 0x004ff20000400000 */
[----:B------:R-:W2:Y:S01]  /*a640*/  MUFU.EX2 R121, R9 ;  /* 0x0000000900797308 */ /* 0x000ea20000000800 */
[----:B---3--:R-:W-:Y:S05]  /*a650*/  @!P5 FMUL R119, R119, R119 ;  /* 0x000000777777d220 */ /* 0x008fea0000400000 */
[----:B------:R-:W-:Y:S04]  /*a660*/  F2FP.F16.F32.PACK_AB R29, R119, R118 ;  /* 0x00000076771d723e */ /* 0x000fe800000000ff */
[----:B------:R-:W3:Y:S01]  /*a670*/  MUFU.EX2 R122, R10 ;  /* 0x0000000a007a7308 */ /* 0x000ee20000000800 */
[----:B-1----:R-:W-:Y:S09]  /*a680*/  @!P4 FMUL R120, R120, R120 ;  /* 0x000000787878c220 */ /* 0x002ff20000400000 */
[----:B------:R-:W1:Y:S01]  /*a690*/  MUFU.EX2 R123, R11 ;  /* 0x0000000b007b7308 */ /* 0x000e620000000800 */
[----:B--2---:R-:W-:Y:S05]  /*a6a0*/  @!P3 FMUL R121, R121, R121 ;  /* 0x000000797979b220 */ /* 0x004fea0000400000 */
[----:B------:R-:W-:Y:S01]  /*a6b0*/  F2FP.F16.F32.PACK_AB R30, R121, R120 ;  /* 0x00000078791e723e */ /* 0x000fe200000000ff */
[----:B---3--:R-:W-:Y:S01]  /*a6c0*/  @!P2 FMUL R122, R122, R122 ;  /* 0x0000007a7a7aa220 */ /* 0x008fe20000400000 */
[----:B-1----:R-:W-:Y:S05]  /*a6d0*/  @!P1 FMUL R123, R123, R123 ;  /* 0x0000007b7b7b9220 */ /* 0x002fea0000400000 */
[----:B------:R-:W-:Y:S01]  /*a6e0*/  F2FP.F16.F32.PACK_AB R31, R123, R122 ;  /* 0x0000007a7b1f723e */ /* 0x000fe200000000ff */
[----:B------:R-:W-:Y:S06]  /*a6f0*/  @!P0 BRA `(.L_x_182) ;  /* 0x0000000000408947 */ /* 0x000fec0003800000 */
        /* <DEDUP_REMOVED lines=16> */
.L_x_182:
[----:B------:R-:W-:Y:S05]  /*a800*/  WARPSYNC.ALL ;  /* 0x0000000000007948 */ /* 0x000fea0003800000 */
[C---:B------:R-:W-:Y:S01]  /*a810*/  R2UR UR4, R16.reuse ;  /* 0x00000000100472ca */ /* 0x040fe200000e0000 */
[----:B------:R-:W-:Y:S05]  /*a820*/  VIADD R0, R16, 0x10 ;  /* 0x0000001010007836 */ /* 0x000fea0000000000 */
[----:B------:R-:W-:Y:S04]  /*a830*/  SHF.R.U32.HI R0, RZ, 0x15, R0 ;  /* 0x00000015ff007819 */ /* 0x000fe80000011600 */
[----:B------:R-:W-:Y:S03]  /*a840*/  ISETP.NE.AND P0, PT, R22, R0, PT ;  /* 0x000000001600720c */ /* 0x000fe60003f05270 */
[----:B------:R1:W-:Y:S10]  /*a850*/  STTM.x8 tmem[UR4], R48 ;  /* 0x00000030000079ed */ /* 0x0003f400081c0004 */
[----:B------:R-:W-:Y:S05]  /*a860*/  @!P0 BRA `(.L_x_183) ;  /* 0x0000000000408947 */ /* 0x000fea0003800000 */
[----:B------:R-:W2:Y:S01]  /*a870*/  LDCU.64 UR8, c[0x4][0x80] ;  /* 0x01001000ff0877ac */ /* 0x000ea20008000a00 */
[----:B------:R-:W-:Y:S01]  /*a880*/  MOV R15, 0x0 ;  /* 0x00000000000f7802 */ /* 0x000fe20000000f00 */
[----:B------:R-:W-:Y:S02]  /*a890*/  HFMA2 R12, -RZ, RZ, 0, 5.9604644775390625e-08 ;  /* 0x00000001ff0c7431 */ /* 0x000fe400000001ff */
[----:B------:R-:W-:Y:S02]  /*a8a0*/  IMAD.MOV.U32 R8, RZ, RZ, 0x1be ;  /* 0x000001beff087424 */ /* 0x000fe400078e00ff */
[----:B------:R-:W-:Y:S01]  /*a8b0*/  IMAD.MOV.U32 R13, RZ, RZ, RZ ;  /* 0x000000ffff0d7224 */ /* 0x000fe200078e00ff */
[----:B------:R-:W3:Y:S01]  /*a8c0*/  LDCU.64 UR6, c[0x4][0x88] ;  /* 0x01001100ff0677ac */ /* 0x000ee20008000a00 */
[----:B------:R-:W4:Y:S01]  /*a8d0*/  LDC.64 R14, c[0x4][R15] ;  /* 0x010000000f0e7b82 */ /* 0x000f220000000a00 */
[----:B------:R-:W5:Y:S01]  /*a8e0*/  LDCU.64 UR4, c[0x4][0x10] ;  /* 0x01000200ff0477ac */ /* 0x000f620008000a00 */
[----:B--2---:R-:W-:Y:S01]  /*a8f0*/  MOV R5, UR9 ;  /* 0x0000000900057c02 */ /* 0x004fe20008000f00 */
[----:B------:R-:W-:Y:S01]  /*a900*/  IMAD.U32 R4, RZ, RZ, UR8 ;  /* 0x00000008ff047e24 */ /* 0x000fe2000f8e00ff */
[----:B---3--:R-:W-:Y:S01]  /*a910*/  MOV R7, UR7 ;  /* 0x0000000700077c02 */ /* 0x008fe20008000f00 */
[----:B------:R-:W-:Y:S01]  /*a920*/  IMAD.U32 R6, RZ, RZ, UR6 ;  /* 0x00000006ff067e24 */ /* 0x000fe2000f8e00ff */
[----:B-----5:R-:W-:Y:S01]  /*a930*/  MOV R11, UR5 ;  /* 0x00000005000b7c02 */ /* 0x020fe20008000f00 */
[----:B------:R-:W-:Y:S02]  /*a940*/  IMAD.U32 R10, RZ, RZ, UR4 ;  /* 0x00000004ff0a7e24 */ /* 0x000fe4000f8e00ff */
[----:B------:R-:W-:Y:S07]  /*a950*/  LEPC R20, `(.L_x_183) ;  /* 0x000000001014794e */ /* 0x000fee0000000000 */
[----:B-1--4-:R-:W-:Y:S05]  /*a960*/  CALL.ABS.NOINC R14 ;  /* 0x000000000e007343 */ /* 0x012fea0003c00000 */
.L_x_183:
[----:B------:R-:W-:Y:S05]  /*a970*/  WARPSYNC.ALL ;  /* 0x0000000000007948 */ /* 0x000fea0003800000 */
[C---:B------:R-:W-:Y:S01]  /*a980*/  R2UR UR4, R16.reuse ;  /* 0x00000000100472ca */ /* 0x040fe200000e0000 */
[----:B------:R-:W-:Y:S05]  /*a990*/  VIADD R0, R16, 0x20 ;  /* 0x0000002010007836 */ /* 0x000fea0000000000 */
[----:B------:R-:W-:Y:S04]  /*a9a0*/  SHF.R.U32.HI R0, RZ, 0x15, R0 ;  /* 0x00000015ff007819 */ /* 0x000fe80000011600 */
[----:B------:R-:W-:Y:S03]  /*a9b0*/  ISETP.NE.AND P0, PT, R22, R0, PT ;  /* 0x000000001600720c */ /* 0x000fe60003f05270 */
[----:B------:R2:W-:Y:S10]  /*a9c0*/  STTM.x8 tmem[UR4+0x10], R40 ;  /* 0x00001028000079ed */ /* 0x0005f400081c0004 */
[----:B------:R-:W-:Y:S05]  /*a9d0*/  @!P0 BRA `(.L_x_184) ;  /* 0x0000000000408947 */ /* 0x000fea0003800000 */
[----:B------:R-:W3:Y:S01]  /*a9e0*/  LDCU.64 UR8, c[0x4][0x80] ;  /* 0x01001000ff0877ac */ /* 0x000ee20008000a00 */
[----:B------:R-:W-:Y:S01]  /*a9f0*/  MOV R15, 0x0 ;  /* 0x00000000000f7802 */ /* 0x000fe20000000f00 */
[----:B------:R-:W-:Y:S02]  /*aa00*/  HFMA2 R12, -RZ, RZ, 0, 5.9604644775390625e-08 ;  /* 0x00000001ff0c7431 */ /* 0x000fe400000001ff */
[----:B------:R-:W-:Y:S02]  /*aa10*/  IMAD.MOV.U32 R8, RZ, RZ, 0x1be ;  /* 0x000001beff087424 */ /* 0x000fe400078e00ff */
[----:B------:R-:W-:Y:S01]  /*aa20*/  IMAD.MOV.U32 R13, RZ, RZ, RZ ;  /* 0x000000ffff0d7224 */ /* 0x000fe200078e00ff */
[----:B------:R-:W4:Y:S01]  /*aa30*/  LDCU.64 UR6, c[0x4][0x88] ;  /* 0x01001100ff0677ac */ /* 0x000f220008000a00 */
[----:B------:R-:W1:Y:S01]  /*aa40*/  LDC.64 R14, c[0x4][R15] ;  /* 0x010000000f0e7b82 */ /* 0x000e620000000a00 */
[----:B------:R-:W5:Y:S01]  /*aa50*/  LDCU.64 UR4, c[0x4][0x10] ;  /* 0x01000200ff0477ac */ /* 0x000f620008000a00 */
[----:B---3--:R-:W-:Y:S01]  /*aa60*/  MOV R5, UR9 ;  /* 0x0000000900057c02 */ /* 0x008fe20008000f00 */
[----:B------:R-:W-:Y:S01]  /*aa70*/  IMAD.U32 R4, RZ, RZ, UR8 ;  /* 0x00000008ff047e24 */ /* 0x000fe2000f8e00ff */
[----:B----4-:R-:W-:Y:S01]  /*aa80*/  MOV R7, UR7 ;  /* 0x0000000700077c02 */ /* 0x010fe20008000f00 */
[----:B------:R-:W-:Y:S01]  /*aa90*/  IMAD.U32 R6, RZ, RZ, UR6 ;  /* 0x00000006ff067e24 */ /* 0x000fe2000f8e00ff */
[----:B-----5:R-:W-:Y:S01]  /*aaa0*/  MOV R11, UR5 ;  /* 0x00000005000b7c02 */ /* 0x020fe20008000f00 */
[----:B------:R-:W-:Y:S02]  /*aab0*/  IMAD.U32 R10, RZ, RZ, UR4 ;  /* 0x00000004ff0a7e24 */ /* 0x000fe4000f8e00ff */
[----:B------:R-:W-:Y:S07]  /*aac0*/  LEPC R20, `(.L_x_184) ;  /* 0x000000001014794e */ /* 0x000fee0000000000 */
[----:B-12---:R-:W-:Y:S05]  /*aad0*/  CALL.ABS.NOINC R14 ;  /* 0x000000000e007343 */ /* 0x006fea0003c00000 */
.L_x_184:
[----:B------:R-:W-:Y:S05]  /*aae0*/  WARPSYNC.ALL ;  /* 0x0000000000007948 */ /* 0x000fea0003800000 */
[C---:B------:R-:W-:Y:S01]  /*aaf0*/  R2UR UR4, R16.reuse ;  /* 0x00000000100472ca */ /* 0x040fe200000e0000 */
[----:B------:R-:W-:Y:S05]  /*ab00*/  VIADD R0, R16, 0x30 ;  /* 0x0000003010007836 */ /* 0x000fea0000000000 */
[----:B------:R-:W-:Y:S04]  /*ab10*/  SHF.R.U32.HI R0, RZ, 0x15, R0 ;  /* 0x00000015ff007819 */ /* 0x000fe80000011600 */
[----:B------:R-:W-:Y:S03]  /*ab20*/  ISETP.NE.AND P0, PT, R22, R0, PT ;  /* 0x000000001600720c */ /* 0x000fe60003f05270 */
[----:B------:R3:W-:Y:S10]  /*ab30*/  STTM.x8 tmem[UR4+0x20], R32 ;  /* 0x00002020000079ed */ /* 0x0007f400081c0004 */
[----:B------:R-:W-:Y:S05]  /*ab40*/  @!P0 BRA `(.L_x_185) ;  /* 0x0000000000408947 */ /* 0x000fea0003800000 */
[----:B------:R-:W4:Y:S01]  /*ab50*/  LDCU.64 UR8, c[0x4][0x80] ;  /* 0x01001000ff0877ac */ /* 0x000f220008000a00 */
[----:B------:R-:W-:Y:S01]  /*ab60*/  MOV R15, 0x0 ;  /* 0x00000000000f7802 */ /* 0x000fe20000000f00 */
[----:B------:R-:W-:Y:S02]  /*ab70*/  HFMA2 R12, -RZ, RZ, 0, 5.9604644775390625e-08 ;  /* 0x00000001ff0c7431 */ /* 0x000fe400000001ff */
[----:B------:R-:W-:Y:S02]  /*ab80*/  IMAD.MOV.U32 R8, RZ, RZ, 0x1be ;  /* 0x000001beff087424 */ /* 0x000fe400078e00ff */
[----:B------:R-:W-:Y:S01]  /*ab90*/  IMAD.MOV.U32 R13, RZ, RZ, RZ ;  /* 0x000000ffff0d7224 */ /* 0x000fe200078e00ff */
[----:B------:R-:W5:Y:S01]  /*aba0*/  LDCU.64 UR6, c[0x4][0x88] ;  /* 0x01001100ff0677ac */ /* 0x000f620008000a00 */
[----:B------:R-:W1:Y:S01]  /*abb0*/  LDC.64 R14, c[0x4][R15] ;  /* 0x010000000f0e7b82 */ /* 0x000e620000000a00 */
[----:B------:R-:W2:Y:S01]  /*abc0*/  LDCU.64 UR4, c[0x4][0x10] ;  /* 0x01000200ff0477ac */ /* 0x000ea20008000a00 */
[----:B----4-:R-:W-:Y:S01]  /*abd0*/  MOV R5, UR9 ;  /* 0x0000000900057c02 */ /* 0x010fe20008000f00 */
[----:B------:R-:W-:Y:S01]  /*abe0*/  IMAD.U32 R4, RZ, RZ, UR8 ;  /* 0x00000008ff047e24 */ /* 0x000fe2000f8e00ff */
[----:B-----5:R-:W-:Y:S01]  /*abf0*/  MOV R7, UR7 ;  /* 0x0000000700077c02 */ /* 0x020fe20008000f00 */
[----:B------:R-:W-:Y:S01]  /*ac00*/  IMAD.U32 R6, RZ, RZ, UR6 ;  /* 0x00000006ff067e24 */ /* 0x000fe2000f8e00ff */
[----:B--2---:R-:W-:Y:S01]  /*ac10*/  MOV R11, UR5 ;  /* 0x00000005000b7c02 */ /* 0x004fe20008000f00 */
[----:B------:R-:W-:Y:S02]  /*ac20*/  IMAD.U32 R10, RZ, RZ, UR4 ;  /* 0x00000004ff0a7e24 */ /* 0x000fe4000f8e00ff */
[----:B------:R-:W-:Y:S07]  /*ac30*/  LEPC R20, `(.L_x_185) ;  /* 0x000000001014794e */ /* 0x000fee0000000000 */
[----:B-1-3--:R-:W-:Y:S05]  /*ac40*/  CALL.ABS.NOINC R14 ;  /* 0x000000000e007343 */ /* 0x00afea0003c00000 */
.L_x_185:
[----:B------:R-:W4:Y:S01]  /*ac50*/  LDL.LU R17, [R1+0x14] ;  /* 0x0000140001117983 */ /* 0x000f220000300800 */
[----:B------:R-:W-:Y:S05]  /*ac60*/  WARPSYNC.ALL ;  /* 0x0000000000007948 */ /* 0x000fea0003800000 */
[----:B------:R-:W-:Y:S01]  /*ac70*/  R2UR UR4, R16 ;  /* 0x00000000100472ca */ /* 0x000fe200000e0000 */
[----:B------:R-:W-:Y:S11]  /*ac80*/  BSSY.RECONVERGENT B0, `(.L_x_186) ;  /* 0x0000008000007945 */ /* 0x000ff60003800200 */
[----:B------:R-:W-:Y:S01]  /*ac90*/  @!UPT UIADD3 URZ, UPT, UPT, URZ, URZ, URZ ;  /* 0x000000fffffff290 */ /* 0x000fe2000fffe0ff */
[----:B------:R1:W-:Y:S01]  /*aca0*/  STTM.x8 tmem[UR4+0x30], R24 ;  /* 0x00003018000079ed */ /* 0x0003e200081c0004 */
[----:B------:R-:W1:Y:S01]  /*acb0*/  FENCE.VIEW.ASYNC.T ;  /* 0x00000000000073c6 */ /* 0x000e620000000200 */
[----:B----4-:R-:W-:Y:S11]  /*acc0*/  ISETP.NE.AND P0, PT, R17, 0x3, PT ;  /* 0x000000031100780c */ /* 0x010ff60003f05270 */
[----:B------:R-:W-:Y:S02]  /*acd0*/  @!UPT UIADD3 URZ, UPT, UPT, URZ, URZ, URZ ;  /* 0x000000fffffff290 */ /* 0x000fe4000fffe0ff */
[----:B-1----:R-:W-:Y:S05]  /*ace0*/  @!P0 BRA `(.L_x_187) ;  /* 0x0000000000048947 */ /* 0x002fea0003800000 */
[----:B------:R-:W-:Y:S05]  /*acf0*/  BPT.TRAP 0x1 ;  /* 0x000000040000795c */ /* 0x000fea0000300000 */
.L_x_187:
[----:B------:R-:W-:Y:S05]  /*ad00*/  BSYNC.RECONVERGENT B0 ;  /* 0x0000000000007941 */ /* 0x000fea0003800200 */
.L_x_186:
[----:B------:R1:W-:Y:S01]  /*ad10*/  SYNCS.ARRIVE.TRANS64.A1T0 RZ, [R2+URZ+0x2e880], RZ ;  /* 0x02e880ff02ff79a7 */ /* 0x0003e200081000ff */
[----:B------:R-:W-:Y:S04]  /*ad20*/  BSSY.RECONVERGENT B0, `(.L_x_188) ;  /* 0x0000004000007945 */ /* 0x000fe80003800200 */
[----:B------:R-:W-:Y:S05]  /*ad30*/  @!P0 BRA `(.L_x_189) ;  /* 0x0000000000088947 */ /* 0x000fea0003800000 */
[----:B------:R-:W-:Y:S05]  /*ad40*/  BPT.TRAP 0x1 ;  /* 0x000000040000795c */ /* 0x000fea0000300000 */
[----:B------:R-:W-:Y:S05]  /*ad50*/  BPT.TRAP 0x1 ;  /* 0x000000040000795c */ /* 0x000fea0000300000 */
.L_x_189:
[----:B------:R-:W-:Y:S05]  /*ad60*/  BSYNC.RECONVERGENT B0 ;  /* 0x0000000000007941 */ /* 0x000fea0003800200 */
.L_x_188:
[----:B------:R-:W-:Y:S01]  /*ad70*/  IADD3 R0, PT, PT, R2, 0x2e858, RZ ;  /* 0x0002e85802007810 */ /* 0x000fe20007ffe0ff */
[----:B------:R-:W-:Y:S03]  /*ad80*/  BSSY.RECONVERGENT B0, `(.L_x_190) ;  /* 0x0000005000007945 */ /* 0x000fe60003800200 */
[----:B------:R-:W-:Y:S04]  /*ad90*/  PRMT R0, R72, 0x654, R0 ;  /* 0x0000065448007816 */ /* 0x000fe80000000000 */
[----:B------:R4:W-:Y:S01]  /*ada0*/  SYNCS.ARRIVE.TRANS64.RED.A1T0 RZ, [R0+URZ], RZ ;  /* 0x000000ff00ff79a7 */ /* 0x0009e200081004ff */
[----:B------:R-:W-:Y:S05]  /*adb0*/  @!P0 BRA `(.L_x_191) ;  /* 0x0000000000048947 */ /* 0x000fea0003800000 */
[----:B------:R-:W-:Y:S05]  /*adc0*/  BPT.TRAP 0x1 ;  /* 0x000000040000795c */ /* 0x000fea0000300000 */
.L_x_191:
[----:B------:R-:W-:Y:S05]  /*add0*/  BSYNC.RECONVERGENT B0 ;  /* 0x0000000000007941 */ /* 0x000fea0003800200 */
.L_x_190:
[----:B----4-:R-:W-:Y:S01]  /*ade0*/  IADD3 R0, PT, PT, R2, 0x2e838, RZ ;  /* 0x0002e83802007810 */ /* 0x010fe20007ffe0ff */
[----:B------:R-:W-:Y:S03]  /*adf0*/  BSSY.RECONVERGENT B0, `(.L_x_192) ;  /* 0x0000005000007945 */ /* 0x000fe60003800200 */
[----:B------:R-:W-:Y:S04]  /*ae00*/  PRMT R0, R72, 0x654, R0 ;  /* 0x0000065448007816 */ /* 0x000fe80000000000 */
[----:B------:R4:W-:Y:S01]  /*ae10*/  SYNCS.ARRIVE.TRANS64.RED.A1T0 RZ, [R0+URZ], RZ ;  /* 0x000000ff00ff79a7 */ /* 0x0009e200081004ff */
[----:B------:R-:W-:Y:S05]  /*ae20*/  @!P0 BRA `(.L_x_193) ;  /* 0x0000000000048947 */ /* 0x000fea0003800000 */
[----:B------:R-:W-:Y:S05]  /*ae30*/  BPT.TRAP 0x1 ;  /* 0x000000040000795c */ /* 0x000fea0000300000 */
.L_x_193:
[----:B------:R-:W-:Y:S05]  /*ae40*/  BSYNC.RECONVERGENT B0 ;  /* 0x0000000000007941 */ /* 0x000fea0003800200 */
.L_x_192:
[----:B----4-:R-:W-:Y:S01]  /*ae50*/  SHF.L.U32 R0, R125, 0x1f, RZ ;  /* 0x0000001f7d007819 */ /* 0x010fe200000006ff */
[----:B------:R-:W-:Y:S03]  /*ae60*/  BSSY B0, `(.L_x_194) ;  /* 0x0000003000007945 */ /* 0x000fe60003800000 */
[----:B------:R-:W4:Y:S02]  /*ae70*/  SYNCS.PHASECHK.TRANS64.TRYWAIT P1, [R2+URZ+0x2e840], R0 ;  /* 0x02e84000020075a7 */ /* 0x000f2400080211ff */
[----:B----4-:R-:W-:Y:S05]  /*ae80*/  @!P1 BRA `(.L_x_195) ;  /* 0x0000005400489947 */ /* 0x010fea0003800000 */
.L_x_305:
[----:B------:R-:W-:Y:S05]  /*ae90*/  BSYNC B0 ;  /* 0x0000000000007941 */ /* 0x000fea0003800000 */
.L_x_194:
[----:B------:R-:W-:Y:S04]  /*aea0*/  BSSY.RECONVERGENT B0, `(.L_x_196) ;  /* 0x0000003000007945 */ /* 0x000fe80003800200 */
[----:B------:R-:W-:Y:S05]  /*aeb0*/  @!P0 BRA `(.L_x_197) ;  /* 0x0000000000048947 */ /* 0x000fea0003800000 */
[----:B------:R-:W-:Y:S05]  /*aec0*/  BPT.TRAP 0x1 ;  /* 0x000000040000795c */ /* 0x000fea0000300000 */
.L_x_197:
[----:B------:R-:W-:Y:S05]  /*aed0*/  BSYNC.RECONVERGENT B0 ;  /* 0x0000000000007941 */ /* 0x000fea0003800200 */
.L_x_196:
[----:B----4-:R-:W4:Y:S01]  /*aee0*/  LDL R0, [R1+0x10] ;  /* 0x0000100001007983 */ /* 0x010f220000100800 */
[----:B------:R-:W-:Y:S01]  /*aef0*/  BSSY B0, `(.L_x_198) ;  /* 0x0000004000007945 */ /* 0x000fe20003800000 */
[----:B----4-:R-:W-:Y:S04]  /*af00*/  SHF.L.U32 R0, R0, 0x1f, RZ ;  /* 0x0000001f00007819 */ /* 0x010fe800000006ff */
[----:B------:R-:W4:Y:S02]  /*af10*/  SYNCS.PHASECHK.TRANS64.TRYWAIT P1, [R2+URZ+0x2e860], R0 ;  /* 0x02e86000020075a7 */ /* 0x000f2400080211ff */
[----:B----4-:R-:W-:Y:S05]  /*af20*/  @!P1 BRA `(.L_x_199) ;  /* 0x0000005400349947 */ /* 0x010fea0003800000 */
.L_x_306:
[----:B------:R-:W-:Y:S05]  /*af30*/  BSYNC B0 ;  /* 0x0000000000007941 */ /* 0x000fea0003800000 */
.L_x_198:
[----:B------:R-:W-:Y:S04]  /*af40*/  BSSY.RECONVERGENT B0, `(.L_x_200) ;  /* 0x0000003000007945 */ /* 0x000fe80003800200 */
[----:B------:R-:W-:Y:S05]  /*af50*/  @!P0 BRA `(.L_x_201) ;  /* 0x0000000000048947 */ /* 0x000fea0003800000 */
[----:B------:R-:W-:Y:S05]  /*af60*/  BPT.TRAP 0x1 ;  /* 0x000000040000795c */ /* 0x000fea0000300000 */
.L_x_201:
[----:B------:R-:W-:Y:S05]  /*af70*/  BSYNC.RECONVERGENT B0 ;  /* 0x0000000000007941 */ /* 0x000fea0003800200 */
.L_x_200:
[----:B----4-:R-:W4:Y:S01]  /*af80*/  LDL R0, [R1+0xc] ;  /* 0x00000c0001007983 */ /* 0x010f220000100800 */
[----:B------:R-:W-:Y:S01]  /*af90*/  VIADD R3, R74, 0xffffff80 ;  /* 0xffffff804a037836 */ /* 0x000fe20000000000 */
[----:B------:R-:W-:Y:S01]  /*afa0*/  BSSY B0, `(.L_x_202) ;  /* 0x000000a000007945 */ /* 0x000fe20003800000 */
[----:B------:R-:W5:Y:S03]  /*afb0*/  S2R R4, SR_TID.X ;  /* 0x0000000000047919 */ /* 0x000f660000002100 */
[----:B------:R-:W-:Y:S02]  /*afc0*/  SHF.R.U32.HI R3, RZ, 0x15, R3 ;  /* 0x00000015ff037819 */ /* 0x000fe40000011603 */
[----:B----4-:R-:W-:Y:S02]  /*afd0*/  SHF.L.U32 R0, R0, 0x1f, RZ ;  /* 0x0000001f00007819 */ /* 0x010fe400000006ff */
[----:B-----5:R-:W-:Y:S02]  /*afe0*/  SHF.R.U32.HI R4, RZ, 0x5, R4 ;  /* 0x00000005ff047819 */ /* 0x020fe40000011604 */
[----:B------:R-:W4:Y:S02]  /*aff0*/  SYNCS.PHASECHK.TRANS64.TRYWAIT P1, [R2+URZ+0x2e898], R0 ;  /* 0x02e89800020075a7 */ /* 0x000f2400080211ff */
[----:B------:R-:W-:Y:S04]  /*b000*/  LOP3.LUT R4, R4, 0x3, RZ, 0xc0, !PT ;  /* 0x0000000304047812 */ /* 0x000fe800078ec0ff */
[----:B------:R-:W-:Y:S01]  /*b010*/  ISETP.NE.AND P0, PT, R4, R3, PT ;  /* 0x000000030400720c */ /* 0x000fe20003f05270 */
[----:B------:R-:W-:Y:S01]  /*b020*/  @!UPT UIADD3 URZ, UPT, UPT, URZ, URZ, URZ ;  /* 0x000000fffffff290 */ /* 0x000fe2000fffe0ff */
[----:B----4-:R-:W-:Y:S11]  /*b030*/  @!P1 BRA `(.L_x_203) ;  /* 0x0000005400049947 */ /* 0x010ff60003800000 */
.L_x_307:
[----:B------:R-:W-:Y:S05]  /*b040*/  BSYNC B0 ;  /* 0x0000000000007941 */ /* 0x000fea0003800000 */
.L_x_202:
[----:B------:R-:W-:Y:S05]  /*b050*/  @!P0 BRA `(.L_x_204) ;  /* 0x0000000000408947 */ /* 0x000fea0003800000 */
[----:B------:R-:W5:Y:S01]  /*b060*/  LDCU.64 UR8, c[0x4][0x80] ;  /* 0x01001000ff0877ac */ /* 0x000f620008000a00 */
[----:B------:R-:W-:Y:S01]  /*b070*/  MOV R3, 0x0 ;  /* 0x0000000000037802 */ /* 0x000fe20000000f00 */
[----:B------:R-:W-:Y:S02]  /*b080*/  HFMA2 R12, -RZ, RZ, 0, 5.9604644775390625e-08 ;  /* 0x00000001ff0c7431 */ /* 0x000fe400000001ff */
[----:B------:R-:W-:Y:S02]  /*b090*/  IMAD.MOV.U32 R8, RZ, RZ, 0x192 ;  /* 0x00000192ff087424 */ /* 0x000fe400078e00ff */
[----:B------:R-:W-:Y:S01]  /*b0a0*/  IMAD.MOV.U32 R13, RZ, RZ, RZ ;  /* 0x000000ffff0d7224 */ /* 0x000fe200078e00ff */
[----:B------:R-:W2:Y:S01]  /*b0b0*/  LDCU.64 UR6, c[0x4][0x88] ;  /* 0x01001100ff0677ac */ /* 0x000ea20008000a00 */
[----:B-1--4-:R-:W1:Y:S01]  /*b0c0*/  LDC.64 R2, c[0x4][R3] ;  /* 0x0100000003027b82 */ /* 0x012e620000000a00 */
[----:B------:R-:W4:Y:S01]  /*b0d0*/  LDCU.64 UR4, c[0x4][0x8] ;  /* 0x01000100ff0477ac */ /* 0x000f220008000a00 */
[----:B-----5:R-:W-:Y:S01]  /*b0e0*/  MOV R5, UR9 ;  /* 0x0000000900057c02 */ /* 0x020fe20008000f00 */
[----:B------:R-:W-:Y:S01]  /*b0f0*/  IMAD.U32 R4, RZ, RZ, UR8 ;  /* 0x00000008ff047e24 */ /* 0x000fe2000f8e00ff */
[----:B--2---:R-:W-:Y:S01]  /*b100*/  MOV R7, UR7 ;  /* 0x0000000700077c02 */ /* 0x004fe20008000f00 */
[----:B------:R-:W-:Y:S01]  /*b110*/  IMAD.U32 R6, RZ, RZ, UR6 ;  /* 0x00000006ff067e24 */ /* 0x000fe2000f8e00ff */
[----:B----4-:R-:W-:Y:S01]  /*b120*/  MOV R11, UR5 ;  /* 0x00000005000b7c02 */ /* 0x010fe20008000f00 */
[----:B------:R-:W-:Y:S02]  /*b130*/  IMAD.U32 R10, RZ, RZ, UR4 ;  /* 0x00000004ff0a7e24 */ /* 0x000fe4000f8e00ff */
[----:B------:R-:W-:Y:S07]  /*b140*/  LEPC R20, `(.L_x_204) ;  /* 0x000000001014794e */ /* 0x000fee0000000000 */
[----:B-1-3--:R-:W-:Y:S05]  /*b150*/  CALL.ABS.NOINC R2 ;  /* 0x0000000002007343 */ /* 0x00afea0003c00000 */
.L_x_204:
[----:B------:R-:W5:Y:S01]  /*b160*/  S2R R16, SR_TID.X ;  /* 0x0000000000107919 */ /* 0x000f620000002100 */
[----:B------:R-:W-:Y:S05]  /*b170*/  WARPSYNC.ALL ;  /* 0x0000000000007948 */ /* 0x000fea0003800000 */
[C---:B------:R-:W-:Y:S01]  /*b180*/  R2UR UR4, R74.reuse ;  /* 0x000000004a0472ca */ /* 0x040fe200000e0000 */
[----:B----4-:R-:W-:Y:S05]  /*b190*/  VIADD R0, R74, 0xffffffa0 ;  /* 0xffffffa04a007836 */ /* 0x010fea0000000000 */
[----:B------:R-:W-:Y:S07]  /*b1a0*/  SHF.R.U32.HI R0, RZ, 0x15, R0 ;  /* 0x00000015ff007819 */ /* 0x000fee0000011600 */
[----:B--2---:R-:W2:Y:S01]  /*b1b0*/  LDTM.x16 R40, tmem[UR4+-0x80] ;  /* 0xffff8004002879ee */ /* 0x004ea2000824ff00 */
[----:B-----5:R-:W-:Y:S04]  /*b1c0*/  SHF.R.U32.HI R16, RZ, 0x5, R16 ;  /* 0x00000005ff107819 */ /* 0x020fe80000011610 */
[----:B------:R-:W-:Y:S04]  /*b1d0*/  LOP3.LUT R16, R16, 0x3, RZ, 0xc0, !PT ;  /* 0x0000000310107812 */ /* 0x000fe800078ec0ff */
[----:B------:R-:W-:Y:S11]  /*b1e0*/  ISETP.NE.AND P0, PT, R16, R0, PT ;  /* 0x000000001000720c */ /* 0x000ff60003f05270 */
[----:B------:R-:W-:Y:S02]  /*b1f0*/  @!UPT UIADD3 URZ, UPT, UPT, URZ, URZ, URZ ;  /* 0x000000fffffff290 */ /* 0x000fe4000fffe0ff */
[----:B--2---:R-:W-:Y:S05]  /*b200*/  @!P0 BRA `(.L_x_205) ;  /* 0x0000000000408947 */ /* 0x004fea0003800000 */
[----:B------:R-:W2:Y:S01]  /*b210*/  LDCU.64 UR8, c[0x4][0x80] ;  /* 0x01001000ff0877ac */ /* 0x000ea20008000a00 */
[----:B------:R-:W-:Y:S01]  /*b220*/  MOV R3, 0x0 ;  /* 0x0000000000037802 */ /* 0x000fe20000000f00 */
[----:B------:R-:W-:Y:S02]  /*b230*/  HFMA2 R12, -RZ, RZ, 0, 5.9604644775390625e-08 ;  /* 0x00000001ff0c7431 */ /* 0x000fe400000001ff */
[----:B------:R-:W-:Y:S02]  /*b240*/  IMAD.MOV.U32 R8, RZ, RZ, 0x192 ;  /* 0x00000192ff087424 */ /* 0x000fe400078e00ff */
[----:B------:R-:W-:Y:S01]  /*b250*/  IMAD.MOV.U32 R13, RZ, RZ, RZ ;  /* 0x000000ffff0d7224 */ /* 0x000fe200078e00ff */
[----:B------:R-:W4:Y:S01]  /*b260*/  LDCU.64 UR6, c[0x4][0x88] ;  /* 0x01001100ff0677ac */ /* 0x000f220008000a00 */
[----:B-1----:R-:W1:Y:S01]  /*b270*/  LDC.64 R2, c[0x4][R3] ;  /* 0x0100000003027b82 */ /* 0x002e620000000a00 */
[----:B------:R-:W5:Y:S01]  /*b280*/  LDCU.64 UR4, c[0x4][0x8] ;  /* 0x01000100ff0477ac */ /* 0x000f620008000a00 */
[----:B--2---:R-:W-:Y:S01]  /*b290*/  MOV R5, UR9 ;  /* 0x0000000900057c02 */ /* 0x004fe20008000f00 */
[----:B------:R-:W-:Y:S01]  /*b2a0*/  IMAD.U32 R4, RZ, RZ, UR8 ;  /* 0x00000008ff047e24 */ /* 0x000fe2000f8e00ff */
[----:B----4-:R-:W-:Y:S01]  /*b2b0*/  MOV R7, UR7 ;  /* 0x0000000700077c02 */ /* 0x010fe20008000f00 */
[----:B------:R-:W-:Y:S01]  /*b2c0*/  IMAD.U32 R6, RZ, RZ, UR6 ;  /* 0x00000006ff067e24 */ /* 0x000fe2000f8e00ff */
[----:B-----5:R-:W-:Y:S01]  /*b2d0*/  MOV R11, UR5 ;  /* 0x00000005000b7c02 */ /* 0x020fe20008000f00 */
[----:B------:R-:W-:Y:S02]  /*b2e0*/  IMAD.U32 R10, RZ, RZ, UR4 ;  /* 0x00000004ff0a7e24 */ /* 0x000fe4000f8e00ff */
[----:B------:R-:W-:Y:S07]  /*b2f0*/  LEPC R20, `(.L_x_205) ;  /* 0x000000001014794e */ /* 0x000fee0000000000 */
[----:B-1-3--:R-:W-:Y:S05]  /*b300*/  CALL.ABS.NOINC R2 ;  /* 0x0000000002007343 */ /* 0x00afea0003c00000 */
.L_x_205:
[----:B------:R-:W-:Y:S05]  /*b310*/  WARPSYNC.ALL ;  /* 0x0000000000007948 */ /* 0x000fea0003800000 */
[C---:B------:R-:W-:Y:S01]  /*b320*/  R2UR UR4, R74.reuse ;  /* 0x000000004a0472ca */ /* 0x040fe200000e0000 */
[----:B------:R-:W-:Y:S05]  /*b330*/  VIADD R0, R74, 0xffffffc0 ;  /* 0xffffffc04a007836 */ /* 0x000fea0000000000 */
[----:B------:R-:W-:Y:S04]  /*b340*/  SHF.R.U32.HI R0, RZ, 0x15, R0 ;  /* 0x00000015ff007819 */ /* 0x000fe80000011600 */
[----:B------:R-:W-:Y:S03]  /*b350*/  ISETP.NE.AND P0, PT, R16, R0, PT ;  /* 0x000000001000720c */ /* 0x000fe60003f05270 */
[----:B---3--:R-:W2:Y:S10]  /*b360*/  LDTM.x16 R24, tmem[UR4+-0x60] ;  /* 0xffffa004001879ee */ /* 0x008eb4000824ff00 */
[----:B--2---:R-:W-:Y:S05]  /*b370*/  @!P0 BRA `(.L_x_206) ;  /* 0x0000000000408947 */ /* 0x004fea0003800000 */
[----:B------:R-:W2:Y:S01]  /*b380*/  LDCU.64 UR8, c[0x4][0x80] ;  /* 0x01001000ff0877ac */ /* 0x000ea20008000a00 */
[----:B------:R-:W-:Y:S01]  /*b390*/  MOV R3, 0x0 ;  /* 0x0000000000037802 */ /* 0x000fe20000000f00 */
[----:B------:R-:W-:Y:S02]  /*b3a0*/  HFMA2 R12, -RZ, RZ, 0, 5.9604644775390625e-08 ;  /* 0x00000001ff0c7431 */ /* 0x000fe400000001ff */
[----:B------:R-:W-:Y:S02]  /*b3b0*/  IMAD.MOV.U32 R8, RZ, RZ, 0x192 ;  /* 0x00000192ff087424 */ /* 0x000fe400078e00ff */
[----:B------:R-:W-:Y:S01]  /*b3c0*/  IMAD.MOV.U32 R13, RZ, RZ, RZ ;  /* 0x000000ffff0d7224 */ /* 0x000fe200078e00ff */
[----:B------:R-:W3:Y:S01]  /*b3d0*/  LDCU.64 UR6, c[0x4][0x88] ;  /* 0x01001100ff0677ac */ /* 0x000ee20008000a00 */
[----:B-1----:R-:W1:Y:S01]  /*b3e0*/  LDC.64 R2, c[0x4][R3] ;  /* 0x0100000003027b82 */ /* 0x002e620000000a00 */
[----:B------:R-:W4:Y:S01]  /*b3f0*/  LDCU.64 UR4, c[0x4][0x8] ;  /* 0x01000100ff0477ac */ /* 0x000f220008000a00 */
[----:B--2---:R-:W-:Y:S01]  /*b400*/  MOV R5, UR9 ;  /* 0x0000000900057c02 */ /* 0x004fe20008000f00 */
[----:B------:R-:W-:Y:S01]  /*b410*/  IMAD.U32 R4, RZ, RZ, UR8 ;  /* 0x00000008ff047e24 */ /* 0x000fe2000f8e00ff */
[----:B---3--:R-:W-:Y:S01]  /*b420*/  MOV R7, UR7 ;  /* 0x0000000700077c02 */ /* 0x008fe20008000f00 */
[----:B------:R-:W-:Y:S01]  /*b430*/  IMAD.U32 R6, RZ, RZ, UR6 ;  /* 0x00000006ff067e24 */ /* 0x000fe2000f8e00ff */
[----:B----4-:R-:W-:Y:S01]  /*b440*/  MOV R11, UR5 ;  /* 0x00000005000b7c02 */ /* 0x010fe20008000f00 */
[----:B------:R-:W-:Y:S02]  /*b450*/  IMAD.U32 R10, RZ, RZ, UR4 ;  /* 0x00000004ff0a7e24 */ /* 0x000fe4000f8e00ff */
[----:B------:R-:W-:Y:S07]  /*b460*/  LEPC R20, `(.L_x_206) ;  /* 0x000000001014794e */ /* 0x000fee0000000000 */
[----:B-1----:R-:W-:Y:S05]  /*b470*/  CALL.ABS.NOINC R2 ;  /* 0x0000000002007343 */ /* 0x002fea0003c00000 */
.L_x_206:
[----:B------:R-:W-:Y:S01]  /*b480*/  LOP3.LUT R75, R75, 0x100, RZ, 0xfc, !PT ;  /* 0x000001004b4b7812 */ /* 0x000fe200078efcff */
[----:B------:R-:W-:Y:S05]  /*b490*/  WARPSYNC.ALL ;  /* 0x0000000000007948 */ /* 0x000fea0003800000 */
[----:B------:R-:W-:Y:S01]  /*b4a0*/  R2UR UR5, R75 ;  /* 0x000000004b0572ca */ /* 0x000fe200000e0000 */
[----:B------:R-:W2:Y:S01]  /*b4b0*/  S2R R72, SR_TID.X ;  /* 0x0000000000487919 */ /* 0x000ea20000002100 */
[----:B------:R-:W3:Y:S01]  /*b4c0*/  S2UR UR38, SR_CgaCtaId ;  /* 0x00000000002679c3 */ /* 0x000ee20000008800 */
[----:B------:R-:W-:Y:S01]  /*b4d0*/  UMOV UR4, 0x400 ;  /* 0x0000040000047882 */ /* 0x000fe20000000000 */
[----:B--2---:R-:W-:Y:S01]  /*b4e0*/  SHF.R.U32.HI R73, RZ, 0x1, R72 ;  /* 0x00000001ff497819 */ /* 0x004fe20000011648 */
[----:B---3--:R-:W-:Y:S03]  /*b4f0*/  ULEA UR36, UR38, UR4, 0x18 ;  /* 0x0000000426247291 */ /* 0x008fe6000f8ec0ff */
[----:B------:R-:W-:Y:S06]  /*b500*/  LOP3.LUT R73, R73, 0x40, RZ, 0xc0, !PT ;  /* 0x0000004049497812 */ /* 0x000fec00078ec0ff */
[----:B------:R-:W1:Y:S08]  /*b510*/  LDS.128 R12, [R73+UR36+0x2e200] ;  /* 0x02e20024490c7984 */ /* 0x000e700008000c00 */
[----:B------:R-:W2:Y:S08]  /*b520*/  LDS.128 R16, [R73+UR36+0x2e210] ;  /* 0x02e2102449107984 */ /* 0x000eb00008000c00 */
[----:B------:R-:W3:Y:S08]  /*b530*/  LDS.128 R8, [R73+UR36+0x2e220] ;  /* 0x02e2202449087984 */ /* 0x000ef00008000c00 */
[----:B------:R-:W4:Y:S08]  /*b540*/  LDS.128 R4, [R73+UR36+0x2e230] ;  /* 0x02e2302449047984 */ /* 0x000f300008000c00 */
[----:B------:R-:W5:Y:S01]  /*b550*/  LDS.128 R20, [R73+UR36+0x2e280] ;  /* 0x02e2802449147984 */ /* 0x000f620008000c00 */
[----:B-1----:R-:W-:Y:S01]  /*b560*/  FADD2 R2, R40.F32x2.HI_LO, R12.F32x2.HI_LO ;  /* 0x0000000c2802724b */ /* 0x002fe20000000000 */
[----:B------:R-:W-:Y:S01]  /*b570*/  SHF.R.U32.HI R40, RZ, 0x3, R72 ;  /* 0x00000003ff287819 */ /* 0x000fe20000011648 */
[----:B------:R-:W-:Y:S02]  /*b580*/  FADD2 R12, R42.F32x2.HI_LO, R14.F32x2.HI_LO ;  /* 0x0000000e2a0c724b */ /* 0x000fe40000000000 */
[----:B------:R-:W-:Y:S02]  /*b590*/  IMAD.U32 R41, R72, 0x10000, RZ ;  /* 0x0001000048297824 */ /* 0x000fe400078e00ff */
[----:B------:R-:W-:Y:S02]  /*b5a0*/  FMUL2 R2, R2.F32x2.HI_LO, R56.F32x2.HI_LO ;  /* 0x000000380202724a */ /* 0x000fe40000000000 */
[----:B------:R-:W-:Y:S01]  /*b5b0*/  FMUL2 R12, R12.F32x2.HI_LO, R58.F32x2.HI_LO ;  /* 0x0000003a0c0c724a */ /* 0x000fe20000000000 */
[----:B------:R-:W-:Y:S01]  /*b5c0*/  LOP3.LUT R0, R41, 0x600010, R40, 0xc8, !PT ;  /* 0x0060001029007812 */ /* 0x000fe200078ec828 */
[----:B--2---:R-:W-:Y:S01]  /*b5d0*/  FADD2 R14, R44.F32x2.HI_LO, R16.F32x2.HI_LO ;  /* 0x000000102c0e724b */ /* 0x004fe20000000000 */
[----:B------:R-:W-:Y:S02]  /*b5e0*/  F2FP.F16.F32.PACK_AB R2, R3, R2 ;  /* 0x000000020302723e */ /* 0x000fe400000000ff */
[----:B------:R-:W-:Y:S01]  /*b5f0*/  LOP3.LUT R0, R0, 0x120, RZ, 0xfc, !PT ;  /* 0x0000012000007812 */ /* 0x000fe200078efcff */
[----:B------:R-:W-:Y:S01]  /*b600*/  FMUL2 R14, R14.F32x2.HI_LO, R60.F32x2.HI_LO ;  /* 0x0000003c0e0e724a */ /* 0x000fe20000000000 */
[----:B------:R-:W-:Y:S02]  /*b610*/  PRMT R42, R2, 0x7632, R42 ;  /* 0x00007632022a7816 */ /* 0x000fe4000000002a */
[----:B------:R-:W-:Y:S01]  /*b620*/  R2UR UR4, R0 ;  /* 0x00000000000472ca */ /* 0x000fe200000e0000 */
[----:B---3--:R-:W-:Y:S01]  /*b630*/  FADD2 R48, R48.F32x2.HI_LO, R8.F32x2.HI_LO ;  /* 0x000000083030724b */ /* 0x008fe20000000000 */
[----:B------:R-:W-:Y:S01]  /*b640*/  F2FP.F16.F32.PACK_AB R0, R13, R12 ;  /* 0x0000000c0d00723e */ /* 0x000fe200000000ff */
[----:B------:R-:W-:Y:S02]  /*b650*/  FADD2 R12, R46.F32x2.HI_LO, R18.F32x2.HI_LO ;  /* 0x000000122e0c724b */ /* 0x000fe40000000000 */
[----:B------:R-:W1:Y:S01]  /*b660*/  LDS.128 R16, [R73+UR36+0x2e290] ;  /* 0x02e2902449107984 */ /* 0x000e620008000c00 */
[----:B------:R-:W-:Y:S01]  /*b670*/  PRMT R43, R0, 0x7632, R43 ;  /* 0x00007632002b7816 */ /* 0x000fe2000000002b */
[----:B------:R-:W-:Y:S01]  /*b680*/  FADD2 R50, R50.F32x2.HI_LO, R10.F32x2.HI_LO ;  /* 0x0000000a3232724b */ /* 0x000fe20000000000 */
[----:B------:R-:W-:Y:S01]  /*b690*/  PRMT R56, R0, 0x7610, R56 ;  /* 0x0000761000387816 */ /* 0x000fe20000000038 */
[----:B----4-:R-:W-:Y:S01]  /*b6a0*/  FADD2 R52, R52.F32x2.HI_LO, R4.F32x2.HI_LO ;  /* 0x000000043434724b */ /* 0x010fe20000000000 */
[----:B------:R-:W-:Y:S01]  /*b6b0*/  F2FP.F16.F32.PACK_AB R0, R15, R14 ;  /* 0x0000000e0f00723e */ /* 0x000fe200000000ff */
[----:B------:R-:W-:Y:S02]  /*b6c0*/  FADD2 R54, R54.F32x2.HI_LO, R6.F32x2.HI_LO ;  /* 0x000000063636724b */ /* 0x000fe40000000000 */
[----:B------:R-:W2:Y:S01]  /*b6d0*/  LDS.128 R8, [R73+UR36+0x2e2a0] ;  /* 0x02e2a02449087984 */ /* 0x000ea20008000c00 */
[----:B------:R-:W-:Y:S01]  /*b6e0*/  PRMT R57, R0, 0x7632, R57 ;  /* 0x0000763200397816 */ /* 0x000fe20000000039 */
[----:B------:R-:W-:Y:S01]  /*b6f0*/  FMUL2 R52, R52.F32x2.HI_LO, R68.F32x2.HI_LO ;  /* 0x000000443434724a */ /* 0x000fe20000000000 */
[----:B------:R-:W-:Y:S01]  /*b700*/  PRMT R58, R0, 0x7610, R58 ;  /* 0x00007610003a7816 */ /* 0x000fe2000000003a */
[----:B------:R-:W-:Y:S02]  /*b710*/  FMUL2 R54, R54.F32x2.HI_LO, R70.F32x2.HI_LO ;  /* 0x000000463636724a */ /* 0x000fe40000000000 */
[----:B------:R-:W-:Y:S01]  /*b720*/  FMUL2 R12, R12.F32x2.HI_LO, R62.F32x2.HI_LO ;  /* 0x0000003e0c0c724a */ /* 0x000fe20000000000 */
[----:B------:R-:W-:Y:S01]  /*b730*/  F2FP.F16.F32.PACK_AB R52, R53, R52 ;  /* 0x000000343534723e */ /* 0x000fe200000000ff */
[----:B------:R-:W3:Y:S01]  /*b740*/  LDS.128 R4, [R73+UR36+0x2e2b0] ;  /* 0x02e2b02449047984 */ /* 0x000ee20008000c00 */
[----:B------:R-:W-:Y:S01]  /*b750*/  F2FP.F16.F32.PACK_AB R54, R55, R54 ;  /* 0x000000363736723e */ /* 0x000fe200000000ff */
[----:B-----5:R-:W-:Y:S01]  /*b760*/  FADD2 R26, R26.F32x2.HI_LO, R22.F32x2.HI_LO ;  /* 0x000000161a1a724b */ /* 0x020fe20000000000 */
[----:B------:R-:W-:Y:S01]  /*b770*/  PRMT R61, R52, 0x7632, R61 ;  /* 0x00007632343d7816 */ /* 0x000fe2000000003d */
[----:B------:R-:W-:Y:S01]  /*b780*/  FADD2 R24, R24.F32x2.HI_LO, R20.F32x2.HI_LO ;  /* 0x000000141818724b */ /* 0x000fe20000000000 */
[----:B------:R-:W-:Y:S01]  /*b790*/  PRMT R62, R52, 0x7610, R62 ;  /* 0x00007610343e7816 */ /* 0x000fe2000000003e */
[----:B------:R-:W-:Y:S01]  /*b7a0*/  FMUL2 R26, R26.F32x2.HI_LO, R78.F32x2.HI_LO ;  /* 0x0000004e1a1a724a */ /* 0x000fe20000000000 */
[----:B------:R-:W-:Y:S01]  /*b7b0*/  PRMT R63, R54, 0x7632, R63 ;  /* 0x00007632363f7816 */ /* 0x000fe2000000003f */
[----:B------:R-:W-:Y:S01]  /*b7c0*/  LDS.128 R44, [R73+UR36+0x2e300] ;  /* 0x02e30024492c7984 */ /* 0x000fe20008000c00 */
[----:B------:R-:W-:Y:S01]  /*b7d0*/  F2FP.F16.F32.PACK_AB R12, R13, R12 ;  /* 0x0000000c0d0c723e */ /* 0x000fe200000000ff */
[----:B------:R-:W-:Y:S02]  /*b7e0*/  FMUL2 R24, R24.F32x2.HI_LO, R76.F32x2.HI_LO ;  /* 0x0000004c1818724a */ /* 0x000fe40000000000 */
[----:B------:R-:W-:Y:S01]  /*b7f0*/  FMUL2 R48, R48.F32x2.HI_LO, R64.F32x2.HI_LO ;  /* 0x000000403030724a */ /* 0x000fe20000000000 */
[----:B------:R-:W-:Y:S01]  /*b800*/  PRMT R64, R54, 0x7610, R64 ;  /* 0x0000761036407816 */ /* 0x000fe20000000040 */
[----:B------:R-:W-:Y:S01]  /*b810*/  FMUL2 R50, R50.F32x2.HI_LO, R66.F32x2.HI_LO ;  /* 0x000000423232724a */ /* 0x000fe20000000000 */
[----:B------:R-:W-:Y:S01]  /*b820*/  F2FP.F16.F32.PACK_AB R24, R25, R24 ;  /* 0x000000181918723e */ /* 0x000fe200000000ff */
[----:B------:R-:W4:Y:S01]  /*b830*/  LDS.128 R52, [R73+UR36+0x2e310] ;  /* 0x02e3102449347984 */ /* 0x000f220008000c00 */
[----:B------:R-:W-:Y:S02]  /*b840*/  F2FP.F16.F32.PACK_AB R0, R49, R48 ;  /* 0x000000303100723e */ /* 0x000fe400000000ff */
[----:B------:R-:W-:Y:S02]  /*b850*/  PRMT R59, R12, 0x7632, R59 ;  /* 0x000076320c3b7816 */ /* 0x000fe4000000003b */
[C---:B------:R-:W-:Y:S02]  /*b860*/  PRMT R48, R0.reuse, 0x7632, R48 ;  /* 0x0000763200307816 */ /* 0x040fe40000000030 */
[----:B------:R-:W-:Y:S01]  /*b870*/  PRMT R49, R0, 0x7610, R49 ;  /* 0x0000761000317816 */ /* 0x000fe20000000031 */
[----:B-1----:R-:W-:Y:S01]  /*b880*/  FADD2 R28, R28.F32x2.HI_LO, R16.F32x2.HI_LO ;  /* 0x000000101c1c724b */ /* 0x002fe20000000000 */
[----:B------:R-:W-:Y:S01]  /*b890*/  F2FP.F16.F32.PACK_AB R0, R27, R26 ;  /* 0x0000001a1b00723e */ /* 0x000fe200000000ff */
[----:B------:R-:W-:Y:S01]  /*b8a0*/  FADD2 R30, R30.F32x2.HI_LO, R18.F32x2.HI_LO ;  /* 0x000000121e1e724b */ /* 0x000fe20000000000 */
[----:B------:R-:W-:Y:S01]  /*b8b0*/  PRMT R60, R12, 0x7610, R60 ;  /* 0x000076100c3c7816 */ /* 0x000fe2000000003c */
[----:B------:R-:W-:Y:S01]  /*b8c0*/  FMUL2 R28, R28.F32x2.HI_LO, R82.F32x2.HI_LO ;  /* 0x000000521c1c724a */ /* 0x000fe20000000000 */
[----:B------:R-:W-:Y:S01]  /*b8d0*/  PRMT R67, R0, 0x7632, R67 ;  /* 0x0000763200437816 */ /* 0x000fe20000000043 */
[----:B------:R-:W-:Y:S01]  /*b8e0*/  FMUL2 R30, R30.F32x2.HI_LO, R86.F32x2.HI_LO ;  /* 0x000000561e1e724a */ /* 0x000fe20000000000 */
[----:B------:R-:W-:Y:S01]  /*b8f0*/  PRMT R68, R0, 0x7610, R68 ;  /* 0x0000761000447816 */ /* 0x000fe20000000044 */
[----:B--2---:R-:W-:Y:S01]  /*b900*/  FADD2 R32, R32.F32x2.HI_LO, R8.F32x2.HI_LO ;  /* 0x000000082020724b */ /* 0x004fe20000000000 */
[----:B------:R-:W-:Y:S01]  /*b910*/  F2FP.F16.F32.PACK_AB R0, R29, R28 ;  /* 0x0000001c1d00723e */ /* 0x000fe200000000ff */
[----:B------:R-:W-:Y:S01]  /*b920*/  FADD2 R34, R34.F32x2.HI_LO, R10.F32x2.HI_LO ;  /* 0x0000000a2222724b */ /* 0x000fe20000000000 */
[----:B------:R-:W-:Y:S01]  /*b930*/  F2FP.F16.F32.PACK_AB R3, R31, R30 ;  /* 0x0000001e1f03723e */ /* 0x000fe200000000ff */
[----:B------:R-:W-:Y:S01]  /*b940*/  FMUL2 R32, R32.F32x2.HI_LO, R80.F32x2.HI_LO ;  /* 0x000000502020724a */ /* 0x000fe20000000000 */
[C---:B------:R-:W-:Y:S01]  /*b950*/  PRMT R65, R24.reuse, 0x7632, R65 ;  /* 0x0000763218417816 */ /* 0x040fe20000000041 */
[----:B------:R-:W1:Y:S01]  /*b960*/  LDS.128 R28, [R73+UR36+0x2e320] ;  /* 0x02e32024491c7984 */ /* 0x000e620008000c00 */
[----:B------:R-:W-:Y:S01]  /*b970*/  PRMT R66, R24, 0x7610, R66 ;  /* 0x0000761018427816 */ /* 0x000fe20000000042 */
[----:B------:R-:W-:Y:S01]  /*b980*/  FMUL2 R34, R34.F32x2.HI_LO, R84.F32x2.HI_LO ;  /* 0x000000542222724a */ /* 0x000fe20000000000 */
[----:B------:R-:W-:Y:S01]  /*b990*/  PRMT R69, R0, 0x7632, R69 ;  /* 0x0000763200457816 */ /* 0x000fe20000000045 */
[----:B---3--:R-:W-:Y:S01]  /*b9a0*/  FADD2 R36, R36.F32x2.HI_LO, R4.F32x2.HI_LO ;  /* 0x000000042424724b */ /* 0x008fe20000000000 */
[----:B------:R-:W-:Y:S01]  /*b9b0*/  PRMT R70, R0, 0x7610, R70 ;  /* 0x0000761000467816 */ /* 0x000fe20000000046 */
[----:B------:R-:W-:Y:S01]  /*b9c0*/  FADD2 R38, R38.F32x2.HI_LO, R6.F32x2.HI_LO ;  /* 0x000000062626724b */ /* 0x000fe20000000000 */
[C---:B------:R-:W-:Y:S01]  /*b9d0*/  PRMT R71, R3.reuse, 0x7632, R71 ;  /* 0x0000763203477816 */ /* 0x040fe20000000047 */
[----:B------:R-:W4:Y:S01]  /*b9e0*/  LDTM.x16 R12, tmem[UR5] ;  /* 0x00000005000c79ee */ /* 0x000f220008240000 */
[----:B------:R-:W-:Y:S01]  /*b9f0*/  PRMT R74, R3, 0x7610, R74 ;  /* 0x00007610034a7816 */ /* 0x000fe2000000004a */
[----:B------:R-:W-:Y:S01]  /*ba00*/  FMUL2 R36, R36.F32x2.HI_LO, R88.F32x2.HI_LO ;  /* 0x000000582424724a */ /* 0x000fe20000000000 */
[----:B------:R-:W-:Y:S01]  /*ba10*/  F2FP.F16.F32.PACK_AB R0, R33, R32 ;  /* 0x000000202100723e */ /* 0x000fe200000000ff */
[----:B------:R-:W-:Y:S01]  /*ba20*/  FMUL2 R38, R38.F32x2.HI_LO, R90.F32x2.HI_LO ;  /* 0x0000005a2626724a */ /* 0x000fe20000000000 */
[----:B------:R-:W-:Y:S01]  /*ba30*/  F2FP.F16.F32.PACK_AB R3, R35, R34 ;  /* 0x000000222303723e */ /* 0x000fe200000000ff */
[----:B------:R-:W-:Y:S01]  /*ba40*/  UMOV UR5, 0x33334444 ;  /* 0x3333444400057882 */ /* 0x000fe20000000000 */
[C---:B------:R-:W-:Y:S01]  /*ba50*/  PRMT R75, R0.reuse, 0x7632, R75 ;  /* 0x00007632004b7816 */ /* 0x040fe2000000004b */
[----:B------:R-:W2:Y:S01]  /*ba60*/  LDS.128 R32, [R73+UR36+0x2e330] ;  /* 0x02e3302449207984 */ /* 0x000ea20008000c00 */
[----:B------:R-:W-:Y:S02]  /*ba70*/  PRMT R76, R0, 0x7610, R76 ;  /* 0x00007610004c7816 */ /* 0x000fe4000000004c */
[C---:B------:R-:W-:Y:S02]  /*ba80*/  PRMT R77, R3.reuse, 0x7632, R77 ;  /* 0x00007632034d7816 */ /* 0x040fe4000000004d */
[----:B------:R-:W-:Y:S02]  /*ba90*/  PRMT R78, R3, 0x7610, R78 ;  /* 0x00007610034e7816 */ /* 0x000fe4000000004e */
[----:B------:R-:W-:Y:S02]  /*baa0*/  F2FP.F16.F32.PACK_AB R0, R37, R36 ;  /* 0x000000242500723e */ /* 0x000fe400000000ff */
[----:B------:R-:W-:Y:S02]  /*bab0*/  F2FP.F16.F32.PACK_AB R3, R39, R38 ;  /* 0x000000262703723e */ /* 0x000fe400000000ff */
[C---:B------:R-:W-:Y:S01]  /*bac0*/  PRMT R79, R0.reuse, 0x7632, R79 ;  /* 0x00007632004f7816 */ /* 0x040fe2000000004f */
[----:B------:R-:W-:Y:S01]  /*bad0*/  LDS.128 R36, [R73+UR36+0x2e380] ;  /* 0x02e3802449247984 */ /* 0x000fe20008000c00 */
[----:B------:R-:W-:Y:S02]  /*bae0*/  PRMT R80, R0, 0x7610, R80 ;  /* 0x0000761000507816 */ /* 0x000fe40000000050 */
[----:B------:R-:W-:Y:S01]  /*baf0*/  PRMT R81, R3, 0x7632, R81 ;  /* 0x0000763203517816 */ /* 0x000fe20000000051 */
[----:B----4-:R-:W-:Y:S01]  /*bb00*/  FADD2 R16, R16.F32x2.HI_LO, R52.F32x2.HI_LO ;  /* 0x000000341010724b */ /* 0x010fe20000000000 */
[----:B------:R-:W-:Y:S01]  /*bb10*/  PRMT R82, R3, 0x7610, R82 ;  /* 0x0000761003527816 */ /* 0x000fe20000000052 */
[----:B------:R-:W-:Y:S01]  /*bb20*/  FADD2 R18, R18.F32x2.HI_LO, R54.F32x2.HI_LO ;  /* 0x000000361212724b */ /* 0x000fe20000000000 */
[----:B------:R-:W-:Y:S01]  /*bb30*/  F2FP.F16.F32.PACK_AB R50, R51, R50 ;  /* 0x000000323332723e */ /* 0x000fe200000000ff */
[----:B------:R-:W3:Y:S01]  /*bb40*/  LDS.128 R52, [R73+UR36+0x2e390] ;  /* 0x02e3902449347984 */ /* 0x000ee20008000c00 */
[----:B------:R-:W-:Y:S02]  /*bb50*/  FADD2 R12, R12.F32x2.HI_LO, R44.F32x2.HI_LO ;  /* 0x0000002c0c0c724b */ /* 0x000fe40000000000 */
[----:B------:R-:W-:Y:S01]  /*bb60*/  PRMT R51, R50, 0x7632, R51 ;  /* 0x0000763232337816 */ /* 0x000fe20000000033 */
[----:B------:R-:W-:Y:S02]  /*bb70*/  FMUL2 R44, R16.F32x2.HI_LO, R98.F32x2.HI_LO ;  /* 0x00000062102c724a */ /* 0x000fe40000000000 */
[----:B------:R-:W-:Y:S02]  /*bb80*/  FMUL2 R12, R12.F32x2.HI_LO, R92.F32x2.HI_LO ;  /* 0x0000005c0c0c724a */ /* 0x000fe40000000000 */
[----:B-1----:R-:W-:Y:S02]  /*bb90*/  FADD2 R20, R20.F32x2.HI_LO, R28.F32x2.HI_LO ;  /* 0x0000001c1414724b */ /* 0x002fe40000000000 */
[----:B------:R-:W-:Y:S01]  /*bba0*/  FADD2 R22, R22.F32x2.HI_LO, R30.F32x2.HI_LO ;  /* 0x0000001e1616724b */ /* 0x000fe20000000000 */
[----:B------:R-:W-:Y:S01]  /*bbb0*/  F2FP.F16.F32.PACK_AB R3, R13, R12 ;  /* 0x0000000c0d03723e */ /* 0x000fe200000000ff */
[----:B------:R-:W1:Y:S01]  /*bbc0*/  LDS.128 R28, [R73+UR36+0x2e3a0] ;  /* 0x02e3a024491c7984 */ /* 0x000e620008000c00 */
[----:B------:R-:W-:Y:S02]  /*bbd0*/  FADD2 R14, R14.F32x2.HI_LO, R46.F32x2.HI_LO ;  /* 0x0000002e0e0e724b */ /* 0x000fe40000000000 */
[----:B------:R-:W-:Y:S01]  /*bbe0*/  PRMT R83, R3, 0x7632, R83 ;  /* 0x0000763203537816 */ /* 0x000fe20000000053 */
[----:B------:R-:W-:Y:S01]  /*bbf0*/  FMUL2 R46, R18.F32x2.HI_LO, R102.F32x2.HI_LO ;  /* 0x00000066122e724a */ /* 0x000fe20000000000 */
[----:B------:R-:W-:Y:S01]  /*bc00*/  PRMT R84, R3, 0x7610, R84 ;  /* 0x0000761003547816 */ /* 0x000fe20000000054 */
[----:B------:R-:W-:Y:S02]  /*bc10*/  FMUL2 R14, R14.F32x2.HI_LO, R94.F32x2.HI_LO ;  /* 0x0000005e0e0e724a */ /* 0x000fe40000000000 */
[----:B--2---:R-:W-:Y:S01]  /*bc20*/  FADD2 R24, R24.F32x2.HI_LO, R32.F32x2.HI_LO ;  /* 0x000000201818724b */ /* 0x004fe20000000000 */
[----:B------:R-:W-:Y:S01]  /*bc30*/  F2FP.F16.F32.PACK_AB R3, R47, R46 ;  /* 0x0000002e2f03723e */ /* 0x000fe200000000ff */
[----:B------:R-:W-:Y:S01]  /*bc40*/  FMUL2 R20, R20.F32x2.HI_LO, R96.F32x2.HI_LO ;  /* 0x000000601414724a */ /* 0x000fe20000000000 */
[----:B------:R-:W-:Y:S01]  /*bc50*/  F2FP.F16.F32.PACK_AB R0, R15, R14 ;  /* 0x0000000e0f00723e */ /* 0x000fe200000000ff */
[----:B------:R-:W-:Y:S01]  /*bc60*/  FMUL2 R22, R22.F32x2.HI_LO, R100.F32x2.HI_LO ;  /* 0x000000641616724a */ /* 0x000fe20000000000 */
[----:B------:R-:W-:Y:S01]  /*bc70*/  PRMT R46, R3, 0x7632, R46 ;  /* 0x00007632032e7816 */ /* 0x000fe2000000002e */
[----:B------:R-:W3:Y:S01]  /*bc80*/  LDTM.x16 R4, tmem[UR4] ;  /* 0x00000004000479ee */ /* 0x000ee20008240000 */
[C---:B------:R-:W-:Y:S01]  /*bc90*/  PRMT R85, R0.reuse, 0x7632, R85 ;  /* 0x0000763200557816 */ /* 0x040fe20000000055 */
[----:B------:R-:W-:Y:S01]  /*bca0*/  USHF.L.U32 UR4, UR40, 0x2, URZ ;  /* 0x0000000228047899 */ /* 0x000fe200080006ff */
[----:B------:R-:W-:Y:S02]  /*bcb0*/  PRMT R86, R0, 0x7610, R86 ;  /* 0x0000761000567816 */ /* 0x000fe40000000056 */
[----:B------:R-:W-:Y:S02]  /*bcc0*/  F2FP.F16.F32.PACK_AB R0, R45, R44 ;  /* 0x0000002c2d00723e */ /* 0x000fe400000000ff */
[----:B------:R-:W-:Y:S02]  /*bcd0*/  PRMT R47, R3, 0x7610, R47 ;  /* 0x00007610032f7816 */ /* 0x000fe4000000002f */
[C---:B------:R-:W-:Y:S02]  /*bce0*/  PRMT R44, R0.reuse, 0x7632, R44 ;  /* 0x00007632002c7816 */ /* 0x040fe4000000002c */
[----:B------:R-:W-:Y:S02]  /*bcf0*/  PRMT R45, R0, 0x7610, R45 ;  /* 0x00007610002d7816 */ /* 0x000fe4000000002d */
[----:B------:R-:W-:Y:S01]  /*bd00*/  F2FP.F16.F32.PACK_AB R0, R21, R20 ;  /* 0x000000141500723e */ /* 0x000fe200000000ff */
[----:B------:R-:W-:Y:S01]  /*bd10*/  FADD2 R20, R26.F32x2.HI_LO, R34.F32x2.HI_LO ;  /* 0x000000221a14724b */ /* 0x000fe20000000000 */
[----:B------:R-:W-:Y:S01]  /*bd20*/  F2FP.F16.F32.PACK_AB R3, R23, R22 ;  /* 0x000000161703723e */ /* 0x000fe200000000ff */
[----:B------:R-:W-:Y:S01]  /*bd30*/  FMUL2 R22, R24.F32x2.HI_LO, R104.F32x2.HI_LO ;  /* 0x000000681816724a */ /* 0x000fe20000000000 */
[C---:B------:R-:W-:Y:S01]  /*bd40*/  PRMT R32, R0.reuse, 0x7632, R32 ;  /* 0x0000763200207816 */ /* 0x040fe20000000020 */
[----:B------:R-:W2:Y:S01]  /*bd50*/  LDS.128 R24, [R73+UR36+0x2e3b0] ;  /* 0x02e3b02449187984 */ /* 0x000ea20008000c00 */
[----:B------:R-:W-:Y:S01]  /*bd60*/  PRMT R33, R0, 0x7610, R33 ;  /* 0x0000761000217816 */ /* 0x000fe20000000021 */
[----:B------:R-:W-:Y:S01]  /*bd70*/  NOP ;  /* 0x0000000000007918 */ /* 0x000fe20000000000 */
[----:B------:R-:W-:Y:S01]  /*bd80*/  F2FP.F16.F32.PACK_AB R22, R23, R22 ;  /* 0x000000161716723e */ /* 0x000fe200000000ff */
[----:B------:R-:W-:Y:S01]  /*bd90*/  FMUL2 R20, R20.F32x2.HI_LO, R106.F32x2.HI_LO ;  /* 0x0000006a1414724a */ /* 0x000fe20000000000 */
[----:B------:R-:W-:Y:S01]  /*bda0*/  PRMT R34, R3, 0x7632, R34 ;  /* 0x0000763203227816 */ /* 0x000fe20000000022 */
[----:B---3--:R-:W-:Y:S01]  /*bdb0*/  FADD2 R10, R10.F32x2.HI_LO, R54.F32x2.HI_LO ;  /* 0x000000360a0a724b */ /* 0x008fe20000000000 */
[----:B------:R-:W-:Y:S01]  /*bdc0*/  PRMT R35, R3, 0x7610, R35 ;  /* 0x0000761003237816 */ /* 0x000fe20000000023 */
[----:B------:R-:W-:Y:S01]  /*bdd0*/  IMAD.U32 R54, RZ, RZ, UR4 ;  /* 0x00000004ff367e24 */ /* 0x000fe2000f8e00ff */
[----:B------:R-:W-:Y:S01]  /*bde0*/  F2FP.F16.F32.PACK_AB R20, R21, R20 ;  /* 0x000000141514723e */ /* 0x000fe200000000ff */
[----:B------:R-:W-:Y:S01]  /*bdf0*/  FADD2 R4, R4.F32x2.HI_LO, R36.F32x2.HI_LO ;  /* 0x000000240404724b */ /* 0x000fe20000000000 */
[----:B------:R-:W-:Y:S01]  /*be00*/  PRMT R23, R22, 0x7632, R23 ;  /* 0x0000763216177816 */ /* 0x000fe20000000017 */
[----:B------:R-:W-:Y:S01]  /*be10*/  FADD2 R6, R6.F32x2.HI_LO, R38.F32x2.HI_LO ;  /* 0x000000260606724b */ /* 0x000fe20000000000 */
[----:B------:R-:W-:Y:S01]  /*be20*/  R2UR UR4, R54 ;  /* 0x00000000360472ca */ /* 0x000fe200000e0000 */
[----:B------:R-:W-:Y:S01]  /*be30*/  FADD2 R8, R8.F32x2.HI_LO, R52.F32x2.HI_LO ;  /* 0x000000340808724b */ /* 0x000fe20000000000 */
[----:B------:R-:W-:Y:S01]  /*be40*/  PRMT R36, R20, 0x7632, R36 ;  /* 0x0000763214247816 */ /* 0x000fe20000000024 */
[----:B-1----:R-:W-:Y:S01]  /*be50*/  FADD2 R12, R12.F32x2.HI_LO, R28.F32x2.HI_LO ;  /* 0x0000001c0c0c724b */ /* 0x002fe20000000000 */
[----:B------:R-:W-:Y:S01]  /*be60*/  PRMT R37, R20, 0x7610, R37 ;  /* 0x0000761014257816 */ /* 0x000fe20000000025 */
[----:B------:R-:W-:Y:S02]  /*be70*/  FADD2 R14, R14.F32x2.HI_LO, R30.F32x2.HI_LO ;  /* 0x0000001e0e0e724b */ /* 0x000fe40000000000 */
[----:B------:R-:W-:Y:S02]  /*be80*/  FMUL2 R4, R4.F32x2.HI_LO, R108.F32x2.HI_LO ;  /* 0x0000006c0404724a */ /* 0x000fe40000000000 */
[----:B------:R-:W-:Y:S02]  /*be90*/  FMUL2 R6, R6.F32x2.HI_LO, R110.F32x2.HI_LO ;  /* 0x0000006e0606724a */ /* 0x000fe40000000000 */
[----:B------:R-:W-:Y:S01]  /*bea0*/  FMUL2 R8, R8.F32x2.HI_LO, R112.F32x2.HI_LO ;  /* 0x000000700808724a */ /* 0x000fe20000000000 */
[----:B------:R-:W-:Y:S01]  /*beb0*/  F2FP.F16.F32.PACK_AB R4, R5, R4 ;  /* 0x000000040504723e */ /* 0x000fe200000000ff */
[----:B------:R-:W-:Y:S01]  /*bec0*/  USHF.R.U64 UR4, UR5, UR4, 0x123333 ;  /* 0x0012333305047499 */ /* 0x000fe20008001204 */
[----:B------:R-:W-:Y:S01]  /*bed0*/  F2FP.F16.F32.PACK_AB R6, R7, R6 ;  /* 0x000000060706723e */ /* 0x000fe200000000ff */
[----:B------:R-:W-:Y:S01]  /*bee0*/  FMUL2 R10, R10.F32x2.HI_LO, R114.F32x2.HI_LO ;  /* 0x000000720a0a724a */ /* 0x000fe20000000000 */
[----:B------:R-:W-:Y:S01]  /*bef0*/  F2FP.F16.F32.PACK_AB R8, R9, R8 ;  /* 0x000000080908723e */ /* 0x000fe200000000ff */
[----:B------:R-:W-:Y:S01]  /*bf00*/  ULOP3.LUT UR37, UR4, 0x7, URZ, 0xc0, !UPT ;  /* 0x0000000704257892 */ /* 0x000fe2000f8ec0ff */
[----:B------:R-:W-:Y:S01]  /*bf10*/  PRMT R38, R4, 0x7632, R38 ;  /* 0x0000763204267816 */ /* 0x000fe20000000026 */
[----:B------:R-:W-:Y:S01]  /*bf20*/  FMUL2 R12, R12.F32x2.HI_LO, R116.F32x2.HI_LO ;  /* 0x000000740c0c724a */ /* 0x000fe20000000000 */
[----:B------:R-:W-:Y:S01]  /*bf30*/  F2FP.F16.F32.PACK_AB R10, R11, R10 ;  /* 0x0000000a0b0a723e */ /* 0x000fe200000000ff */
[----:B------:R-:W-:Y:S01]  /*bf40*/  UISETP.NE.AND UP0, UPT, UR37, 0x3, UPT ;  /* 0x000000032500788c */ /* 0x000fe2000bf05270 */
[----:B------:R-:W-:Y:S01]  /*bf50*/  PRMT R39, R4, 0x7610, R39 ;  /* 0x0000761004277816 */ /* 0x000fe20000000027 */
[----:B------:R-:W-:Y:S01]  /*bf60*/  FMUL2 R14, R14.F32x2.HI_LO, R118.F32x2.HI_LO ;  /* 0x000000760e0e724a */ /* 0x000fe20000000000 */
[----:B------:R-:W-:Y:S02]  /*bf70*/  F2FP.F16.F32.PACK_AB R12, R13, R12 ;  /* 0x0000000c0d0c723e */ /* 0x000fe400000000ff */
[----:B------:R-:W-:Y:S01]  /*bf80*/  PRMT R52, R6, 0x7632, R52 ;  /* 0x0000763206347816 */ /* 0x000fe20000000034 */
[----:B--2---:R-:W-:Y:S01]  /*bf90*/  FADD2 R16, R16.F32x2.HI_LO, R24.F32x2.HI_LO ;  /* 0x000000181010724b */ /* 0x004fe20000000000 */
[----:B------:R-:W-:Y:S01]  /*bfa0*/  F2FP.F16.F32.PACK_AB R14, R15, R14 ;  /* 0x0000000e0f0e723e */ /* 0x000fe200000000ff */
[----:B------:R-:W-:Y:S01]  /*bfb0*/  FADD2 R18, R18.F32x2.HI_LO, R26.F32x2.HI_LO ;  /* 0x0000001a1212724b */ /* 0x000fe20000000000 */
[----:B------:R-:W-:Y:S01]  /*bfc0*/  PRMT R53, R6, 0x7610, R53 ;  /* 0x0000761006357816 */ /* 0x000fe20000000035 */
[----:B------:R-:W-:Y:S01]  /*bfd0*/  FMUL2 R16, R16.F32x2.HI_LO, R120.F32x2.HI_LO ;  /* 0x000000781010724a */ /* 0x000fe20000000000 */
[----:B------:R-:W-:Y:S01]  /*bfe0*/  PRMT R28, R8, 0x7632, R28 ;  /* 0x00007632081c7816 */ /* 0x000fe2000000001c */
[----:B------:R-:W-:Y:S01]  /*bff0*/  FMUL2 R18, R18.F32x2.HI_LO, R122.F32x2.HI_LO ;  /* 0x0000007a1212724a */ /* 0x000fe20000000000 */
[----:B------:R-:W-:Y:S02]  /*c000*/  PRMT R29, R8, 0x7610, R29 ;  /* 0x00007610081d7816 */ /* 0x000fe4000000001d */
[----:B------:R-:W-:Y:S02]  /*c010*/  F2FP.F16.F32.PACK_AB R16, R17, R16 ;  /* 0x000000101110723e */ /* 0x000fe400000000ff */
[----:B------:R-:W-:Y:S02]  /*c020*/  F2FP.F16.F32.PACK_AB R18, R19, R18 ;  /* 0x000000121312723e */ /* 0x000fe400000000ff */
[C---:B------:R-:W-:Y:S02]  /*c030*/  PRMT R30, R10.reuse, 0x7632, R30 ;  /* 0x000076320a1e7816 */ /* 0x040fe4000000001e */
[----:B------:R-:W-:Y:S02]  /*c040*/  PRMT R31, R10, 0x7610, R31 ;  /* 0x000076100a1f7816 */ /* 0x000fe4000000001f */
[C---:B------:R-:W-:Y:S02]  /*c050*/  PRMT R24, R12.reuse, 0x7632, R24 ;  /* 0x000076320c187816 */ /* 0x040fe40000000018 */
[----:B------:R-:W-:Y:S02]  /*c060*/  PRMT R25, R12, 0x7610, R25 ;  /* 0x000076100c197816 */ /* 0x000fe40000000019 */
[C---:B------:R-:W-:Y:S02]  /*c070*/  PRMT R17, R14.reuse, 0x7632, R17 ;  /* 0x000076320e117816 */ /* 0x040fe40000000011 */
[----:B------:R-:W-:Y:S02]  /*c080*/  PRMT R26, R14, 0x7610, R26 ;  /* 0x000076100e1a7816 */ /* 0x000fe4000000001a */
[----:B------:R-:W-:Y:S02]  /*c090*/  PRMT R19, R16, 0x7632, R19 ;  /* 0x0000763210137816 */ /* 0x000fe40000000013 */
[----:B------:R-:W-:Y:S01]  /*c0a0*/  PRMT R27, R18, 0x7632, R27 ;  /* 0x00007632121b7816 */ /* 0x000fe2000000001b */
[----:B------:R-:W-:Y:S06]  /*c0b0*/  BRA.U !UP0, `(.L_x_207) ;  /* 0x0000000108087547 */ /* 0x000fec000b800000 */
[----:B------:R-:W-:Y:S05]  /*c0c0*/  BPT.TRAP 0x1 ;  /* 0x000000040000795c */ /* 0x000fea0000300000 */
[----:B------:R-:W-:Y:S05]  /*c0d0*/  BPT.TRAP 0x1 ;  /* 0x000000040000795c */ /* 0x000fea0000300000 */
.L_x_207:
[----:B------:R-:W-:Y:S04]  /*c0e0*/  UIADD3 UR4, UPT, UPT, UR36, 0x2e868, URZ ;  /* 0x0002e86824047890 */ /* 0x000fe8000fffe0ff */
[----:B------:R-:W-:Y:S09]  /*c0f0*/  UPRMT UR4, UR38, 0x654, UR4 ;  /* 0x0000065426047896 */ /* 0x000ff20008000004 */
[----:B------:R-:W-:Y:S01]  /*c100*/  SYNCS.ARRIVE.TRANS64.RED.A1T0 RZ, [UR4], RZ ;  /* 0x000000ffffff79a7 */ /* 0x000fe20008100404 */
[----:B------:R-:W-:Y:S04]  /*c110*/  UIADD3 UR4, UPT, UPT, UR36, 0x1e000, URZ ;  /* 0x0001e00024047890 */ /* 0x000fe8000fffe0ff */
[----:B------:R-:W-:Y:S09]  /*c120*/  ULOP3.LUT UP0, URZ, UR4, 0x3f0, URZ, 0xc0, !UPT ;  /* 0x000003f004ff7892 */ /* 0x000ff2000f80c0ff */
[----:B------:R-:W-:Y:S05]  /*c130*/  BRA.U !UP0, `(.L_x_208) ;  /* 0x0000000108407547 */ /* 0x000fea000b800000 */
        /* <DEDUP_REMOVED lines=16> */
.L_x_208:
[C---:B------:R-:W-:Y:S01]  /*c240*/  LOP3.LUT P0, RZ, R72.reuse, 0x2, RZ, 0xc0, !PT ;  /* 0x0000000248ff7812 */ /* 0x040fe2000780c0ff */
[C---:B------:R-:W-:Y:S01]  /*c250*/  IMAD.SHL.U32 R3, R72.reuse, 0x40, RZ ;  /* 0x0000004048037824 */ /* 0x040fe200078e00ff */
[----:B------:R-:W-:Y:S01]  /*c260*/  SHF.R.U32.HI R5, RZ, 0x7, R72 ;  /* 0x00000007ff057819 */ /* 0x000fe20000011648 */
[----:B------:R-:W-:Y:S01]  /*c270*/  IMAD.SHL.U32 R0, R72, 0x8, RZ ;  /* 0x0000000848007824 */ /* 0x000fe200078e00ff */
[----:B------:R-:W-:Y:S01]  /*c280*/  LOP3.LUT R42, R42, 0xffff, RZ, 0xc0, !PT ;  /* 0x0000ffff2a2a7812 */ /* 0x000fe200078ec0ff */
[----:B------:R-:W-:Y:S01]  /*c290*/  IMAD.U32 R81, R81, 0x10000, RZ ;  /* 0x0001000051517824 */ /* 0x000fe200078e00ff */
[----:B------:R-:W-:Y:S01]  /*c2a0*/  LOP3.LUT R4, R3, 0x1c0, RZ, 0xc0, !PT ;  /* 0x000001c003047812 */ /* 0x000fe200078ec0ff */
[----:B------:R-:W-:Y:S01]  /*c2b0*/  IMAD.U32 R52, R52, 0x10000, RZ ;  /* 0x0001000034347824 */ /* 0x000fe200078e00ff */
[----:B------:R-:W-:Y:S01]  /*c2c0*/  LOP3.LUT R57, R57, 0xffff, RZ, 0xc0, !PT ;  /* 0x0000ffff39397812 */ /* 0x000fe200078ec0ff */
[----:B------:R-:W-:Y:S01]  /*c2d0*/  IMAD.U32 R43, R43, 0x10000, RZ ;  /* 0x000100002b2b7824 */ /* 0x000fe200078e00ff */
[----:B------:R-:W-:Y:S01]  /*c2e0*/  LOP3.LUT R0, R4, 0x38, R0, 0xf8, !PT ;  /* 0x0000003804007812 */ /* 0x000fe200078ef800 */
[----:B------:R-:W-:Y:S01]  /*c2f0*/  IMAD.U32 R51, R51, 0x10000, RZ ;  /* 0x0001000033337824 */ /* 0x000fe200078e00ff */
[----:B------:R-:W-:Y:S01]  /*c300*/  LOP3.LUT R4, R72, 0x1, RZ, 0xc0, !PT ;  /* 0x0000000148047812 */ /* 0x000fe200078ec0ff */
[----:B------:R-:W-:Y:S01]  /*c310*/  IMAD.U32 R63, R63, 0x10000, RZ ;  /* 0x000100003f3f7824 */ /* 0x000fe200078e00ff */
[----:B------:R-:W-:Y:S01]  /*c320*/  LOP3.LUT R0, R0, 0x1e00, R3, 0xf8, !PT ;  /* 0x00001e0000007812 */ /* 0x000fe200078ef803 */
[----:B------:R-:W-:Y:S01]  /*c330*/  IMAD.MOV.U32 R3, RZ, RZ, 0x10 ;  /* 0x00000010ff037424 */ /* 0x000fe200078e00ff */
[----:B------:R-:W-:Y:S01]  /*c340*/  LOP3.LUT R5, R5, 0x1, RZ, 0xc0, !PT ;  /* 0x0000000105057812 */ /* 0x000fe200078ec0ff */
[----:B------:R-:W-:Y:S01]  /*c350*/  IMAD.U32 R67, R67, 0x10000, RZ ;  /* 0x0001000043437824 */ /* 0x000fe200078e00ff */
[----:B------:R-:W-:Y:S01]  /*c360*/  LEA R8, P1, R42, RZ, 0x10 ;  /* 0x000000ff2a087211 */ /* 0x000fe200078280ff */
[----:B------:R-:W-:Y:S01]  /*c370*/  IMAD.U32 R71, R71, 0x10000, RZ ;  /* 0x0001000047477824 */ /* 0x000fe200078e00ff */
[----:B------:R-:W-:Y:S01]  /*c380*/  SEL R6, R3, 0xfffffff0, !P0 ;  /* 0xfffffff003067807 */ /* 0x000fe20004000000 */
[----:B------:R-:W-:Y:S01]  /*c390*/  IMAD.U32 R85, R85, 0x10000, RZ ;  /* 0x0001000055557824 */ /* 0x000fe200078e00ff */
[----:B------:R-:W-:Y:S01]  /*c3a0*/  ISETP.NE.U32.AND P2, PT, R4, 0x1, PT ;  /* 0x000000010400780c */ /* 0x000fe20003f45070 */
[----:B------:R-:W-:Y:S01]  /*c3b0*/  IMAD.U32 R36, R36, 0x10000, RZ ;  /* 0x0001000024247824 */ /* 0x000fe200078e00ff */
[----:B------:R-:W-:Y:S01]  /*c3c0*/  LOP3.LUT R48, R48, 0xffff, RZ, 0xc0, !PT ;  /* 0x0000ffff30307812 */ /* 0x000fe200078ec0ff */
[----:B------:R-:W-:Y:S01]  /*c3d0*/  IMAD R0, R6, R5, R0 ;  /* 0x0000000506007224 */ /* 0x000fe200078e0200 */
[----:B------:R-:W-:Y:S02]  /*c3e0*/  LEA R4, P0, R57, RZ, 0x10 ;  /* 0x000000ff39047211 */ /* 0x000fe400078080ff */
[----:B------:R-:W-:Y:S02]  /*c3f0*/  LOP3.LUT R61, R61, 0xffff, RZ, 0xc0, !PT ;  /* 0x0000ffff3d3d7812 */ /* 0x000fe400078ec0ff */
[----:B------:R-:W-:Y:S02]  /*c400*/  LEA.HI.X R9, R42, RZ, RZ, 0x10, P1 ;  /* 0x000000ff2a097211 */ /* 0x000fe400008f84ff */
[----:B------:R-:W-:Y:S02]  /*c410*/  LEA R6, P1, R48, RZ, 0x10 ;  /* 0x000000ff30067211 */ /* 0x000fe400078280ff */
[----:B------:R-:W-:Y:S02]  /*c420*/  LEA.HI.X R5, R57, RZ, RZ, 0x10, P0 ;  /* 0x000000ff39057211 */ /* 0x000fe400000f84ff */
[----:B------:R-:W-:Y:S02]  /*c430*/  LOP3.LUT R2, R8, 0xffff, R2, 0xf8, !PT ;  /* 0x0000ffff08027812 */ /* 0x000fe400078ef802 */
[----:B------:R-:W-:Y:S02]  /*c440*/  LOP3.LUT R65, R65, 0xffff, RZ, 0xc0, !PT ;  /* 0x0000ffff41417812 */ /* 0x000fe400078ec0ff */
[----:B------:R-:W-:Y:S02]  /*c450*/  LEA R8, P0, R61, RZ, 0x10 ;  /* 0x000000ff3d087211 */ /* 0x000fe400078080ff */
[----:B------:R-:W-:Y:S02]  /*c460*/  LOP3.LUT R69, R69, 0xffff, RZ, 0xc0, !PT ;  /* 0x0000ffff45457812 */ /* 0x000fe400078ec0ff */
[----:B------:R-:W-:Y:S02]  /*c470*/  LEA.HI.X R7, R48, RZ, RZ, 0x10, P1 ;  /* 0x000000ff30077211 */ /* 0x000fe400008f84ff */
[----:B------:R-:W-:Y:S02]  /*c480*/  LOP3.LUT R56, R9, 0xffff, R56, 0xf8, !PT ;  /* 0x0000ffff09387812 */ /* 0x000fe400078ef838 */
[----:B------:R-:W-:Y:S02]  /*c490*/  LEA R10, P1, R65, RZ, 0x10 ;  /* 0x000000ff410a7211 */ /* 0x000fe400078280ff */
[----:B------:R-:W-:Y:S02]  /*c4a0*/  LEA.HI.X R9, R61, RZ, RZ, 0x10, P0 ;  /* 0x000000ff3d097211 */ /* 0x000fe400000f84ff */
[----:B------:R-:W-:Y:S02]  /*c4b0*/  LOP3.LUT R75, R75, 0xffff, RZ, 0xc0, !PT ;  /* 0x0000ffff4b4b7812 */ /* 0x000fe400078ec0ff */
[----:B------:R-:W-:Y:S02]  /*c4c0*/  LEA R12, P0, R69, RZ, 0x10 ;  /* 0x000000ff450c7211 */ /* 0x000fe400078080ff */
[----:B------:R-:W-:Y:S02]  /*c4d0*/  LOP3.LUT R60, R5, 0xffff, R60, 0xf8, !PT ;  /* 0x0000ffff053c7812 */ /* 0x000fe400078ef83c */
[----:B------:R-:W-:Y:S02]  /*c4e0*/  LOP3.LUT R79, R79, 0xffff, RZ, 0xc0, !PT ;  /* 0x0000ffff4f4f7812 */ /* 0x000fe400078ec0ff */
[----:B------:R-:W-:Y:S02]  /*c4f0*/  LEA.HI.X R11, R65, RZ, RZ, 0x10, P1 ;  /* 0x000000ff410b7211 */ /* 0x000fe400008f84ff */
[----:B------:R-:W-:Y:S02]  /*c500*/  LOP3.LUT R5, R8, 0xffff, R62, 0xf8, !PT ;  /* 0x0000ffff08057812 */ /* 0x000fe400078ef83e */
[----:B------:R-:W-:Y:S02]  /*c510*/  LOP3.LUT R50, R7, 0xffff, R50, 0xf8, !PT ;  /* 0x0000ffff07327812 */ /* 0x000fe400078ef832 */
[----:B------:R-:W-:Y:S02]  /*c520*/  LEA R8, P1, R75, RZ, 0x10 ;  /* 0x000000ff4b087211 */ /* 0x000fe400078280ff */
[----:B------:R-:W-:Y:S02]  /*c530*/  LEA.HI.X R13, R69, RZ, RZ, 0x10, P0 ;  /* 0x000000ff450d7211 */ /* 0x000fe400000f84ff */
[----:B------:R-:W-:Y:S02]  /*c540*/  LOP3.LUT R7, R10, 0xffff, R66, 0xf8, !PT ;  /* 0x0000ffff0a077812 */ /* 0x000fe400078ef842 */
[----:B------:R-:W-:Y:S02]  /*c550*/  LOP3.LUT R83, R83, 0xffff, RZ, 0xc0, !PT ;  /* 0x0000ffff53537812 */ /* 0x000fe400078ec0ff */
[----:B------:R-:W-:Y:S02]  /*c560*/  LEA R10, P0, R79, RZ, 0x10 ;  /* 0x000000ff4f0a7211 */ /* 0x000fe400078080ff */
[----:B------:R-:W-:Y:S02]  /*c570*/  LOP3.LUT R64, R9, 0xffff, R64, 0xf8, !PT ;  /* 0x0000ffff09407812 */ /* 0x000fe400078ef840 */
[----:B------:R-:W-:Y:S02]  /*c580*/  LOP3.LUT R44, R44, 0xffff, RZ, 0xc0, !PT ;  /* 0x0000ffff2c2c7812 */ /* 0x000fe400078ec0ff */
[----:B------:R-:W-:Y:S02]  /*c590*/  LEA.HI.X R9, R75, RZ, RZ, 0x10, P1 ;  /* 0x000000ff4b097211 */ /* 0x000fe400008f84ff */
[----:B------:R-:W-:Y:S02]  /*c5a0*/  LOP3.LUT R68, R11, 0xffff, R68, 0xf8, !PT ;  /* 0x0000ffff0b447812 */ /* 0x000fe400078ef844 */
[----:B------:R-:W-:Y:S02]  /*c5b0*/  LEA R14, P1, R83, RZ, 0x10 ;  /* 0x000000ff530e7211 */ /* 0x000fe400078280ff */
[----:B------:R-:W-:Y:S02]  /*c5c0*/  LEA.HI.X R11, R79, RZ, RZ, 0x10, P0 ;  /* 0x000000ff4f0b7211 */ /* 0x000fe400000f84ff */
[----:B------:R-:W-:Y:S02]  /*c5d0*/  LOP3.LUT R32, R32, 0xffff, RZ, 0xc0, !PT ;  /* 0x0000ffff20207812 */ /* 0x000fe400078ec0ff */
[----:B------:R-:W-:Y:S02]  /*c5e0*/  LEA R20, P0, R44, RZ, 0x10 ;  /* 0x000000ff2c147211 */ /* 0x000fe400078080ff */
[----:B------:R-:W-:Y:S02]  /*c5f0*/  LOP3.LUT R23, R23, 0xffff, RZ, 0xc0, !PT ;  /* 0x0000ffff17177812 */ /* 0x000fe400078ec0ff */
[----:B------:R-:W-:Y:S02]  /*c600*/  LEA.HI.X R15, R83, RZ, RZ, 0x10, P1 ;  /* 0x000000ff530f7211 */ /* 0x000fe400008f84ff */
[----:B------:R-:W-:Y:S02]  /*c610*/  LEA R48, P1, R32, RZ, 0x10 ;  /* 0x000000ff20307211 */ /* 0x000fe400078280ff */
[----:B------:R-:W-:Y:S02]  /*c620*/  LEA.HI.X R21, R44, RZ, RZ, 0x10, P0 ;  /* 0x000000ff2c157211 */ /* 0x000fe400000f84ff */
[----:B------:R-:W-:Y:S02]  /*c630*/  LOP3.LUT R38, R38, 0xffff, RZ, 0xc0, !PT ;  /* 0x0000ffff26267812 */ /* 0x000fe400078ec0ff */
[----:B------:R-:W-:Y:S02]  /*c640*/  LEA R44, P0, R23, RZ, 0x10 ;  /* 0x000000ff172c7211 */ /* 0x000fe400078080ff */
[----:B------:R-:W-:Y:S02]  /*c650*/  LOP3.LUT R6, R6, 0xffff, R49, 0xf8, !PT ;  /* 0x0000ffff06067812 */ /* 0x000fe400078ef831 */
        /* <DEDUP_REMOVED lines=10> */
[----:B------:R-:W-:Y:S02]  /*c700*/  LOP3.LUT R86, R15, 0xffff, R86, 0xf8, !PT ;  /* 0x0000ffff0f567812 */ /* 0x000fe400078ef856 */
[----:B------:R-:W-:Y:S02]  /*c710*/  LEA.HI.X R21, R38, RZ, RZ, 0x10, P1 ;  /* 0x000000ff26157211 */ /* 0x000fe400008f84ff */
[----:B------:R-:W-:Y:S02]  /*c720*/  LOP3.LUT R15, R48, 0xffff, R33, 0xf8, !PT ;  /* 0x0000ffff300f7812 */ /* 0x000fe400078ef821 */
[----:B------:R-:W-:Y:S02]  /*c730*/  LEA R38, P1, R24, RZ, 0x10 ;  /* 0x000000ff18267211 */ /* 0x000fe400078280ff */
[----:B------:R-:W-:Y:S02]  /*c740*/  LEA.HI.X R33, R28, RZ, RZ, 0x10, P0 ;  /* 0x000000ff1c217211 */ /* 0x000fe400000f84ff */
[C---:B------:R-:W-:Y:S02]  /*c750*/  LEA R28, P0, R19.reuse, RZ, 0x10 ;  /* 0x000000ff131c7211 */ /* 0x040fe400078080ff */
[----:B------:R-:W-:Y:S02]  /*c760*/  LOP3.LUT R20, R20, 0xffff, R39, 0xf8, !PT ;  /* 0x0000ffff14147812 */ /* 0x000fe400078ef827 */
[----:B------:R-:W-:Y:S02]  /*c770*/  LEA.HI.X R39, R24, RZ, RZ, 0x10, P1 ;  /* 0x000000ff18277211 */ /* 0x000fe400008f84ff */
[----:B------:R-:W-:Y:S01]  /*c780*/  LOP3.LUT R24, R32, 0xffff, R29, 0xf8, !PT ;  /* 0x0000ffff20187812 */ /* 0x000fe200078ef81d */
[----:B------:R-:W-:Y:S01]  /*c790*/  IMAD.U32 R32, R30, 0x10000, RZ ;  /* 0x000100001e207824 */ /* 0x000fe200078e00ff */
[----:B------:R-:W-:Y:S01]  /*c7a0*/  LEA.HI.X R29, R19, RZ, RZ, 0x10, P0 ;  /* 0x000000ff131d7211 */ /* 0x000fe200000f84ff */
[----:B------:R-:W-:Y:S01]  /*c7b0*/  IMAD.U32 R30, R17, 0x10000, RZ ;  /* 0x00010000111e7824 */ /* 0x000fe200078e00ff */
[----:B------:R-:W-:Y:S01]  /*c7c0*/  LOP3.LUT R23, R33, 0xffff, R31, 0xf8, !PT ;  /* 0x0000ffff21177812 */ /* 0x000fe200078ef81f */
[----:B------:R-:W-:Y:S01]  /*c7d0*/  IMAD.U32 R17, R27, 0x10000, RZ ;  /* 0x000100001b117824 */ /* 0x000fe200078e00ff */
[----:B------:R-:W-:Y:S01]  /*c7e0*/  LOP3.LUT R31, R39, 0xffff, R26, 0xf8, !PT ;  /* 0x0000ffff271f7812 */ /* 0x000fe200078ef81a */
[----:B------:R-:W-:Y:S01]  /*c7f0*/  IMAD.U32 R19, R59, 0x10000, RZ ;  /* 0x000100003b137824 */ /* 0x000fe200078e00ff */
[----:B------:R-:W-:Y:S01]  /*c800*/  LOP3.LUT R26, R28, 0xffff, R16, 0xf8, !PT ;  /* 0x0000ffff1c1a7812 */ /* 0x000fe200078ef810 */
[----:B------:R-:W-:Y:S01]  /*c810*/  IMAD.U32 R28, R46, 0x10000, RZ ;  /* 0x000100002e1c7824 */ /* 0x000fe200078e00ff */
[----:B------:R-:W-:Y:S01]  /*c820*/  LOP3.LUT R18, R29, 0xffff, R18, 0xf8, !PT ;  /* 0x0000ffff1d127812 */ /* 0x000fe200078ef812 */
[----:B------:R-:W-:Y:S01]  /*c830*/  IMAD.U32 R29, R34, 0x10000, RZ ;  /* 0x00010000221d7824 */ /* 0x000fe200078e00ff */
[----:B------:R-:W-:Y:S02]  /*c840*/  LOP3.LUT R16, R56, R43, RZ, 0xfc, !PT ;  /* 0x0000002b38107212 */ /* 0x000fe400078efcff */
[----:B------:R-:W-:Y:S02]  /*c850*/  LOP3.LUT R4, R4, 0xffff, R58, 0xf8, !PT ;  /* 0x0000ffff04047812 */ /* 0x000fe400078ef83a */
[----:B------:R-:W-:Y:S02]  /*c860*/  LOP3.LUT R27, R31, R30, RZ, 0xfc, !PT ;  /* 0x0000001e1f1b7212 */ /* 0x000fe400078efcff */
[----:B------:R-:W-:Y:S02]  /*c870*/  LEA R30, R0, UR36, 0x1 ;  /* 0x00000024001e7c11 */ /* 0x000fe4000f8e08ff */
[----:B------:R-:W-:Y:S01]  /*c880*/  LOP3.LUT R0, R18, R17, RZ, 0xfc, !PT ;  /* 0x0000001112007212 */ /* 0x000fe200078efcff */
[----:B------:R-:W-:Y:S01]  /*c890*/  IMAD.MOV.U32 R17, RZ, RZ, R16 ;  /* 0x000000ffff117224 */ /* 0x000fe200078e0010 */
[----:B------:R-:W-:Y:S01]  /*c8a0*/  LOP3.LUT R19, R60, R19, RZ, 0xfc, !PT ;  /* 0x000000133c137212 */ /* 0x000fe200078efcff */
[----:B------:R-:W-:Y:S01]  /*c8b0*/  IMAD.MOV.U32 R16, RZ, RZ, R2 ;  /* 0x000000ffff107224 */ /* 0x000fe200078e0002 */
[----:B------:R-:W-:Y:S01]  /*c8c0*/  LOP3.LUT R50, R50, R51, RZ, 0xfc, !PT ;  /* 0x0000003332327212 */ /* 0x000fe200078efcff */
[----:B------:R-:W-:Y:S01]  /*c8d0*/  IMAD.MOV.U32 R18, RZ, RZ, R4 ;  /* 0x000000ffff127224 */ /* 0x000fe200078e0004 */
[----:B------:R-:W-:Y:S01]  /*c8e0*/  LOP3.LUT R23, R23, R32, RZ, 0xfc, !PT ;  /* 0x0000002017177212 */ /* 0x000fe200078efcff */
[----:B------:R-:W-:Y:S01]  /*c8f0*/  IMAD.MOV.U32 R4, RZ, RZ, R7 ;  /* 0x000000ffff047224 */ /* 0x000fe200078e0007 */
[----:B------:R-:W-:Y:S01]  /*c900*/  LOP3.LUT R8, R8, 0xffff, R76, 0xf8, !PT ;  /* 0x0000ffff08087812 */ /* 0x000fe200078ef84c */
[----:B------:R-:W-:Y:S01]  /*c910*/  VIADD R32, R30, 0x1e000 ;  /* 0x0001e0001e207836 */ /* 0x000fe20000000000 */
[----:B------:R1:W-:Y:S01]  /*c920*/  STS.128 [R30+0x1e000], R16 ;  /* 0x01e000101e007388 */ /* 0x0003e20000000c00 */
[----:B------:R-:W-:Y:S01]  /*c930*/  LOP3.LUT R64, R64, R63, RZ, 0xfc, !PT ;  /* 0x0000003f40407212 */ /* 0x000fe200078efcff */
[----:B------:R-:W-:Y:S01]  /*c940*/  VIADD R2, R30, 0x1e040 ;  /* 0x0001e0401e027836 */ /* 0x000fe20000000000 */
[----:B------:R-:W-:Y:S02]  /*c950*/  LOP3.LUT P0, RZ, R72, 0x4, RZ, 0xc0, !PT ;  /* 0x0000000448ff7812 */ /* 0x000fe4000780c0ff */
[----:B------:R-:W-:Y:S02]  /*c960*/  SEL R31, R3, 0xfffffff0, P2 ;  /* 0xfffffff0031f7807 */ /* 0x000fe40001000000 */
[----:B------:R-:W-:Y:S02]  /*c970*/  LOP3.LUT R12, R12, 0xffff, R70, 0xf8, !PT ;  /* 0x0000ffff0c0c7812 */ /* 0x000fe400078ef846 */
[----:B------:R-:W-:Y:S01]  /*c980*/  LOP3.LUT R68, R68, R67, RZ, 0xfc, !PT ;  /* 0x0000004344447212 */ /* 0x000fe200078efcff */
[----:B------:R-:W-:Y:S01]  /*c990*/  IMAD.IADD R3, R30, 0x1, R31 ;  /* 0x000000011e037824 */ /* 0x000fe200078e021f */
[----:B------:R-:W-:Y:S02]  /*c9a0*/  LOP3.LUT R74, R74, R71, RZ, 0xfc, !PT ;  /* 0x000000474a4a7212 */ /* 0x000fe400078efcff */
[----:B------:R-:W-:Y:S01]  /*c9b0*/  LOP3.LUT R78, R9, 0xffff, R78, 0xf8, !PT ;  /* 0x0000ffff094e7812 */ /* 0x000fe200078ef84e */
[----:B------:R-:W-:Y:S01]  /*c9c0*/  IMAD.U32 R9, R77, 0x10000, RZ ;  /* 0x000100004d097824 */ /* 0x000fe200078e00ff */
[----:B------:R-:W-:Y:S01]  /*c9d0*/  LOP3.LUT R11, R11, 0xffff, R82, 0xf8, !PT ;  /* 0x0000ffff0b0b7812 */ /* 0x000fe200078ef852 */
[----:B------:R-:W-:Y:S01]  /*c9e0*/  @P0 VIADD R2, R32, 0xffffffc0 ;  /* 0xffffffc020020836 */ /* 0x000fe20000000000 */
[----:B------:R-:W-:Y:S01]  /*c9f0*/  LOP3.LUT R10, R10, 0xffff, R80, 0xf8, !PT ;  /* 0x0000ffff0a0a7812 */ /* 0x000fe200078ef850 */
[----:B------:R-:W-:Y:S01]  /*ca00*/  IMAD.MOV.U32 R7, RZ, RZ, R74 ;  /* 0x000000ffff077224 */ /* 0x000fe200078e004a */
[----:B------:R-:W-:Y:S02]  /*ca10*/  LOP3.LUT R9, R78, R9, RZ, 0xfc, !PT ;  /* 0x000000094e097212 */ /* 0x000fe400078efcff */
[----:B------:R-:W-:Y:S02]  /*ca20*/  LOP3.LUT R11, R11, R81, RZ, 0xfc, !PT ;  /* 0x000000510b0b7212 */ /* 0x000fe400078efcff */
[----:B------:R-:W-:Y:S02]  /*ca30*/  LOP3.LUT R14, R14, 0xffff, R84, 0xf8, !PT ;  /* 0x0000ffff0e0e7812 */ /* 0x000fe400078ef854 */
[----:B------:R-:W-:Y:S02]  /*ca40*/  LOP3.LUT R86, R86, R85, RZ, 0xfc, !PT ;  /* 0x0000005556567212 */ /* 0x000fe400078efcff */
[----:B------:R-:W-:Y:S02]  /*ca50*/  LOP3.LUT R28, R47, R28, RZ, 0xfc, !PT ;  /* 0x0000001c2f1c7212 */ /* 0x000fe400078efcff */
[----:B------:R-:W-:Y:S01]  /*ca60*/  LOP3.LUT R37, R45, 0xffff, R37, 0xf8, !PT ;  /* 0x0000ffff2d257812 */ /* 0x000fe200078ef825 */
[----:B-1----:R-:W-:Y:S01]  /*ca70*/  IMAD.MOV.U32 R16, RZ, RZ, R6 ;  /* 0x000000ffff107224 */ /* 0x002fe200078e0006 */
[----:B------:R-:W-:Y:S01]  /*ca80*/  LOP3.LUT R22, R44, 0xffff, R22, 0xf8, !PT ;  /* 0x0000ffff2c167812 */ /* 0x000fe200078ef816 */
[----:B------:R-:W-:Y:S01]  /*ca90*/  IMAD.MOV.U32 R17, RZ, RZ, R50 ;  /* 0x000000ffff117224 */ /* 0x000fe200078e0032 */
[----:B------:R-:W-:Y:S01]  /*caa0*/  LOP3.LUT R37, R37, R36, RZ, 0xfc, !PT ;  /* 0x0000002425257212 */ /* 0x000fe200078efcff */
[----:B------:R-:W-:Y:S01]  /*cab0*/  IMAD.MOV.U32 R18, RZ, RZ, R5 ;  /* 0x000000ffff127224 */ /* 0x000fe200078e0005 */
[----:B------:R-:W-:Y:S01]  /*cac0*/  LOP3.LUT R35, R49, 0xffff, R35, 0xf8, !PT ;  /* 0x0000ffff31237812 */ /* 0x000fe200078ef823 */
[----:B------:R-:W-:Y:S01]  /*cad0*/  IMAD.MOV.U32 R19, RZ, RZ, R64 ;  /* 0x000000ffff137224 */ /* 0x000fe200078e0040 */
[----:B------:R-:W-:Y:S01]  /*cae0*/  LOP3.LUT R21, R21, 0xffff, R53, 0xf8, !PT ;  /* 0x0000ffff15157812 */ /* 0x000fe200078ef835 */
[----:B------:R-:W-:Y:S01]  /*caf0*/  IMAD.MOV.U32 R5, RZ, RZ, R68 ;  /* 0x000000ffff057224 */ /* 0x000fe200078e0044 */
[----:B------:R-:W-:Y:S01]  /*cb00*/  LOP3.LUT R29, R35, R29, RZ, 0xfc, !PT ;  /* 0x0000001d231d7212 */ /* 0x000fe200078efcff */
[----:B------:R-:W-:Y:S01]  /*cb10*/  IMAD.MOV.U32 R6, RZ, RZ, R12 ;  /* 0x000000ffff067224 */ /* 0x000fe200078e000c */
[----:B------:R1:W-:Y:S01]  /*cb20*/  STS.128 [R3+0x1e000], R16 ;  /* 0x01e0001003007388 */ /* 0x0003e20000000c00 */
[----:B------:R-:W-:Y:S02]  /*cb30*/  LOP3.LUT R21, R21, R52, RZ, 0xfc, !PT ;  /* 0x0000003415157212 */ /* 0x000fe400078efcff */
[----:B------:R-:W-:Y:S05]  /*cb40*/  LOP3.LUT R25, R38, 0xffff, R25, 0xf8, !PT ;  /* 0x0000ffff26197812 */ /* 0x000fea00078ef819 */
[----:B------:R2:W-:Y:S01]  /*cb50*/  STS.128 [R2], R4 ;  /* 0x0000000402007388 */ /* 0x0005e20000000c00 */
[----:B-1----:R-:W-:Y:S02]  /*cb60*/  IMAD.IADD R16, R31, 0x1, R2 ;  /* 0x000000011f107824 */ /* 0x002fe400078e0202 */
[----:B------:R-:W-:Y:S05]  /*cb70*/  IMAD.MOV.U32 R31, RZ, RZ, R37 ;  /* 0x000000ffff1f7224 */ /* 0x000fea00078e0025 */
[----:B------:R-:W-:Y:S01]  /*cb80*/  STS.128 [R16], R8 ;  /* 0x0000000810007388 */ /* 0x000fe20000000c00 */
[----:B--2---:R-:W-:Y:S02]  /*cb90*/  IMAD.MOV.U32 R4, RZ, RZ, R14 ;  /* 0x000000ffff047224 */ /* 0x004fe400078e000e */
[----:B------:R-:W-:Y:S02]  /*cba0*/  IMAD.MOV.U32 R5, RZ, RZ, R86 ;  /* 0x000000ffff057224 */ /* 0x000fe400078e0056 */
[----:B------:R-:W-:Y:S02]  /*cbb0*/  IMAD.MOV.U32 R6, RZ, RZ, R13 ;  /* 0x000000ffff067224 */ /* 0x000fe400078e000d */
[----:B------:R-:W-:Y:S02]  /*cbc0*/  IMAD.MOV.U32 R7, RZ, RZ, R28 ;  /* 0x000000ffff077224 */ /* 0x000fe400078e001c */
[----:B------:R-:W-:Y:S03]  /*cbd0*/  IMAD.MOV.U32 R28, RZ, RZ, R15 ;  /* 0x000000ffff1c7224 */ /* 0x000fe600078e000f */
[----:B------:R1:W-:Y:S02]  /*cbe0*/  STS.128 [R30+0x22000], R4 ;  /* 0x022000041e007388 */ /* 0x0003e40000000c00 */
[----:B-1----:R-:W-:Y:S02]  /*cbf0*/  IMAD.MOV.U32 R30, RZ, RZ, R22 ;  /* 0x000000ffff1e7224 */ /* 0x002fe400078e0016 */
[----:B------:R-:W-:Y:S02]  /*cc00*/  IMAD.MOV.U32 R22, RZ, RZ, R24 ;  /* 0x000000ffff167224 */ /* 0x000fe400078e0018 */
[----:B------:R-:W-:Y:S02]  /*cc10*/  IMAD.MOV.U32 R24, RZ, RZ, R25 ;  /* 0x000000ffff187224 */ /* 0x000fe400078e0019 */
[----:B------:R1:W-:Y:S01]  /*cc20*/  STS.128 [R3+0x22000], R28 ;  /* 0x0220001c03007388 */ /* 0x0003e20000000c00 */
[----:B------:R-:W-:Y:S02]  /*cc30*/  IMAD.MOV.U32 R25, RZ, RZ, R27 ;  /* 0x000000ffff197224 */ /* 0x000fe400078e001b */
[----:B------:R-:W-:Y:S02]  /*cc40*/  IMAD.MOV.U32 R27, RZ, RZ, R0 ;  /* 0x000000ffff1b7224 */ /* 0x000fe400078e0000 */
[----:B------:R-:W-:Y:S03]  /*cc50*/  IMAD.U32 R0, RZ, RZ, UR37 ;  /* 0x00000025ff007e24 */ /* 0x000fe6000f8e00ff */
[----:B------:R1:W-:Y:S02]  /*cc60*/  STS.128 [R2+0x4000], R20 ;  /* 0x0040001402007388 */ /* 0x0003e40000000c00 */
[----:B------:R-:W-:Y:S06]  /*cc70*/  ISETP.NE.AND P0, PT, R0, 0x3, PT ;  /* 0x000000030000780c */ /* 0x000fec0003f05270 */
[----:B------:R1:W-:Y:S01]  /*cc80*/  STS.128 [R16+0x4000], R24 ;  /* 0x0040001810007388 */ /* 0x0003e20000000c00 */
[----:B------:R-:W-:Y:S01]  /*cc90*/  @!PT LDS RZ, [RZ] ;  /* 0x00000000fffff984 */ /* 0x000fe20000000800 */
[----:B------:R-:W-:Y:S01]  /*cca0*/  @!PT LDS RZ, [RZ] ;  /* 0x00000000fffff984 */ /* 0x000fe20000000800 */
[----:B------:R-:W-:Y:S01]  /*ccb0*/  @!PT LDS RZ, [RZ] ;  /* 0x00000000fffff984 */ /* 0x000fe20000000800 */
[----:B------:R-:W-:Y:S01]  /*ccc0*/  @!PT LDS RZ, [RZ] ;  /* 0x00000000fffff984 */ /* 0x000fe20000000800 */
[----:B------:R2:W-:Y:S07]  /*ccd0*/  MEMBAR.ALL.CTA ;  /* 0x0000000000007992 */ /* 0x0005ee0000008000 */
[----:B--2---:R-:W2:Y:S01]  /*cce0*/  FENCE.VIEW.ASYNC.S ;  /* 0x00000000000073c6 */ /* 0x004ea20000000000 */
[----:B------:R-:W-:Y:S05]  /*ccf0*/  @!P0 BRA `(.L_x_209) ;  /* 0x0000000000048947 */ /* 0x000fea0003800000 */
[----:B------:R-:W-:Y:S05]  /*cd00*/  BPT.TRAP 0x1 ;  /* 0x000000040000795c */ /* 0x000fea0000300000 */
.L_x_209:
[----:B--2---:R-:W-:Y:S01]  /*cd10*/  SYNCS.ARRIVE.TRANS64.A1T0 RZ, [UR36+0x2e890], RZ ;  /* 0x02e890ffffff79a7 */ /* 0x004fe20008100024 */
[----:B------:R-:W-:Y:S05]  /*cd20*/  @!P0 BRA `(.L_x_210) ;  /* 0x0000000000048947 */ /* 0x000fea0003800000 */
[----:B------:R-:W-:Y:S05]  /*cd30*/  BPT.TRAP 0x1 ;  /* 0x000000040000795c */ /* 0x000fea0000300000 */
.L_x_210:
[----:B------:R-:W2:Y:S01]  /*cd40*/  LDL.LU R0, [R1] ;  /* 0x0000000001007983 */ /* 0x000ea20000300800 */
[----:B------:R-:W-:Y:S01]  /*cd50*/  UIADD3 UR4, UPT, UPT, UR36, 0x2e848, URZ ;  /* 0x0002e84824047890 */ /* 0x000fe2000fffe0ff */
[----:B------:R-:W-:Y:S02]  /*cd60*/  LOP3.LUT R125, R125, 0x1, RZ, 0x3c, !PT ;  /* 0x000000017d7d7812 */ /* 0x000fe400078e3cff */
[----:B------:R-:W3:Y:S01]  /*cd70*/  LDL.LU R5, [R1+0x8] ;  /* 0x0000080001057983 */ /* 0x000ee20000300800 */
[----:B------:R-:W-:Y:S01]  /*cd80*/  UPRMT UR4, UR38, 0x654, UR4 ;  /* 0x0000065426047896 */ /* 0x000fe20008000004 */
[----:B------:R-:W-:Y:S02]  /*cd90*/  LOP3.LUT R124, R124, 0x1, RZ, 0x3c, !PT ;  /* 0x000000017c7c7812 */ /* 0x000fe400078e3cff */
[----:B------:R-:W4:Y:S04]  /*cda0*/  LDL.LU R4, [R1+0x4] ;  /* 0x0000040001047983 */ /* 0x000f280000300800 */
[----:B-1----:R-:W5:Y:S02]  /*cdb0*/  LDL.LU R3, [R1+0x10] ;  /* 0x0000100001037983 */ /* 0x002f640000300800 */
[----:B------:R-:W-:Y:S02]  /*cdc0*/  SYNCS.ARRIVE.TRANS64.RED.A1T0 RZ, [UR4], RZ ;  /* 0x000000ffffff79a7 */ /* 0x000fe40008100404 */
[----:B------:R-:W2:Y:S02]  /*cdd0*/  LDL.LU R2, [R1+0xc] ;  /* 0x00000c0001027983 */ /* 0x000ea40000300800 */
[----:B--2---:R-:W-:Y:S02]  /*cde0*/  LOP3.LUT R2, R2, 0x1, RZ, 0x3c, !PT ;  /* 0x0000000102027812 */ /* 0x004fe400078e3cff */
[----:B---3--:R-:W-:Y:S02]  /*cdf0*/  LOP3.LUT R5, R5, 0x1, RZ, 0x3c, !PT ;  /* 0x0000000105057812 */ /* 0x008fe400078e3cff */
[----:B----4-:R-:W-:Y:S02]  /*ce00*/  LOP3.LUT R4, R4, 0x1, RZ, 0x3c, !PT ;  /* 0x0000000104047812 */ /* 0x010fe400078e3cff */
[----:B-----5:R-:W-:Y:S01]  /*ce10*/  LOP3.LUT R3, R3, 0x1, RZ, 0x3c, !PT ;  /* 0x0000000103037812 */ /* 0x020fe200078e3cff */
[----:B------:R2:W-:Y:S01]  /*ce20*/  STL [R1+0x8], R5 ;  /* 0x0000080501007387 */ /* 0x0005e20000100800 */
[C---:B------:R-:W-:Y:S01]  /*ce30*/  ISETP.GT.U32.AND P1, PT, R0.reuse, 0x1, PT ;  /* 0x000000010000780c */ /* 0x040fe20003f24070 */
[----:B------:R-:W-:Y:S02]  /*ce40*/  VIADD R0, R0, 0xffffffff ;  /* 0xffffffff00007836 */ /* 0x000fe40000000000 */
[----:B------:R2:W-:Y:S04]  /*ce50*/  STL [R1+0x4], R4 ;  /* 0x0000040401007387 */ /* 0x0005e80000100800 */
[----:B------:R2:W-:Y:S04]  /*ce60*/  STL [R1], R0 ;  /* 0x0000000001007387 */ /* 0x0005e80000100800 */
[----:B------:R2:W-:Y:S04]  /*ce70*/  STL [R1+0x10], R3 ;  /* 0x0000100301007387 */ /* 0x0005e80000100800 */
[----:B------:R2:W-:Y:S01]  /*ce80*/  STL [R1+0xc], R2 ;  /* 0x00000c0201007387 */ /* 0x0005e20000100800 */
[----:B------:R-:W-:Y:S05]  /*ce90*/  @P1 BRA `(.L_x_211) ;  /* 0xffffffb800c01947 */ /* 0x000fea000383ffff */
[----:B------:R-:W1:Y:S01]  /*cea0*/  S2R R57, SR_TID.X ;  /* 0x0000000000397919 */ /* 0x000e620000002100 */
[----:B------:R-:W3:Y:S01]  /*ceb0*/  S2UR UR5, SR_CTAID.Y ;  /* 0x00000000000579c3 */ /* 0x000ee20000002600 */
[----:B------:R-:W-:Y:S01]  /*cec0*/  LOP3.LUT R17, R72, 0x7f, RZ, 0xc0, !PT ;  /* 0x0000007f48117812 */ /* 0x000fe200078ec0ff */
[----:B------:R-:W-:Y:S01]  /*ced0*/  BSSY.RECONVERGENT B0, `(.L_x_212) ;  /* 0x000001b000007945 */ /* 0x000fe20003800200 */
[----:B------:R-:W4:Y:S01]  /*cee0*/  S2R R56, SR_CTAID.X ;  /* 0x0000000000387919 */ /* 0x000f220000002500 */
[----:B------:R-:W-:-:S04]  /*cef0*/  LOP3.LUT R67, R41, 0x600000, RZ, 0xc0, !PT ;  /* 0x0060000029437812 */ /* 0x000fc800078ec0ff */
[----:B------:R-:W3:Y:S01]  /*cf00*/  LDC.64 R6, c[0x0][0x988] ;  /* 0x00026200ff067b82 */ /* 0x000ee20000000a00 */
[----:B------:R-:W-:-:S07]  /*cf10*/  LOP3.LUT R67, R67, 0x10, R40, 0xf8, !PT ;  /* 0x0000001043437812 */ /* 0x000fce00078ef828 */
[----:B--2---:R-:W2:Y:S08]  /*cf20*/  LDC.64 R4, c[0x0][0x9a0] ;  /* 0x00026800ff047b82 */ /* 0x004eb00000000a00 */
[----:B------:R-:W5:Y:S01]  /*cf30*/  S2UR UR4, SR_CTAID.Z ;  /* 0x00000000000479c3 */ /* 0x000f620000002700 */
[----:B-1----:R-:W-:-:S07]  /*cf40*/  SHF.L.U32 R0, R57, 0x10, RZ ;  /* 0x0000001039007819 */ /* 0x002fce00000006ff */
[----:B------:R-:W5:Y:S01]  /*cf50*/  LDC R2, c[0x0][0x990] ;  /* 0x00026400ff027b82 */ /* 0x000f620000000800 */
[----:B------:R-:W-:Y:S01]  /*cf60*/  SHF.R.U32.HI R57, RZ, 0x3, R57 ;  /* 0x00000003ff397819 */ /* 0x000fe20000011639 */
[----:B---3--:R-:W-:Y:S01]  /*cf70*/  IMAD R3, R7, UR5, RZ ;  /* 0x0000000507037c24 */ /* 0x008fe2000f8e02ff */
[----:B----4-:R-:W-:Y:S01]  /*cf80*/  SHF.L.U32 R56, R56, 0x7, RZ ;  /* 0x0000000738387819 */ /* 0x010fe200000006ff */
[----:B------:R-:W-:Y:S01]  /*cf90*/  IMAD R23, R17, R6, RZ ;  /* 0x0000000611177224 */ /* 0x000fe200078e02ff */
[----:B------:R-:W-:-:S03]  /*cfa0*/  LOP3.LUT R0, R0, 0x600010, R57, 0xc8, !PT ;  /* 0x0060001000007812 */ /* 0x000fc600078ec839 */
[----:B------:R-:W1:Y:S01]  /*cfb0*/  LDC R16, c[0x0][0x9a8] ;  /* 0x00026a00ff107b82 */ /* 0x000e620000000800 */
[----:B--2---:R-:W-:Y:S01]  /*cfc0*/  IMAD R5, R5, UR5, RZ ;  /* 0x0000000505057c24 */ /* 0x004fe2000f8e02ff */
[----:B------:R-:W-:Y:S01]  /*cfd0*/  LOP3.LUT R63, R0, 0x140, RZ, 0xfc, !PT ;  /* 0x00000140003f7812 */ /* 0x000fe200078efcff */
[C---:B------:R-:W-:Y:S01]  /*cfe0*/  IMAD R3, R56.reuse, R6, R3 ;  /* 0x0000000638037224 */ /* 0x040fe200078e0203 */
[----:B------:R-:W-:Y:S01]  /*cff0*/  SHF.R.S32.HI R22, RZ, 0x1f, R23 ;  /* 0x0000001fff167819 */ /* 0x000fe20000011417 */
[CC--:B------:R-:W-:Y:S01]  /*d000*/  IMAD R5, R56.reuse, R4.reuse, R5 ;  /* 0x0000000438057224 */ /* 0x0c0fe200078e0205 */
[----:B------:R-:W-:Y:S01]  /*d010*/  LOP3.LUT R56, R56, 0x7f, R72, 0xf8, !PT ;  /* 0x0000007f38387812 */ /* 0x000fe200078ef848 */
[----:B------:R-:W-:Y:S02]  /*d020*/  IMAD R17, R17, R4, RZ ;  /* 0x0000000411117224 */ /* 0x000fe400078e02ff */
[----:B-----5:R-:W-:Y:S01]  /*d030*/  IMAD R2, R2, UR4, R3 ;  /* 0x0000000402027c24 */ /* 0x020fe2000f8e0203 */
[----:B------:R-:W-:Y:S01]  /*d040*/  IADD3 R3, PT, PT, R63, -0xe0, RZ ;  /* 0xffffff203f037810 */ /* 0x000fe20007ffe0ff */
[----:B-1----:R-:W-:Y:S01]  /*d050*/  IMAD R16, R16, UR4, R5 ;  /* 0x0000000410107c24 */ /* 0x002fe2000f8e0205 */
[----:B------:R-:W-:Y:S05]  /*d060*/  @!P0 BRA `(.L_x_213) ;  /* 0x0000000000048947 */ /* 0x000fea0003800000 */
[----:B------:R-:W-:Y:S05]  /*d070*/  BPT.TRAP 0x1 ;  /* 0x000000040000795c */ /* 0x000fea0000300000 */
.L_x_213:
[----:B------:R-:W-:Y:S05]  /*d080*/  BSYNC.RECONVERGENT B0 ;  /* 0x0000000000007941 */ /* 0x000fea0003800200 */
.L_x_212:
[----:B------:R-:W-:Y:S02]  /*d090*/  SHF.L.U32 R0, RZ, 0x1f, RZ ;  /* 0x0000001fff007819 */ /* 0x000fe400000006ff */
[----:B------:R-:W-:Y:S02]  /*d0a0*/  SHF.R.U32.HI R66, RZ, 0x5, R72 ;  /* 0x00000005ff427819 */ /* 0x000fe40000011648 */
[----:B------:R-:W1:Y:S01]  /*d0b0*/  SYNCS.PHASECHK.TRANS64.TRYWAIT P1, [UR36+0x2e8a0], R0 ;  /* 0x02e8a000ff0075a7 */ /* 0x000e620008021124 */
[----:B------:R-:W-:Y:S02]  /*d0c0*/  SHF.R.U32.HI R3, RZ, 0x15, R3 ;  /* 0x00000015ff037819 */ /* 0x000fe40000011603 */
[----:B------:R-:W-:-:S04]  /*d0d0*/  LOP3.LUT R66, R66, 0x3, RZ, 0xc0, !PT ;  /* 0x0000000342427812 */ /* 0x000fc800078ec0ff */
[----:B------:R-:W-:Y:S01]  /*d0e0*/  ISETP.NE.AND P0, PT, R66, R3, PT ;  /* 0x000000034200720c */ /* 0x000fe20003f05270 */
[----:B-1----:R-:W-:-:S12]  /*d0f0*/  @!P1 BRA `(.L_x_214) ;  /* 0x0000003000e89947 */ /* 0x002fd80003800000 */
.L_x_308:
[----:B------:R-:W-:Y:S05]  /*d100*/  @!P0 BRA `(.L_x_215) ;  /* 0x0000000000408947 */ /* 0x000fea0003800000 */
[----:B------:R-:W-:Y:S01]  /*d110*/  MOV R14, 0x0 ;  /* 0x00000000000e7802 */ /* 0x000fe20000000f00 */
[----:B------:R-:W2:Y:S01]  /*d120*/  LDCU.64 UR8, c[0x4][0x80] ;  /* 0x01001000ff0877ac */ /* 0x000ea20008000a00 */
[----:B------:R-:W-:Y:S02]  /*d130*/  HFMA2 R12, -RZ, RZ, 0, 5.9604644775390625e-08 ;  /* 0x00000001ff0c7431 */ /* 0x000fe400000001ff */
[----:B------:R-:W-:Y:S01]  /*d140*/  IMAD.MOV.U32 R8, RZ, RZ, 0x192 ;  /* 0x00000192ff087424 */ /* 0x000fe200078e00ff */
[----:B------:R-:W3:Y:S01]  /*d150*/  LDCU.64 UR6, c[0x4][0x88] ;  /* 0x01001100ff0677ac */ /* 0x000ee20008000a00 */
[----:B------:R-:W4:Y:S01]  /*d160*/  LDC.64 R14, c[0x4][R14] ;  /* 0x010000000e0e7b82 */ /* 0x000f220000000a00 */
[----:B------:R-:W-:Y:S01]  /*d170*/  IMAD.MOV.U32 R13, RZ, RZ, RZ ;  /* 0x000000ffff0d7224 */ /* 0x000fe200078e00ff */
[----:B------:R-:W5:Y:S01]  /*d180*/  LDCU.64 UR4, c[0x4][0x8] ;  /* 0x01000100ff0477ac */ /* 0x000f620008000a00 */
[----:B--2---:R-:W-:Y:S01]  /*d190*/  IMAD.U32 R4, RZ, RZ, UR8 ;  /* 0x00000008ff047e24 */ /* 0x004fe2000f8e00ff */
[----:B------:R-:W-:Y:S01]  /*d1a0*/  MOV R5, UR9 ;  /* 0x0000000900057c02 */ /* 0x000fe20008000f00 */
[----:B---3--:R-:W-:Y:S01]  /*d1b0*/  IMAD.U32 R6, RZ, RZ, UR6 ;  /* 0x00000006ff067e24 */ /* 0x008fe2000f8e00ff */
[----:B------:R-:W-:Y:S01]  /*d1c0*/  MOV R7, UR7 ;  /* 0x0000000700077c02 */ /* 0x000fe20008000f00 */
[----:B-----5:R-:W-:Y:S01]  /*d1d0*/  IMAD.U32 R10, RZ, RZ, UR4 ;  /* 0x00000004ff0a7e24 */ /* 0x020fe2000f8e00ff */
[----:B------:R-:W-:-:S02]  /*d1e0*/  MOV R11, UR5 ;  /* 0x00000005000b7c02 */ /* 0x000fc40008000f00 */
[----:B------:R-:W-:-:S07]  /*d1f0*/  LEPC R20, `(.L_x_215) ;  /* 0x000000001014794e */ /* 0x000fce0000000000 */
[----:B-1--4-:R-:W-:Y:S05]  /*d200*/  CALL.ABS.NOINC R14 ;  /* 0x000000000e007343 */ /* 0x012fea0003c00000 */
.L_x_215:
[C---:B-1----:R-:W-:Y:S01]  /*d210*/  VIADD R0, R63.reuse, 0xffffff40 ;  /* 0xffffff403f007836 */ /* 0x042fe20000000000 */
[----:B------:R-:W-:Y:S05]  /*d220*/  WARPSYNC.ALL ;  /* 0x0000000000007948 */ /* 0x000fea0003800000 */
[----:B------:R-:W-:Y:S02]  /*d230*/  SHF.R.U32.HI R0, RZ, 0x15, R0 ;  /* 0x00000015ff007819 */ /* 0x000fe40000011600 */
[----:B------:R-:W-:Y:S02]  /*d240*/  R2UR UR4, R63 ;  /* 0x000000003f0472ca */ /* 0x000fe400000e0000 */
[----:B------:R-:W-:-:S11]  /*d250*/  ISETP.NE.AND P0, PT, R66, R0, PT ;  /* 0x000000004200720c */ /* 0x000fd60003f05270 */
[----:B------:R-:W1:Y:S02]  /*d260*/  LDTM.x16 R40, tmem[UR4+-0xe0] ;  /* 0xffff2004002879ee */ /* 0x000e64000824ff00 */
[----:B-1----:R-:W-:Y:S05]  /*d270*/  @!P0 BRA `(.L_x_216) ;  /* 0x0000000000408947 */ /* 0x002fea0003800000 */
[----:B------:R-:W-:Y:S01]  /*d280*/  MOV R14, 0x0 ;  /* 0x00000000000e7802 */ /* 0x000fe20000000f00 */
[----:B------:R-:W1:Y:S01]  /*d290*/  LDCU.64 UR8, c[0x4][0x80] ;  /* 0x01001000ff0877ac */ /* 0x000e620008000a00 */
[----:B------:R-:W-:Y:S02]  /*d2a0*/  HFMA2 R12, -RZ, RZ, 0, 5.9604644775390625e-08 ;  /* 0x00000001ff0c7431 */ /* 0x000fe400000001ff */
[----:B------:R-:W-:Y:S01]  /*d2b0*/  IMAD.MOV.U32 R8, RZ, RZ, 0x192 ;  /* 0x00000192ff087424 */ /* 0x000fe200078e00ff */
[----:B------:R-:W2:Y:S01]  /*d2c0*/  LDCU.64 UR6, c[0x4][0x88] ;  /* 0x01001100ff0677ac */ /* 0x000ea20008000a00 */
[----:B------:R-:W3:Y:S01]  /*d2d0*/  LDC.64 R14, c[0x4][R14] ;  /* 0x010000000e0e7b82 */ /* 0x000ee20000000a00 */
[----:B------:R-:W-:Y:S01]  /*d2e0*/  IMAD.MOV.U32 R13, RZ, RZ, RZ ;  /* 0x000000ffff0d7224 */ /* 0x000fe200078e00ff */
[----:B------:R-:W4:Y:S01]  /*d2f0*/  LDCU.64 UR4, c[0x4][0x8] ;  /* 0x01000100ff0477ac */ /* 0x000f220008000a00 */
[----:B-1----:R-:W-:Y:S01]  /*d300*/  IMAD.U32 R4, RZ, RZ, UR8 ;  /* 0x00000008ff047e24 */ /* 0x002fe2000f8e00ff */
[----:B------:R-:W-:Y:S01]  /*d310*/  MOV R5, UR9 ;  /* 0x0000000900057c02 */ /* 0x000fe20008000f00 */
[----:B--2---:R-:W-:Y:S01]  /*d320*/  IMAD.U32 R6, RZ, RZ, UR6 ;  /* 0x00000006ff067e24 */ /* 0x004fe2000f8e00ff */
[----:B------:R-:W-:Y:S01]  /*d330*/  MOV R7, UR7 ;  /* 0x0000000700077c02 */ /* 0x000fe20008000f00 */
[----:B----4-:R-:W-:Y:S01]  /*d340*/  IMAD.U32 R10, RZ, RZ, UR4 ;  /* 0x00000004ff0a7e24 */ /* 0x010fe2000f8e00ff */
[----:B------:R-:W-:-:S02]  /*d350*/  MOV R11, UR5 ;  /* 0x00000005000b7c02 */ /* 0x000fc40008000f00 */
[----:B------:R-:W-:-:S07]  /*d360*/  LEPC R20, `(.L_x_216) ;  /* 0x000000001014794e */ /* 0x000fce0000000000 */
[----:B---3--:R-:W-:Y:S05]  /*d370*/  CALL.ABS.NOINC R14 ;  /* 0x000000000e007343 */ /* 0x008fea0003c00000 */
.L_x_216:
[C---:B------:R-:W-:Y:S01]  /*d380*/  VIADD R0, R63.reuse, 0xffffff60 ;  /* 0xffffff603f007836 */ /* 0x040fe20000000000 */
        /* <DEDUP_REMOVED lines=22> */
.L_x_217:
[----:B------:R-:W1:Y:S01]  /*d4f0*/  LDC.64 R64, c[0x0][0x358] ;  /* 0x0000d600ff407b82 */ /* 0x000e620000000a00 */
[----:B------:R-:W-:Y:S05]  /*d500*/  WARPSYNC.ALL ;  /* 0x0000000000007948 */ /* 0x000fea0003800000 */
[----:B------:R-:W-:Y:S01]  /*d510*/  LOP3.LUT R57, R57, 0x10, RZ, 0xc0, !PT ;  /* 0x0000001039397812 */ /* 0x000fe200078ec0ff */
[----:B------:R-:W2:Y:S01]  /*d520*/  LDCU UR9, c[0x0][0x38c] ;  /* 0x00007180ff0977ac */ /* 0x000ea20008000800 */
[----:B------:R-:W-:-:S03]  /*d530*/  R2UR UR4, R63 ;  /* 0x000000003f0472ca */ /* 0x000fc600000e0000 */
[C---:B------:R-:W-:Y:S01]  /*d540*/  VIADD R62, R57.reuse, 0x8 ;  /* 0x00000008393e7836 */ /* 0x040fe20000000000 */
[----:B------:R-:W-:Y:S01]  /*d550*/  IADD3 R16, P1, P0, R16, R17, R57 ;  /* 0x0000001110107210 */ /* 0x000fe2000783e039 */
[----:B------:R-:W3:Y:S01]  /*d560*/  LDCU UR8, c[0x0][0x384] ;  /* 0x00007080ff0877ac */ /* 0x000ee20008000800 */
[----:B------:R-:W-:Y:S01]  /*d570*/  SHF.R.S32.HI R0, RZ, 0x1f, R17 ;  /* 0x0000001fff007819 */ /* 0x000fe20000011411 */
[C---:B------:R-:W-:Y:S01]  /*d580*/  VIADD R61, R57.reuse, 0x20 ;  /* 0x00000020393d7836 */ /* 0x040fe20000000000 */
[----:B------:R-:W4:Y:S01]  /*d590*/  S2UR UR38, SR_CgaCtaId ;  /* 0x00000000002679c3 */ /* 0x000f220000008800 */
[----:B------:R-:W5:Y:S01]  /*d5a0*/  LDCU.64 UR6, c[0x0][0x998] ;  /* 0x00013300ff0677ac */ /* 0x000f620008000a00 */
[C---:B------:R-:W-:Y:S01]  /*d5b0*/  VIADD R60, R57.reuse, 0x28 ;  /* 0x00000028393c7836 */ /* 0x040fe20000000000 */
[----:B------:R-:W-:Y:S01]  /*d5c0*/  IADD3.X R0, PT, PT, RZ, R0, RZ, P1, P0 ;  /* 0x00000000ff007210 */ /* 0x000fe20000fe04ff */
[C---:B------:R-:W-:Y:S01]  /*d5d0*/  VIADD R59, R57.reuse, 0x40 ;  /* 0x00000040393b7836 */ /* 0x040fe20000000000 */
[----:B------:R-:W-:Y:S01]  /*d5e0*/  UISETP.NE.AND UP0, UPT, UR37, 0x3, UPT ;  /* 0x000000032500788c */ /* 0x000fe2000bf05270 */
[C---:B------:R-:W-:Y:S01]  /*d5f0*/  VIADD R58, R57.reuse, 0x48 ;  /* 0x00000048393a7836 */ /* 0x040fe20000000000 */
[----:B------:R-:W-:Y:S01]  /*d600*/  BSSY.RECONVERGENT B0, `(.L_x_218) ;  /* 0x0000029000007945 */ /* 0x000fe20003800200 */
[----:B--2---:R-:W-:-:S02]  /*d610*/  ISETP.GE.AND P6, PT, R57, UR9, PT ;  /* 0x0000000939007c0c */ /* 0x004fc4000bfc6270 */
[----:B------:R-:W-:Y:S02]  /*d620*/  ISETP.GE.AND P5, PT, R62, UR9, PT ;  /* 0x000000093e007c0c */ /* 0x000fe4000bfa6270 */
[----:B---3--:R-:W-:Y:S02]  /*d630*/  ISETP.GE.U32.OR P6, PT, R56, UR8, P6 ;  /* 0x0000000838007c0c */ /* 0x008fe4000b7c6470 */
[----:B------:R-:W-:Y:S02]  /*d640*/  ISETP.GE.AND P4, PT, R61, UR9, PT ;  /* 0x000000093d007c0c */ /* 0x000fe4000bf86270 */
[----:B-----5:R-:W-:Y:S02]  /*d650*/  LEA R20, P0, R16, UR6, 0x1 ;  /* 0x0000000610147c11 */ /* 0x020fe4000f8008ff */
[----:B------:R-:W-:Y:S02]  /*d660*/  ISETP.GE.AND P3, PT, R60, UR9, PT ;  /* 0x000000093c007c0c */ /* 0x000fe4000bf66270 */
[----:B------:R-:W-:-:S02]  /*d670*/  ISETP.GE.AND P2, PT, R59, UR9, PT ;  /* 0x000000093b007c0c */ /* 0x000fc4000bf46270 */
[----:B------:R-:W-:Y:S02]  /*d680*/  ISETP.GE.AND P1, PT, R58, UR9, PT ;  /* 0x000000093a007c0c */ /* 0x000fe4000bf26270 */
[----:B------:R-:W-:Y:S02]  /*d690*/  LEA.HI.X R21, R16, UR7, R0, 0x1, P0 ;  /* 0x0000000710157c11 */ /* 0x000fe400080f0c00 */
[----:B------:R-:W2:Y:S01]  /*d6a0*/  LDTM.x16 R4, tmem[UR4+-0xa0] ;  /* 0xffff6004000479ee */ /* 0x000ea2000824ff00 */
[C---:B------:R-:W-:Y:S02]  /*d6b0*/  ISETP.GE.U32.OR P5, PT, R56.reuse, UR8, P5 ;  /* 0x0000000838007c0c */ /* 0x040fe4000afa6470 */
[C---:B------:R-:W-:Y:S02]  /*d6c0*/  ISETP.GE.U32.OR P4, PT, R56.reuse, UR8, P4 ;  /* 0x0000000838007c0c */ /* 0x040fe4000a786470 */
[C---:B------:R-:W-:Y:S02]  /*d6d0*/  ISETP.GE.U32.OR P3, PT, R56.reuse, UR8, P3 ;  /* 0x0000000838007c0c */ /* 0x040fe40009f66470 */
[----:B------:R-:W-:-:S02]  /*d6e0*/  ISETP.GE.U32.OR P2, PT, R56, UR8, P2 ;  /* 0x0000000838007c0c */ /* 0x000fc40009746470 */
[----:B------:R-:W-:Y:S01]  /*d6f0*/  ISETP.GE.U32.OR P1, PT, R56, UR8, P1 ;  /* 0x0000000838007c0c */ /* 0x000fe20008f26470 */
[----:B-12-4-:R-:W-:-:S12]  /*d700*/  @P6 BRA `(.L_x_219) ;  /* 0x0000000000606947 */ /* 0x016fd80003800000 */
[----:B------:R-:W-:Y:S02]  /*d710*/  F2FP.F16.F32.PACK_AB R40, R41, R40 ;  /* 0x000000282928723e */ /* 0x000fe400000000ff */
[----:B------:R-:W-:Y:S02]  /*d720*/  F2FP.F16.F32.PACK_AB R44, R45, R44 ;  /* 0x0000002c2d2c723e */ /* 0x000fe400000000ff */
[----:B------:R-:W-:Y:S02]  /*d730*/  PRMT R0, R40, 0x7632, R0 ;  /* 0x0000763228007816 */ /* 0x000fe40000000000 */
[----:B------:R-:W-:Y:S02]  /*d740*/  PRMT R3, R44, 0x7632, R3 ;  /* 0x000076322c037816 */ /* 0x000fe40000000003 */
[----:B------:R-:W-:Y:S02]  /*d750*/  F2FP.F16.F32.PACK_AB R42, R43, R42 ;  /* 0x0000002a2b2a723e */ /* 0x000fe400000000ff */
[----:B------:R-:W-:-:S02]  /*d760*/  LOP3.LUT R0, R0, 0xffff, RZ, 0xc0, !PT ;  /* 0x0000ffff00007812 */ /* 0x000fc400078ec0ff */
[----:B------:R-:W-:Y:S02]  /*d770*/  LOP3.LUT R3, R3, 0xffff, RZ, 0xc0, !PT ;  /* 0x0000ffff03037812 */ /* 0x000fe400078ec0ff */
[----:B------:R-:W-:Y:S01]  /*d780*/  F2FP.F16.F32.PACK_AB R46, R47, R46 ;  /* 0x0000002e2f2e723e */ /* 0x000fe200000000ff */
[----:B------:R-:W-:Y:S01]  /*d790*/  IMAD.WIDE.U32 R68, R0, 0x10000, RZ ;  /* 0x0001000000447825 */ /* 0x000fe200078e00ff */
[----:B------:R-:W-:Y:S02]  /*d7a0*/  PRMT R41, R42, 0x7632, R41 ;  /* 0x000076322a297816 */ /* 0x000fe40000000029 */
[----:B------:R-:W-:Y:S01]  /*d7b0*/  PRMT R43, R46, 0x7632, R43 ;  /* 0x000076322e2b7816 */ /* 0x000fe2000000002b */
[----:B------:R-:W-:Y:S01]  /*d7c0*/  IMAD.WIDE.U32 R70, R3, 0x10000, RZ ;  /* 0x0001000003467825 */ /* 0x000fe200078e00ff */
[----:B------:R-:W-:Y:S02]  /*d7d0*/  R2UR UR4, R64 ;  /* 0x00000000400472ca */ /* 0x000fe400000e0000 */
[----:B------:R-:W-:Y:S01]  /*d7e0*/  R2UR UR5, R65 ;  /* 0x00000000410572ca */ /* 0x000fe200000e0000 */
[----:B------:R-:W-:Y:S01]  /*d7f0*/  IMAD.U32 R41, R41, 0x10000, RZ ;  /* 0x0001000029297824 */ /* 0x000fe200078e00ff */
[----:B------:R-:W-:Y:S01]  /*d800*/  LOP3.LUT R42, R69, 0xffff, R42, 0xf8, !PT ;  /* 0x0000ffff452a7812 */ /* 0x000fe200078ef82a */
[----:B------:R-:W-:Y:S01]  /*d810*/  IMAD.U32 R43, R43, 0x10000, RZ ;  /* 0x000100002b2b7824 */ /* 0x000fe200078e00ff */
[----:B------:R-:W-:-:S02]  /*d820*/  LOP3.LUT R44, R70, 0xffff, R44, 0xf8, !PT ;  /* 0x0000ffff462c7812 */ /* 0x000fc400078ef82c */
[----:B------:R-:W-:Y:S02]  /*d830*/  LOP3.LUT R46, R71, 0xffff, R46, 0xf8, !PT ;  /* 0x0000ffff472e7812 */ /* 0x000fe400078ef82e */
[----:B------:R-:W-:Y:S01]  /*d840*/  LOP3.LUT R41, R42, R41, RZ, 0xfc, !PT ;  /* 0x000000292a297212 */ /* 0x000fe200078efcff */
[----:B------:R-:W-:Y:S01]  /*d850*/  IMAD.MOV.U32 R42, RZ, RZ, R44 ;  /* 0x000000ffff2a7224 */ /* 0x000fe200078e002c */
[----:B------:R-:W-:Y:S02]  /*d860*/  LOP3.LUT R40, R68, 0xffff, R40, 0xf8, !PT ;  /* 0x0000ffff44287812 */ /* 0x000fe400078ef828 */
[----:B------:R-:W-:-:S05]  /*d870*/  LOP3.LUT R43, R46, R43, RZ, 0xfc, !PT ;  /* 0x0000002b2e2b7212 */ /* 0x000fca00078efcff */
[----:B------:R1:W-:Y:S02]  /*d880*/  STG.E.128 desc[UR4][R20.64], R40 ;  /* 0x0000002814007986 */ /* 0x0003e4000c101d04 */
.L_x_219:
[----:B------:R-:W-:Y:S05]  /*d890*/  BSYNC.RECONVERGENT B0 ;  /* 0x0000000000007941 */ /* 0x000fea0003800200 */
.L_x_218:
[----:B------:R-:W-:Y:S04]  /*d8a0*/  BSSY.RECONVERGENT B0, `(.L_x_220) ;  /* 0x000001b000007945 */ /* 0x000fe80003800200 */
[----:B------:R-:W-:Y:S05]  /*d8b0*/  @P5 BRA `(.L_x_221) ;  /* 0x0000000000645947 */ /* 0x000fea0003800000 */
[----:B------:R-:W-:Y:S02]  /*d8c0*/  F2FP.F16.F32.PACK_AB R48, R49, R48 ;  /* 0x000000303130723e */ /* 0x000fe400000000ff */
[----:B------:R-:W-:Y:S02]  /*d8d0*/  F2FP.F16.F32.PACK_AB R52, R53, R52 ;  /* 0x000000343534723e */ /* 0x000fe400000000ff */
[----:B------:R-:W-:Y:S02]  /*d8e0*/  PRMT R0, R48, 0x7632, R0 ;  /* 0x0000763230007816 */ /* 0x000fe40000000000 */
[----:B------:R-:W-:Y:S02]  /*d8f0*/  F2FP.F16.F32.PACK_AB R50, R51, R50 ;  /* 0x000000323332723e */ /* 0x000fe400000000ff */
[----:B------:R-:W-:Y:S02]  /*d900*/  PRMT R3, R52, 0x7632, R3 ;  /* 0x0000763234037816 */ /* 0x000fe40000000003 */
[----:B------:R-:W-:-:S02]  /*d910*/  LOP3.LUT R0, R0, 0xffff, RZ, 0xc0, !PT ;  /* 0x0000ffff00007812 */ /* 0x000fc400078ec0ff */
[----:B------:R-:W-:Y:S02]  /*d920*/  F2FP.F16.F32.PACK_AB R54, R55, R54 ;  /* 0x000000363736723e */ /* 0x000fe400000000ff */
[----:B-1----:R-:W-:Y:S01]  /*d930*/  PRMT R40, R50, 0x7632, R40 ;  /* 0x0000763232287816 */ /* 0x002fe20000000028 */
[----:B------:R-:W-:Y:S01]  /*d940*/  IMAD.WIDE.U32 R42, R0, 0x10000, RZ ;  /* 0x00010000002a7825 */ /* 0x000fe200078e00ff */
[----:B------:R-:W-:Y:S02]  /*d950*/  LOP3.LUT R3, R3, 0xffff, RZ, 0xc0, !PT ;  /* 0x0000ffff03037812 */ /* 0x000fe400078ec0ff */
[----:B------:R-:W-:Y:S01]  /*d960*/  PRMT R41, R54, 0x7632, R41 ;  /* 0x0000763236297816 */ /* 0x000fe20000000029 */
[----:B------:R-:W-:Y:S01]  /*d970*/  IMAD.U32 R40, R40, 0x10000, RZ ;  /* 0x0001000028287824 */ /* 0x000fe200078e00ff */
[----:B------:R-:W-:Y:S01]  /*d980*/  LOP3.LUT R50, R43, 0xffff, R50, 0xf8, !PT ;  /* 0x0000ffff2b327812 */ /* 0x000fe200078ef832 */
[----:B------:R-:W-:Y:S01]  /*d990*/  IMAD.WIDE.U32 R44, R3, 0x10000, RZ ;  /* 0x00010000032c7825 */ /* 0x000fe200078e00ff */
[----:B------:R-:W-:-:S02]  /*d9a0*/  R2UR UR4, R64 ;  /* 0x00000000400472ca */ /* 0x000fc400000e0000 */
[----:B------:R-:W-:Y:S01]  /*d9b0*/  R2UR UR5, R65 ;  /* 0x00000000410572ca */ /* 0x000fe200000e0000 */
[----:B------:R-:W-:Y:S01]  /*d9c0*/  IMAD.U32 R41, R41, 0x10000, RZ ;  /* 0x0001000029297824 */ /* 0x000fe200078e00ff */
[----:B------:R-:W-:Y:S02]  /*d9d0*/  LOP3.LUT R54, R45, 0xffff, R54, 0xf8, !PT ;  /* 0x0000ffff2d367812 */ /* 0x000fe400078ef836 */
[----:B------:R-:W-:Y:S02]  /*d9e0*/  LOP3.LUT R40, R50, R40, RZ, 0xfc, !PT ;  /* 0x0000002832287212 */ /* 0x000fe400078efcff */
[----:B------:R-:W-:Y:S02]  /*d9f0*/  LOP3.LUT R48, R42, 0xffff, R48, 0xf8, !PT ;  /* 0x0000ffff2a307812 */ /* 0x000fe400078ef830 */
[----:B------:R-:W-:Y:S01]  /*da00*/  LOP3.LUT R43, R54, R41, RZ, 0xfc, !PT ;  /* 0x00000029362b7212 */ /* 0x000fe200078efcff */
[----:B------:R-:W-:Y:S01]  /*da10*/  IMAD.MOV.U32 R41, RZ, RZ, R40 ;  /* 0x000000ffff297224 */ /* 0x000fe200078e0028 */
[----:B------:R-:W-:Y:S01]  /*da20*/  LOP3.LUT R42, R44, 0xffff, R52, 0xf8, !PT ;  /* 0x0000ffff2c2a7812 */ /* 0x000fe200078ef834 */
[----:B------:R-:W-:-:S05]  /*da30*/  IMAD.MOV.U32 R40, RZ, RZ, R48 ;  /* 0x000000ffff287224 */ /* 0x000fca00078e0030 */
[----:B------:R2:W-:Y:S02]  /*da40*/  STG.E.128 desc[UR4][R20.64+0x10], R40 ;  /* 0x0000102814007986 */ /* 0x0005e4000c101d04 */
.L_x_221:
[----:B------:R-:W-:Y:S05]  /*da50*/  BSYNC.RECONVERGENT B0 ;  /* 0x0000000000007941 */ /* 0x000fea0003800200 */
.L_x_220:
[----:B------:R-:W-:Y:S04]  /*da60*/  BSSY.RECONVERGENT B0, `(.L_x_222) ;  /* 0x000001a000007945 */ /* 0x000fe80003800200 */
[----:B------:R-:W-:Y:S05]  /*da70*/  @P4 BRA `(.L_x_223) ;  /* 0x0000000000604947 */ /* 0x000fea0003800000 */
        /* <DEDUP_REMOVED lines=8> */
[----:B-12---:R-:W-:Y:S01]  /*db00*/  IMAD.WIDE.U32 R40, R0, 0x10000, RZ ;  /* 0x0001000000287825 */ /* 0x006fe200078e00ff */
        /* <DEDUP_REMOVED lines=15> */
.L_x_223:
[----:B------:R-:W-:Y:S05]  /*dc00*/  BSYNC.RECONVERGENT B0 ;  /* 0x0000000000007941 */ /* 0x000fea0003800200 */
.L_x_222:
        /* <DEDUP_REMOVED lines=9> */
[----:B---3--:R-:W-:Y:S01]  /*dca0*/  PRMT R24, R34, 0x7632, R24 ;  /* 0x0000763222187816 */ /* 0x008fe20000000018 */
        /* <DEDUP_REMOVED lines=17> */
.L_x_225:
[----:B------:R-:W-:Y:S05]  /*ddc0*/  BSYNC.RECONVERGENT B0 ;  /* 0x0000000000007941 */ /* 0x000fea0003800200 */
.L_x_224:
        /* <DEDUP_REMOVED lines=10> */
[----:B---34-:R-:W-:Y:S01]  /*de70*/  IMAD.WIDE.U32 R24, R0, 0x10000, RZ ;  /* 0x0001000000187825 */ /* 0x018fe200078e00ff */
        /* <DEDUP_REMOVED lines=15> */
.L_x_227:
[----:B------:R-:W-:Y:S05]  /*df70*/  BSYNC.RECONVERGENT B0 ;  /* 0x0000000000007941 */ /* 0x000fea0003800200 */
.L_x_226:
        /* <DEDUP_REMOVED lines=27> */
.L_x_229:
[----:B------:R-:W-:Y:S05]  /*e130*/  BSYNC.RECONVERGENT B0 ;  /* 0x0000000000007941 */ /* 0x000fea0003800200 */
.L_x_228:
[----:B------:R-:W-:Y:S01]  /*e140*/  NOP ;  /* 0x0000000000007918 */ /* 0x000fe20000000000 */
[----:B------:R-:W-:Y:S05]  /*e150*/  BRA.U !UP0, `(.L_x_230) ;  /* 0x0000000108087547 */ /* 0x000fea000b800000 */
[----:B------:R-:W-:Y:S05]  /*e160*/  BPT.TRAP 0x1 ;  /* 0x000000040000795c */ /* 0x000fea0000300000 */
[----:B------:R-:W-:Y:S05]  /*e170*/  BPT.TRAP 0x1 ;  /* 0x000000040000795c */ /* 0x000fea0000300000 */
.L_x_230:
[----:B------:R-:W-:-:S04]  /*e180*/  UIADD3 UR4, UPT, UPT, UR36, 0x2e8b0, URZ ;  /* 0x0002e8b024047890 */ /* 0x000fc8000fffe0ff */
[----:B------:R-:W-:-:S09]  /*e190*/  UPRMT UR4, UR38, 0x654, UR4 ;  /* 0x0000065426047896 */ /* 0x000fd20008000004 */
[----:B------:R-:W-:Y:S01]  /*e1a0*/  SYNCS.ARRIVE.TRANS64.RED.A1T0 RZ, [UR4], RZ ;  /* 0x000000ffffff79a7 */ /* 0x000fe20008100404 */
[----:B------:R-:W-:Y:S05]  /*e1b0*/  BRA.U !UP0, `(.L_x_231) ;  /* 0x0000000108047547 */ /* 0x000fea000b800000 */
[----:B------:R-:W-:Y:S05]  /*e1c0*/  BPT.TRAP 0x1 ;  /* 0x000000040000795c */ /* 0x000fea0000300000 */
.L_x_231:
[----:B------:R-:W-:Y:S02]  /*e1d0*/  SHF.L.U32 R3, RZ, 0x1f, RZ ;  /* 0x0000001fff037819 */ /* 0x000fe400000006ff */
[----:B------:R-:W-:Y:S02]  /*e1e0*/  SHF.R.U32.HI R0, RZ, 0x15, R67 ;  /* 0x00000015ff007819 */ /* 0x000fe40000011643 */
[----:B------:R-:W5:Y:S02]  /*e1f0*/  SYNCS.PHASECHK.TRANS64.TRYWAIT P1, [UR36+0x2e8a8], R3 ;  /* 0x02e8a803ff0075a7 */ /* 0x000f640008021124 */
[----:B------:R-:W-:Y:S01]  /*e200*/  ISETP.NE.AND P0, PT, R66, R0, PT ;  /* 0x000000004200720c */ /* 0x000fe20003f05270 */
[----:B-----5:R-:W-:-:S12]  /*e210*/  @!P1 BRA `(.L_x_232) ;  /* 0x0000002000b89947 */ /* 0x020fd80003800000 */
.L_x_310:
[----:B------:R-:W-:Y:S05]  /*e220*/  @!P0 BRA `(.L_x_233) ;  /* 0x0000000000408947 */ /* 0x000fea0003800000 */
[----:B------:R-:W-:Y:S01]  /*e230*/  MOV R14, 0x0 ;  /* 0x00000000000e7802 */ /* 0x000fe20000000f00 */
[----:B------:R-:W3:Y:S01]  /*e240*/  LDCU.64 UR8, c[0x4][0x80] ;  /* 0x01001000ff0877ac */ /* 0x000ee20008000a00 */
[----:B------:R-:W-:Y:S02]  /*e250*/  HFMA2 R12, -RZ, RZ, 0, 5.9604644775390625e-08 ;  /* 0x00000001ff0c7431 */ /* 0x000fe400000001ff */
[----:B------:R-:W-:Y:S01]  /*e260*/  IMAD.MOV.U32 R8, RZ, RZ, 0x192 ;  /* 0x00000192ff087424 */ /* 0x000fe200078e00ff */
[----:B------:R-:W5:Y:S01]  /*e270*/  LDCU.64 UR6, c[0x4][0x88] ;  /* 0x01001100ff0677ac */ /* 0x000f620008000a00 */
[----:B------:R-:W1:Y:S01]  /*e280*/  LDC.64 R14, c[0x4][R14] ;  /* 0x010000000e0e7b82 */ /* 0x000e620000000a00 */
[----:B------:R-:W-:Y:S01]  /*e290*/  IMAD.MOV.U32 R13, RZ, RZ, RZ ;  /* 0x000000ffff0d7224 */ /* 0x000fe200078e00ff */
[----:B------:R-:W2:Y:S01]  /*e2a0*/  LDCU.64 UR4, c[0x4][0x8] ;  /* 0x01000100ff0477ac */ /* 0x000ea20008000a00 */
[----:B---3--:R-:W-:Y:S01]  /*e2b0*/  IMAD.U32 R4, RZ, RZ, UR8 ;  /* 0x00000008ff047e24 */ /* 0x008fe2000f8e00ff */
[----:B------:R-:W-:Y:S01]  /*e2c0*/  MOV R5, UR9 ;  /* 0x0000000900057c02 */ /* 0x000fe20008000f00 */
[----:B-----5:R-:W-:Y:S01]  /*e2d0*/  IMAD.U32 R6, RZ, RZ, UR6 ;  /* 0x00000006ff067e24 */ /* 0x020fe2000f8e00ff */
[----:B------:R-:W-:Y:S01]  /*e2e0*/  MOV R7, UR7 ;  /* 0x0000000700077c02 */ /* 0x000fe20008000f00 */
[----:B--2---:R-:W-:Y:S01]  /*e2f0*/  IMAD.U32 R10, RZ, RZ, UR4 ;  /* 0x00000004ff0a7e24 */ /* 0x004fe2000f8e00ff */
[----:B------:R-:W-:-:S02]  /*e300*/  MOV R11, UR5 ;  /* 0x00000005000b7c02 */ /* 0x000fc40008000f00 */
[----:B-1--4-:R-:W-:-:S07]  /*e310*/  LEPC R20, `(.L_x_233) ;  /* 0x000000001014794e */ /* 0x012fce0000000000 */
[----:B------:R-:W-:Y:S05]  /*e320*/  CALL.ABS.NOINC R14 ;  /* 0x000000000e007343 */ /* 0x000fea0003c00000 */
.L_x_233:
[----:B------:R-:W-:Y:S01]  /*e330*/  VIADD R0, R63, 0xfffffee0 ;  /* 0xfffffee03f007836 */ /* 0x000fe20000000000 */
[----:B------:R-:W-:Y:S05]  /*e340*/  WARPSYNC.ALL ;  /* 0x0000000000007948 */ /* 0x000fea0003800000 */
[----:B------:R-:W-:Y:S02]  /*e350*/  SHF.R.U32.HI R0, RZ, 0x15, R0 ;  /* 0x00000015ff007819 */ /* 0x000fe40000011600 */
[----:B------:R-:W-:Y:S02]  /*e360*/  R2UR UR4, R67 ;  /* 0x00000000430472ca */ /* 0x000fe400000e0000 */
[----:B------:R-:W-:-:S11]  /*e370*/  ISETP.NE.AND P0, PT, R66, R0, PT ;  /* 0x000000004200720c */ /* 0x000fd60003f05270 */
[----:B-12---:R-:W1:Y:S02]  /*e380*/  LDTM.x16 R40, tmem[UR4] ;  /* 0x00000004002879ee */ /* 0x006e640008240000 */
[----:B-1----:R-:W-:Y:S05]  /*e390*/  @!P0 BRA `(.L_x_234) ;  /* 0x0000000000408947 */ /* 0x002fea0003800000 */
[----:B------:R-:W-:Y:S01]  /*e3a0*/  MOV R14, 0x0 ;  /* 0x00000000000e7802 */ /* 0x000fe20000000f00 */
[----:B------:R-:W3:Y:S01]  /*e3b0*/  LDCU.64 UR8, c[0x4][0x80] ;  /* 0x01001000ff0877ac */ /* 0x000ee20008000a00 */
[----:B------:R-:W-:Y:S02]  /*e3c0*/  HFMA2 R12, -RZ, RZ, 0, 5.9604644775390625e-08 ;  /* 0x00000001ff0c7431 */ /* 0x000fe400000001ff */
[----:B------:R-:W-:Y:S01]  /*e3d0*/  IMAD.MOV.U32 R8, RZ, RZ, 0x192 ;  /* 0x00000192ff087424 */ /* 0x000fe200078e00ff */
[----:B------:R-:W1:Y:S01]  /*e3e0*/  LDCU.64 UR6, c[0x4][0x88] ;  /* 0x01001100ff0677ac */ /* 0x000e620008000a00 */
[----:B------:R-:W2:Y:S01]  /*e3f0*/  LDC.64 R14, c[0x4][R14] ;  /* 0x010000000e0e7b82 */ /* 0x000ea20000000a00 */
[----:B------:R-:W-:Y:S01]  /*e400*/  IMAD.MOV.U32 R13, RZ, RZ, RZ ;  /* 0x000000ffff0d7224 */ /* 0x000fe200078e00ff */
[----:B------:R-:W5:Y:S01]  /*e410*/  LDCU.64 UR4, c[0x4][0x8] ;  /* 0x01000100ff0477ac */ /* 0x000f620008000a00 */
[----:B---3--:R-:W-:Y:S01]  /*e420*/  IMAD.U32 R4, RZ, RZ, UR8 ;  /* 0x00000008ff047e24 */ /* 0x008fe2000f8e00ff */
[----:B------:R-:W-:Y:S01]  /*e430*/  MOV R5, UR9 ;  /* 0x0000000900057c02 */ /* 0x000fe20008000f00 */
[----:B-1----:R-:W-:Y:S01]  /*e440*/  IMAD.U32 R6, RZ, RZ, UR6 ;  /* 0x00000006ff067e24 */ /* 0x002fe2000f8e00ff */
[----:B------:R-:W-:Y:S01]  /*e450*/  MOV R7, UR7 ;  /* 0x0000000700077c02 */ /* 0x000fe20008000f00 */
[----:B-----5:R-:W-:Y:S01]  /*e460*/  IMAD.U32 R10, RZ, RZ, UR4 ;  /* 0x00000004ff0a7e24 */ /* 0x020fe2000f8e00ff */
[----:B------:R-:W-:-:S02]  /*e470*/  MOV R11, UR5 ;  /* 0x00000005000b7c02 */ /* 0x000fc40008000f00 */
[----:B----4-:R-:W-:-:S07]  /*e480*/  LEPC R20, `(.L_x_234) ;  /* 0x000000001014794e */ /* 0x010fce0000000000 */
[----:B--2---:R-:W-:Y:S05]  /*e490*/  CALL.ABS.NOINC R14 ;  /* 0x000000000e007343 */ /* 0x004fea0003c00000 */
.L_x_234:
[C---:B------:R-:W-:Y:S01]  /*e4a0*/  VIADD R0, R63.reuse, 0xffffff00 ;  /* 0xffffff003f007836 */ /* 0x040fe20000000000 */
[----:B------:R-:W-:Y:S05]  /*e4b0*/  WARPSYNC.ALL ;  /* 0x0000000000007948 */ /* 0x000fea0003800000 */
[----:B------:R-:W-:Y:S02]  /*e4c0*/  SHF.R.U32.HI R0, RZ, 0x15, R0 ;  /* 0x00000015ff007819 */ /* 0x000fe40000011600 */
[----:B------:R-:W-:Y:S02]  /*e4d0*/  R2UR UR4, R63 ;  /* 0x000000003f0472ca */ /* 0x000fe400000e0000 */
[----:B------:R-:W-:-:S11]  /*e4e0*/  ISETP.NE.AND P0, PT, R66, R0, PT ;  /* 0x000000004200720c */ /* 0x000fd60003f05270 */
[----:B---34-:R-:W1:Y:S02]  /*e4f0*/  LDTM.x16 R24, tmem[UR4+-0x120] ;  /* 0xfffee004001879ee */ /* 0x018e64000824ff00 */
        /* <DEDUP_REMOVED lines=17> */
.L_x_235:
[----:B------:R-:W-:Y:S05]  /*e610*/  WARPSYNC.ALL ;  /* 0x0000000000007948 */ /* 0x000fea0003800000 */
[----:B------:R-:W-:Y:S01]  /*e620*/  R2UR UR4, R63 ;  /* 0x000000003f0472ca */ /* 0x000fe200000e0000 */
[----:B------:R-:W1:Y:S01]  /*e630*/  LDCU UR8, c[0x0][0x388] ;  /* 0x00007100ff0877ac */ /* 0x000e620008000800 */
[----:B------:R-:W-:Y:S01]  /*e640*/  IADD3 R2, P1, P0, R2, R23, R57 ;  /* 0x0000001702027210 */ /* 0x000fe2000783e039 */
[----:B------:R-:W-:Y:S01]  /*e650*/  BSSY.RECONVERGENT B0, `(.L_x_236) ;  /* 0x0000040000007945 */ /* 0x000fe20003800200 */
[----:B------:R-:W2:Y:S02]  /*e660*/  LDCU UR5, c[0x0][0x384] ;  /* 0x00007080ff0577ac */ /* 0x000ea40008000800 */
[----:B------:R-:W-:Y:S01]  /*e670*/  IADD3.X R0, PT, PT, RZ, R22, RZ, P1, P0 ;  /* 0x00000016ff007210 */ /* 0x000fe20000fe04ff */
[----:B------:R-:W3:Y:S06]  /*e680*/  LDCU.64 UR6, c[0x0][0x980] ;  /* 0x00013000ff0677ac */ /* 0x000eec0008000a00 */
[----:B------:R-:W4:Y:S01]  /*e690*/  LDTM.x16 R4, tmem[UR4+-0x100] ;  /* 0xffff0004000479ee */ /* 0x000f22000824ff00 */
[----:B------:R-:W4:Y:S01]  /*e6a0*/  LDCU UR4, c[0x0][0x448] ;  /* 0x00008900ff0477ac */ /* 0x000f220008000800 */
[----:B-1----:R-:W-:-:S02]  /*e6b0*/  ISETP.GE.AND P6, PT, R57, UR8, PT ;  /* 0x0000000839007c0c */ /* 0x002fc4000bfc6270 */
[----:B------:R-:W-:Y:S02]  /*e6c0*/  ISETP.GE.AND P5, PT, R62, UR8, PT ;  /* 0x000000083e007c0c */ /* 0x000fe4000bfa6270 */
[----:B--2---:R-:W-:Y:S02]  /*e6d0*/  ISETP.GE.U32.OR P6, PT, R56, UR5, P6 ;  /* 0x0000000538007c0c */ /* 0x004fe4000b7c6470 */
[----:B------:R-:W-:Y:S02]  /*e6e0*/  ISETP.GE.AND P4, PT, R61, UR8, PT ;  /* 0x000000083d007c0c */ /* 0x000fe4000bf86270 */
[----:B---3--:R-:W-:Y:S02]  /*e6f0*/  LEA R22, P0, R2, UR6, 0x1 ;  /* 0x0000000602167c11 */ /* 0x008fe4000f8008ff */
[----:B------:R-:W-:Y:S02]  /*e700*/  ISETP.GE.AND P3, PT, R60, UR8, PT ;  /* 0x000000083c007c0c */ /* 0x000fe4000bf66270 */
[----:B------:R-:W-:-:S02]  /*e710*/  ISETP.GE.AND P2, PT, R59, UR8, PT ;  /* 0x000000083b007c0c */ /* 0x000fc4000bf46270 */
[----:B------:R-:W-:Y:S02]  /*e720*/  ISETP.GE.AND P1, PT, R58, UR8, PT ;  /* 0x000000083a007c0c */ /* 0x000fe4000bf26270 */
[----:B------:R-:W-:Y:S02]  /*e730*/  LEA.HI.X R23, R2, UR7, R0, 0x1, P0 ;  /* 0x0000000702177c11 */ /* 0x000fe400080f0c00 */
[----:B------:R-:W-:Y:S01]  /*e740*/  ISETP.GE.U32.OR P5, PT, R56, UR5, P5 ;  /* 0x0000000538007c0c */ /* 0x000fe2000afa6470 */
[----:B----4-:R-:W-:Y:S01]  /*e750*/  FMUL R20, R14, UR4 ;  /* 0x000000040e147c20 */ /* 0x010fe20008400000 */
[C---:B------:R-:W-:Y:S01]  /*e760*/  ISETP.GE.U32.OR P4, PT, R56.reuse, UR5, P4 ;  /* 0x0000000538007c0c */ /* 0x040fe2000a786470 */
[----:B------:R-:W-:Y:S01]  /*e770*/  FMUL R21, R15, UR4 ;  /* 0x000000040f157c20 */ /* 0x000fe20008400000 */
[----:B------:R-:W-:Y:S01]  /*e780*/  ISETP.GE.U32.OR P3, PT, R56, UR5, P3 ;  /* 0x0000000538007c0c */ /* 0x000fe20009f66470 */
[----:B------:R-:W-:Y:S01]  /*e790*/  FMUL R18, R18, UR4 ;  /* 0x0000000412127c20 */ /* 0x000fe20008400000 */
[C---:B------:R-:W-:Y:S01]  /*e7a0*/  ISETP.GE.U32.OR P2, PT, R56.reuse, UR5, P2 ;  /* 0x0000000538007c0c */ /* 0x040fe20009746470 */
[----:B------:R-:W-:Y:S01]  /*e7b0*/  FMUL R19, R19, UR4 ;  /* 0x0000000413137c20 */ /* 0x000fe20008400000 */
[----:B------:R-:W-:Y:S01]  /*e7c0*/  ISETP.GE.U32.OR P1, PT, R56, UR5, P1 ;  /* 0x0000000538007c0c */ /* 0x000fe20008f26470 */
[----:B------:R-:W-:Y:S01]  /*e7d0*/  FMUL R16, R16, UR4 ;  /* 0x0000000410107c20 */ /* 0x000fe20008400000 */
[----:B------:R-:W-:Y:S01]  /*e7e0*/  FMUL R17, R17, UR4 ;  /* 0x0000000411117c20 */ /* 0x000fe20008400000 */
[----:B------:R-:W-:Y:S01]  /*e7f0*/  FMUL R56, R12, UR4 ;  /* 0x000000040c387c20 */ /* 0x000fe20008400000 */
[----:B------:R-:W-:Y:S01]  /*e800*/  FMUL R57, R13, UR4 ;  /* 0x000000040d397c20 */ /* 0x000fe20008400000 */
[----:B------:R-:W-:Y:S08]  /*e810*/  @P6 BRA `(.L_x_237) ;  /* 0x00000000008c6947 */ /* 0x000ff00003800000 */
[----:B------:R-:W-:Y:S01]  /*e820*/  FMUL R0, R44, UR4 ;  /* 0x000000042c007c20 */ /* 0x000fe20008400000 */
[----:B------:R-:W-:Y:S01]  /*e830*/  FMUL R45, R45, UR4 ;  /* 0x000000042d2d7c20 */ /* 0x000fe20008400000 */
[----:B------:R-:W-:Y:S01]  /*e840*/  FMUL R2, R42, UR4 ;  /* 0x000000042a027c20 */ /* 0x000fe20008400000 */
[----:B------:R-:W-:Y:S01]  /*e850*/  FMUL R43, R43, UR4 ;  /* 0x000000042b2b7c20 */ /* 0x000fe20008400000 */
[----:B------:R-:W-:Y:S01]  /*e860*/  FMUL R3, R40, UR4 ;  /* 0x0000000428037c20 */ /* 0x000fe20008400000 */
[----:B------:R-:W-:Y:S01]  /*e870*/  FMUL R41, R41, UR4 ;  /* 0x0000000429297c20 */ /* 0x000fe20008400000 */
[----:B------:R-:W-:Y:S01]  /*e880*/  F2FP.F16.F32.PACK_AB R0, R45, R0 ;  /* 0x000000002d00723e */ /* 0x000fe200000000ff */
[----:B------:R-:W-:Y:S01]  /*e890*/  FMUL R46, R46, UR4 ;  /* 0x000000042e2e7c20 */ /* 0x000fe20008400000 */
[----:B------:R-:W-:Y:S01]  /*e8a0*/  F2FP.F16.F32.PACK_AB R2, R43, R2 ;  /* 0x000000022b02723e */ /* 0x000fe200000000ff */
[----:B------:R-:W-:Y:S01]  /*e8b0*/  FMUL R47, R47, UR4 ;  /* 0x000000042f2f7c20 */ /* 0x000fe20008400000 */
[----:B------:R-:W-:-:S02]  /*e8c0*/  F2FP.F16.F32.PACK_AB R3, R41, R3 ;  /* 0x000000032903723e */ /* 0x000fc400000000ff */
[----:B------:R-:W-:Y:S02]  /*e8d0*/  PRMT R14, R0, 0x7632, R14 ;  /* 0x00007632000e7816 */ /* 0x000fe4000000000e */
[C---:B------:R-:W-:Y:S02]  /*e8e0*/  PRMT R13, R2.reuse, 0x7610, R13 ;  /* 0x00007610020d7816 */ /* 0x040fe4000000000d */
[----:B------:R-:W-:Y:S02]  /*e8f0*/  PRMT R15, R2, 0x7632, R15 ;  /* 0x00007632020f7816 */ /* 0x000fe4000000000f */
[----:B------:R-:W-:Y:S02]  /*e900*/  PRMT R12, R3, 0x7632, R12 ;  /* 0x00007632030c7816 */ /* 0x000fe4000000000c */
[----:B------:R-:W-:Y:S01]  /*e910*/  F2FP.F16.F32.PACK_AB R2, R47, R46 ;  /* 0x0000002e2f02723e */ /* 0x000fe200000000ff */
[----:B------:R-:W-:Y:S01]  /*e920*/  IMAD.U32 R15, R15, 0x10000, RZ ;  /* 0x000100000f0f7824 */ /* 0x000fe200078e00ff */
[----:B------:R-:W-:-:S02]  /*e930*/  LOP3.LUT R14, R14, 0xffff, RZ, 0xc0, !PT ;  /* 0x0000ffff0e0e7812 */ /* 0x000fc400078ec0ff */
[----:B------:R-:W-:Y:S02]  /*e940*/  LOP3.LUT R12, R12, 0xffff, RZ, 0xc0, !PT ;  /* 0x0000ffff0c0c7812 */ /* 0x000fe400078ec0ff */
[----:B------:R-:W-:Y:S01]  /*e950*/  PRMT R40, R2, 0x7632, R40 ;  /* 0x0000763202287816 */ /* 0x000fe20000000028 */
[----:B------:R-:W-:Y:S01]  /*e960*/  IMAD.WIDE.U32 R44, R14, 0x10000, RZ ;  /* 0x000100000e2c7825 */ /* 0x000fe200078e00ff */
[----:B------:R-:W-:Y:S02]  /*e970*/  R2UR UR6, R64 ;  /* 0x00000000400672ca */ /* 0x000fe400000e0000 */
[----:B------:R-:W-:Y:S01]  /*e980*/  R2UR UR7, R65 ;  /* 0x00000000410772ca */ /* 0x000fe200000e0000 */
[----:B------:R-:W-:Y:S01]  /*e990*/  IMAD.WIDE.U32 R42, R12, 0x10000, RZ ;  /* 0x000100000c2a7825 */ /* 0x000fe200078e00ff */
[----:B------:R-:W-:Y:S02]  /*e9a0*/  LOP3.LUT R2, R45, 0xffff, R2, 0xf8, !PT ;  /* 0x0000ffff2d027812 */ /* 0x000fe400078ef802 */
[----:B------:R-:W-:Y:S01]  /*e9b0*/  LOP3.LUT R0, R44, 0xffff, R0, 0xf8, !PT ;  /* 0x0000ffff2c007812 */ /* 0x000fe200078ef800 */
[----:B------:R-:W-:Y:S01]  /*e9c0*/  IMAD.U32 R40, R40, 0x10000, RZ ;  /* 0x0001000028287824 */ /* 0x000fe200078e00ff */
[----:B------:R-:W-:-:S02]  /*e9d0*/  LOP3.LUT R13, R43, 0xffff, R13, 0xf8, !PT ;  /* 0x0000ffff2b0d7812 */ /* 0x000fc400078ef80d */
[----:B------:R-:W-:Y:S01]  /*e9e0*/  LOP3.LUT R3, R42, 0xffff, R3, 0xf8, !PT ;  /* 0x0000ffff2a037812 */ /* 0x000fe200078ef803 */
[----:B------:R-:W-:Y:S01]  /*e9f0*/  IMAD.MOV.U32 R14, RZ, RZ, R0 ;  /* 0x000000ffff0e7224 */ /* 0x000fe200078e0000 */
[----:B------:R-:W-:Y:S02]  /*ea00*/  LOP3.LUT R2, R2, R40, RZ, 0xfc, !PT ;  /* 0x0000002802027212 */ /* 0x000fe400078efcff */
[----:B------:R-:W-:Y:S01]  /*ea10*/  LOP3.LUT R13, R13, R15, RZ, 0xfc, !PT ;  /* 0x0000000f0d0d7212 */ /* 0x000fe200078efcff */
[----:B------:R-:W-:Y:S02]  /*ea20*/  IMAD.MOV.U32 R12, RZ, RZ, R3 ;  /* 0x000000ffff0c7224 */ /* 0x000fe400078e0003 */
[----:B------:R-:W-:-:S05]  /*ea30*/  IMAD.MOV.U32 R15, RZ, RZ, R2 ;  /* 0x000000ffff0f7224 */ /* 0x000fca00078e0002 */
[----:B------:R1:W-:Y:S02]  /*ea40*/  STG.E.128 desc[UR6][R22.64], R12 ;  /* 0x0000000c16007986 */ /* 0x0003e4000c101d06 */
.L_x_237:
[----:B------:R-:W-:Y:S05]  /*ea50*/  BSYNC.RECONVERGENT B0 ;  /* 0x0000000000007941 */ /* 0x000fea0003800200 */
.L_x_236:
[----:B------:R-:W-:Y:S04]  /*ea60*/  BSSY.RECONVERGENT B0, `(.L_x_238) ;  /* 0x0000026000007945 */ /* 0x000fe80003800200 */
[----:B------:R-:W-:Y:S05]  /*ea70*/  @P5 BRA `(.L_x_239) ;  /* 0x0000000000905947 */ /* 0x000fea0003800000 */
        /* <DEDUP_REMOVED lines=10> */
[----:B-1----:R-:W-:-:S02]  /*eb20*/  PRMT R12, R0, 0x7632, R12 ;  /* 0x00007632000c7816 */ /* 0x002fc4000000000c */
[----:B------:R-:W-:Y:S02]  /*eb30*/  PRMT R14, R2, 0x7632, R14 ;  /* 0x00007632020e7816 */ /* 0x000fe4000000000e */
[----:B------:R-:W-:Y:S02]  /*eb40*/  PRMT R13, R0, 0x7610, R13 ;  /* 0x00007610000d7816 */ /* 0x000fe4000000000d */
[----:B------:R-:W-:Y:S02]  /*eb50*/  F2FP.F16.F32.PACK_AB R3, R51, R3 ;  /* 0x000000033303723e */ /* 0x000fe400000000ff */
[----:B------:R-:W-:Y:S02]  /*eb60*/  F2FP.F16.F32.PACK_AB R0, R55, R54 ;  /* 0x000000363700723e */ /* 0x000fe400000000ff */
[----:B------:R-:W-:Y:S02]  /*eb70*/  LOP3.LUT R12, R12, 0xffff, RZ, 0xc0, !PT ;  /* 0x0000ffff0c0c7812 */ /* 0x000fe400078ec0ff */
[----:B------:R-:W-:-:S02]  /*eb80*/  LOP3.LUT R14, R14, 0xffff, RZ, 0xc0, !PT ;  /* 0x0000ffff0e0e7812 */ /* 0x000fc400078ec0ff */
[----:B------:R-:W-:Y:S01]  /*eb90*/  PRMT R15, R3, 0x7632, R15 ;  /* 0x00007632030f7816 */ /* 0x000fe2000000000f */
[----:B------:R-:W-:Y:S01]  /*eba0*/  IMAD.WIDE.U32 R42, R12, 0x10000, RZ ;  /* 0x000100000c2a7825 */ /* 0x000fe200078e00ff */
[----:B------:R-:W-:Y:S02]  /*ebb0*/  PRMT R40, R0, 0x7632, R40 ;  /* 0x0000763200287816 */ /* 0x000fe40000000028 */
[----:B------:R-:W-:Y:S01]  /*ebc0*/  R2UR UR6, R64 ;  /* 0x00000000400672ca */ /* 0x000fe200000e0000 */
[----:B------:R-:W-:Y:S01]  /*ebd0*/  IMAD.WIDE.U32 R44, R14, 0x10000, RZ ;  /* 0x000100000e2c7825 */ /* 0x000fe200078e00ff */
[----:B------:R-:W-:Y:S02]  /*ebe0*/  LOP3.LUT R3, R43, 0xffff, R3, 0xf8, !PT ;  /* 0x0000ffff2b037812 */ /* 0x000fe400078ef803 */
        /* <DEDUP_REMOVED lines=8> */
[----:B------:R-:W-:Y:S01]  /*ec70*/  LOP3.LUT R0, R0, R40, RZ, 0xfc, !PT ;  /* 0x0000002800007212 */ /* 0x000fe200078efcff */
[----:B------:R-:W-:Y:S02]  /*ec80*/  IMAD.MOV.U32 R14, RZ, RZ, R2 ;  /* 0x000000ffff0e7224 */ /* 0x000fe400078e0002 */
[----:B------:R-:W-:Y:S02]  /*ec90*/  IMAD.MOV.U32 R13, RZ, RZ, R3 ;  /* 0x000000ffff0d7224 */ /* 0x000fe400078e0003 */
[----:B------:R-:W-:-:S05]  /*eca0*/  IMAD.MOV.U32 R15, RZ, RZ, R0 ;  /* 0x000000ffff0f7224 */ /* 0x000fca00078e0000 */
[----:B------:R2:W-:Y:S02]  /*ecb0*/  STG.E.128 desc[UR6][R22.64+0x10], R12 ;  /* 0x0000100c16007986 */ /* 0x0005e4000c101d06 */
.L_x_239:
[----:B------:R-:W-:Y:S05]  /*ecc0*/  BSYNC.RECONVERGENT B0 ;  /* 0x0000000000007941 */ /* 0x000fea0003800200 */
.L_x_238:
        /* <DEDUP_REMOVED lines=11> */
[----:B------:R-:W-:Y:S02]  /*ed80*/  F2FP.F16.F32.PACK_AB R2, R29, R2 ;  /* 0x000000021d02723e */ /* 0x000fe400000000ff */
[----:B-12---:R-:W-:-:S02]  /*ed90*/  PRMT R12, R0, 0x7632, R12 ;  /* 0x00007632000c7816 */ /* 0x006fc4000000000c */
        /* <DEDUP_REMOVED lines=25> */
.L_x_241:
[----:B------:R-:W-:Y:S05]  /*ef30*/  BSYNC.RECONVERGENT B0 ;  /* 0x0000000000007941 */ /* 0x000fea0003800200 */
.L_x_240:
        /* <DEDUP_REMOVED lines=12> */
[----:B-123--:R-:W-:-:S02]  /*f000*/  PRMT R12, R0, 0x7632, R12 ;  /* 0x00007632000c7816 */ /* 0x00efc4000000000c */
        /* <DEDUP_REMOVED lines=25> */
.L_x_243:
[----:B------:R-:W-:Y:S05]  /*f1a0*/  BSYNC.RECONVERGENT B0 ;  /* 0x0000000000007941 */ /* 0x000fea0003800200 */
.L_x_242:
        /* <DEDUP_REMOVED lines=12> */
[----:B------:R-:W-:-:S02]  /*f270*/  PRMT R4, R0, 0x7632, R4 ;  /* 0x0000763200047816 */ /* 0x000fc40000000004 */
        /* <DEDUP_REMOVED lines=10> */
[----:B-1234-:R-:W-:Y:S01]  /*f320*/  IMAD.WIDE.U32 R12, R6, 0x10000, RZ ;  /* 0x00010000060c7825 */ /* 0x01efe200078e00ff */
        /* <DEDUP_REMOVED lines=14> */
.L_x_245:
[----:B------:R-:W-:Y:S05]  /*f410*/  BSYNC.RECONVERGENT B0 ;  /* 0x0000000000007941 */ /* 0x000fea0003800200 */
.L_x_244:
        /* <DEDUP_REMOVED lines=8> */
[----:B------:R-:W-:Y:S02]  /*f4a0*/  F2FP.F16.F32.PACK_AB R18, R19, R18 ;  /* 0x000000121312723e */ /* 0x000fe400000000ff */
[----:B------:R-:W-:Y:S01]  /*f4b0*/  LOP3.LUT R2, R2, 0xffff, RZ, 0xc0, !PT ;  /* 0x0000ffff02027812 */ /* 0x000fe200078ec0ff */
[----:B-1----:R-:W-:Y:S01]  /*f4c0*/  IMAD.WIDE.U32 R6, R0, 0x10000, RZ ;  /* 0x0001000000067825 */ /* 0x002fe200078e00ff */
[----:B------:R-:W-:Y:S02]  /*f4d0*/  PRMT R3, R20, 0x7632, R3 ;  /* 0x0000763214037816 */ /* 0x000fe40000000003 */
[----:B------:R-:W-:Y:S01]  /*f4e0*/  PRMT R4, R18, 0x7632, R4 ;  /* 0x0000763212047816 */ /* 0x000fe20000000004 */
[----:B------:R-:W-:Y:S01]  /*f4f0*/  IMAD.WIDE.U32 R8, R2, 0x10000, RZ ;  /* 0x0001000002087825 */ /* 0x000fe200078e00ff */
[----:B------:R-:W-:Y:S02]  /*f500*/  LOP3.LUT R20, R7, 0xffff, R20, 0xf8, !PT ;  /* 0x0000ffff07147812 */ /* 0x000fe400078ef814 */
[----:B------:R-:W-:Y:S01]  /*f510*/  R2UR UR4, R64 ;  /* 0x00000000400472ca */ /* 0x000fe200000e0000 */
[----:B------:R-:W-:Y:S01]  /*f520*/  IMAD.U32 R3, R3, 0x10000, RZ ;  /* 0x0001000003037824 */ /* 0x000fe200078e00ff */
[----:B------:R-:W-:Y:S01]  /*f530*/  R2UR UR5, R65 ;  /* 0x00000000410572ca */ /* 0x000fe200000e0000 */
[----:B------:R-:W-:Y:S01]  /*f540*/  IMAD.U32 R4, R4, 0x10000, RZ ;  /* 0x0001000004047824 */ /* 0x000fe200078e00ff */
[----:B------:R-:W-:-:S02]  /*f550*/  LOP3.LUT R18, R9, 0xffff, R18, 0xf8, !PT ;  /* 0x0000ffff09127812 */ /* 0x000fc400078ef812 */
[----:B------:R-:W-:Y:S02]  /*f560*/  LOP3.LUT R5, R6, 0xffff, R56, 0xf8, !PT ;  /* 0x0000ffff06057812 */ /* 0x000fe400078ef838 */
[----:B------:R-:W-:Y:S02]  /*f570*/  LOP3.LUT R3, R20, R3, RZ, 0xfc, !PT ;  /* 0x0000000314037212 */ /* 0x000fe400078efcff */
[----:B------:R-:W-:Y:S01]  /*f580*/  LOP3.LUT R7, R18, R4, RZ, 0xfc, !PT ;  /* 0x0000000412077212 */ /* 0x000fe200078efcff */
[----:B------:R-:W-:Y:S01]  /*f590*/  IMAD.MOV.U32 R4, RZ, RZ, R5 ;  /* 0x000000ffff047224 */ /* 0x000fe200078e0005 */
[----:B------:R-:W-:Y:S01]  /*f5a0*/  LOP3.LUT R6, R8, 0xffff, R16, 0xf8, !PT ;  /* 0x0000ffff08067812 */ /* 0x000fe200078ef810 */
[----:B------:R-:W-:-:S05]  /*f5b0*/  IMAD.MOV.U32 R5, RZ, RZ, R3 ;  /* 0x000000ffff057224 */ /* 0x000fca00078e0003 */
[----:B------:R1:W-:Y:S02]  /*f5c0*/  STG.E.128 desc[UR4][R22.64+0x90], R4 ;  /* 0x0000900416007986 */ /* 0x0003e4000c101d04 */
.L_x_247:
[----:B------:R-:W-:Y:S05]  /*f5d0*/  BSYNC.RECONVERGENT B0 ;  /* 0x0000000000007941 */ /* 0x000fea0003800200 */
.L_x_246:
[----:B------:R-:W-:Y:S01]  /*f5e0*/  UISETP.NE.AND UP0, UPT, UR37, 0x3, UPT ;  /* 0x000000032500788c */ /* 0x000fe2000bf05270 */
[----:B------:R-:W-:-:S08]  /*f5f0*/  NOP ;  /* 0x0000000000007918 */ /* 0x000fd00000000000 */
[----:B------:R-:W-:Y:S05]  /*f600*/  BRA.U !UP0, `(.L_x_248) ;  /* 0x0000000108087547 */ /* 0x000fea000b800000 */
[----:B------:R-:W-:Y:S05]  /*f610*/  BPT.TRAP 0x1 ;  /* 0x000000040000795c */ /* 0x000fea0000300000 */
[----:B------:R-:W-:Y:S05]  /*f620*/  BPT.TRAP 0x1 ;  /* 0x000000040000795c */ /* 0x000fea0000300000 */
.L_x_248:
[----:B------:R-:W-:Y:S02]  /*f630*/  UIADD3 UR4, UPT, UPT, UR36, 0x2e8b8, URZ ;  /* 0x0002e8b824047890 */ /* 0x000fe4000fffe0ff */
[----:B------:R-:W-:Y:S02]  /*f640*/  ULOP3.LUT UP0, URZ, UR40, 0x7, URZ, 0xc0, !UPT ;  /* 0x0000000728ff7892 */ /* 0x000fe4000f80c0ff */
[----:B------:R-:W-:-:S09]  /*f650*/  UPRMT UR4, UR38, 0x654, UR4 ;  /* 0x0000065426047896 */ /* 0x000fd20008000004 */
[----:B------:R-:W-:Y:S01]  /*f660*/  SYNCS.ARRIVE.TRANS64.RED.A1T0 RZ, [UR4], RZ ;  /* 0x000000ffffff79a7 */ /* 0x000fe20008100404 */
[----:B------:R-:W-:Y:S01]  /*f670*/  BAR.SYNC.DEFER_BLOCKING 0x1, 0x100 ;  /* 0x0044000000007b1d */ /* 0x000fe20000010000 */
[----:B------:R-:W-:-:S13]  /*f680*/  PLOP3.LUT P0, PT, PT, PT, UP0, 0x80, 0x8 ;  /* 0x000000000008781c */ /* 0x000fda0003f0f008 */
[----:B------:R-:W-:Y:S05]  /*f690*/  @P0 EXIT ;  /* 0x000000000000094d */ /* 0x000fea0003800000 */
[----:B------:R-:W5:Y:S01]  /*f6a0*/  S2UR UR5, SR_CgaCtaId ;  /* 0x00000000000579c3 */ /* 0x000f620000008800 */
[----:B------:R-:W-:Y:S01]  /*f6b0*/  UMOV UR4, 0x400 ;  /* 0x0000040000047882 */ /* 0x000fe20000000000 */
[----:B------:R-:W-:Y:S01]  /*f6c0*/  IMAD.MOV.U32 R2, RZ, RZ, 0xffff ;  /* 0x0000ffffff027424 */ /* 0x000fe200078e00ff */
[----:B-----5:R-:W-:-:S09]  /*f6d0*/  ULEA UR4, UR5, UR4, 0x18 ;  /* 0x0000000405047291 */ /* 0x020fd2000f8ec0ff */
[----:B------:R-:W5:Y:S01]  /*f6e0*/  LDS R3, [UR4+0x2e8c0] ;  /* 0x02e8c004ff037984 */ /* 0x000f620008000800 */
[----:B------:R-:W-:Y:S02]  /*f6f0*/  UMOV UR4, 0x40 ;  /* 0x0000004000047882 */ /* 0x000fe40000000000 */
[----:B------:R-:W-:Y:S01]  /*f700*/  ULEA UR5, UR5, UR4, 0x18 ;  /* 0x0000000405057291 */ /* 0x000fe2000f8ec0ff */
[----:B------:R-:W-:-:S08]  /*f710*/  NOP ;  /* 0x0000000000007918 */ /* 0x000fd00000000000 */
[----:B------:R-:W1:Y:S01]  /*f720*/  LDS R0, [UR5+0x14] ;  /* 0x00001405ff007984 */ /* 0x000e620008000800 */
[----:B-----5:R-:W-:-:S04]  /*f730*/  LOP3.LUT R3, R3, 0xffff, RZ, 0xc0, !PT ;  /* 0x0000ffff03037812 */ /* 0x020fc800078ec0ff */
[----:B------:R-:W-:-:S04]  /*f740*/  SHF.R.U32.HI R3, RZ, 0x5, R3 ;  /* 0x00000005ff037819 */ /* 0x000fc80000011603 */
[----:B------:R-:W-:-:S04]  /*f750*/  SHF.L.U32 R2, R2, R3, RZ ;  /* 0x0000000302027219 */ /* 0x000fc800000006ff */
[----:B-1----:R-:W-:-:S04]  /*f760*/  LOP3.LUT R0, R0, R2, RZ, 0xc0, !PT ;  /* 0x0000000200007212 */ /* 0x002fc800078ec0ff */
[----:B------:R-:W-:Y:S01]  /*f770*/  ISETP.NE.AND P0, PT, R0, R2, PT ;  /* 0x000000020000720c */ /* 0x000fe20003f05270 */
[----:B------:R-:W-:-:S05]  /*f780*/  IMAD.MOV.U32 R0, RZ, RZ, 0x1 ;  /* 0x00000001ff007424 */ /* 0x000fca00078e00ff */
[----:B------:R-:W-:-:S07]  /*f790*/  SHF.L.U32 R0, R0, R3, RZ ;  /* 0x0000000300007219 */ /* 0x000fce00000006ff */
[----:B------:R-:W-:Y:S05]  /*f7a0*/  @P0 BRA `(.L_x_249) ;  /* 0x00000000005c0947 */ /* 0x000fea0003800000 */
[----:B------:R-:W1:Y:S02]  /*f7b0*/  LDS R3, [UR5+0x18] ;  /* 0x00001805ff037984 */ /* 0x000e640008000800 */
[----:B-1----:R-:W-:-:S04]  /*f7c0*/  LOP3.LUT R3, R3, R0, RZ, 0xc0, !PT ;  /* 0x0000000003037212 */ /* 0x002fc800078ec0ff */
[----:B------:R-:W-:-:S13]  /*f7d0*/  ISETP.NE.AND P0, PT, R3, R0, PT ;  /* 0x000000000300720c */ /* 0x000fda0003f05270 */
[----:B------:R-:W-:Y:S05]  /*f7e0*/  @P0 BRA `(.L_x_250) ;  /* 0x0000000000400947 */ /* 0x000fea0003800000 */
[----:B------:R-:W-:Y:S01]  /*f7f0*/  R2UR UR4, R2 ;  /* 0x00000000020472ca */ /* 0x000fe200000e0000 */
[----:B------:R-:W1:Y:S01]  /*f800*/  S2R R3, SR_LANEID ;  /* 0x0000000000037919 */ /* 0x000e620000000000 */
[----:B------:R-:W-:-:S04]  /*f810*/  LOP3.LUT R0, RZ, R0, RZ, 0x33, !PT ;  /* 0x00000000ff007212 */ /* 0x000fc800078e33ff */
[----:B------:R-:W5:Y:S07]  /*f820*/  REDUX UR7, R0 ;  /* 0x00000000000773c4 */ /* 0x000f6e0000000000 */
[----:B------:R-:W-:-:S03]  /*f830*/  ULOP3.LUT UR6, URZ, UR4, URZ, 0x33, !UPT ;  /* 0x00000004ff067292 */ /* 0x000fc6000f8e33ff */
[----:B------:R-:W-:Y:S02]  /*f840*/  VOTEU.ANY UR4, UPT, PT ;  /* 0x0000000000047886 */ /* 0x000fe400038e0100 */
[----:B------:R-:W-:Y:S01]  /*f850*/  UFLO.U32 UR4, UR4 ;  /* 0x00000004000472bd */ /* 0x000fe200080e0000 */
[----:B------:R-:W-:-:S04]  /*f860*/  IMAD.U32 R2, RZ, RZ, UR6 ;  /* 0x00000006ff027e24 */ /* 0x000fc8000f8e00ff */
[----:B------:R-:W2:Y:S02]  /*f870*/  REDUX UR8, R2 ;  /* 0x00000000020873c4 */ /* 0x000ea40000000000 */
[----:B------:R1:W-:Y:S01]  /*f880*/  UTCATOMSWS.AND URZ, UR6 ;  /* 0x0000000600ff79e3 */ /* 0x0003e20008000000 */
[----:B-----5:R-:W-:Y:S01]  /*f890*/  IMAD.U32 R0, RZ, RZ, UR7 ;  /* 0x00000007ff007e24 */ /* 0x020fe2000f8e00ff */
[----:B-1----:R-:W-:Y:S01]  /*f8a0*/  ISETP.EQ.U32.AND P0, PT, R3, UR4, PT ;  /* 0x0000000403007c0c */ /* 0x002fe2000bf02070 */
[----:B--2---:R-:W-:-:S12]  /*f8b0*/  IMAD.U32 R2, RZ, RZ, UR8 ;  /* 0x00000008ff027e24 */ /* 0x004fd8000f8e00ff */
[----:B------:R1:W-:Y:S04]  /*f8c0*/  @P0 ATOMS.AND RZ, [UR5+0x14], R2 ;  /* 0x00001402ffff098c */ /* 0x0003e8000a800005 */
[----:B------:R1:W-:Y:S01]  /*f8d0*/  @P0 ATOMS.AND RZ, [UR5+0x18], R0 ;  /* 0x00001800ffff098c */ /* 0x0003e2000a800005 */
[----:B------:R-:W-:Y:S05]  /*f8e0*/  BRA `(.L_x_251) ;  /* 0x0000000000147947 */ /* 0x000fea0003800000 */
.L_x_250:
[----:B------:R-:W-:Y:S02]  /*f8f0*/  MOV R2, 0xf910 ;  /* 0x0000f91000027802 */ /* 0x000fe40000000f00 */
[----:B--234-:R-:W-:Y:S05]  /*f900*/  CALL.REL.NOINC `($__internal_0_$__cuda_sm10x_tcgen05_guardrail_trap_col_being_dealloced_not_returned_by_alloc) ;  /* 0x0000000c00147944 */ /* 0x01cfea0003c00000 */
[----:B------:R-:W-:Y:S05]  /*f910*/  BRA `(.L_x_251) ;  /* 0x0000000000087947 */ /* 0x000fea0003800000 */
.L_x_249:
[----:B------:R-:W-:Y:S02]  /*f920*/  MOV R2, 0xf940 ;  /* 0x0000f94000027802 */ /* 0x000fe40000000f00 */
[----:B--234-:R-:W-:Y:S05]  /*f930*/  CALL.REL.NOINC `($__internal_2_$__cuda_sm10x_tcgen05_guardrail_trap_unallocated_columns_being_dealloced) ;  /* 0x0000000c00207944 */ /* 0x01cfea0003c00000 */
.L_x_251:
[----:B------:R-:W-:Y:S01]  /*f940*/  NOP ;  /* 0x0000000000007918 */ /* 0x000fe20000000000 */
[----:B------:R-:W-:Y:S05]  /*f950*/  EXIT ;  /* 0x000000000000794d */ /* 0x000fea0003800000 */
.L_x_51:
[----:B------:R-:W-:-:S07]  /*f960*/  MOV R5, UR32 ;  /* 0x0000002000057c02 */ /* 0x000fce0008000f00 */
.L_x_252:
[----:B-1----:R1:W2:Y:S02]  /*f970*/  SYNCS.PHASECHK.TRANS64.TRYWAIT P0, [R5+URZ+0x2e810], R8 ;  /* 0x02e81008050075a7 */ /* 0x0022a400080011ff */
[----:B--2---:R-:W-:Y:S05]  /*f980*/  @!P0 NANOSLEEP.SYNCS 0x989680 ;  /* 0x009896800000895d */ /* 0x004fea0003900000 */
[----:B------:R-:W2:Y:S02]  /*f990*/  @!P0 SYNCS.PHASECHK.TRANS64 P0, [R5+URZ+0x2e810], R8 ;  /* 0x02e81008050085a7 */ /* 0x000ea400080010ff */
[----:B--2---:R-:W-:Y:S05]  /*f9a0*/  @!P0 BRA `(.L_x_252) ;  /* 0xfffffffc00f08947 */ /* 0x004fea000383ffff */
[----:B------:R-:W-:Y:S05]  /*f9b0*/  BRA `(.L_x_253) ;  /* 0xffffff28005c7947 */ /* 0x000fea000383ffff */
.L_x_59:
[----:B------:R-:W-:-:S07]  /*f9c0*/  MOV R2, UR32 ;  /* 0x0000002000027c02 */ /* 0x000fce0008000f00 */
.L_x_254:
[----:B-1----:R1:W3:Y:S02]  /*f9d0*/  SYNCS.PHASECHK.TRANS64.TRYWAIT P0, [R2+URZ+0x2e838], R8 ;  /* 0x02e83808020075a7 */ /* 0x0022e400080011ff */
[----:B---3--:R-:W-:Y:S05]  /*f9e0*/  @!P0 NANOSLEEP.SYNCS 0x989680 ;  /* 0x009896800000895d */ /* 0x008fea0003900000 */
[----:B------:R-:W3:Y:S02]  /*f9f0*/  @!P0 SYNCS.PHASECHK.TRANS64 P0, [R2+URZ+0x2e838], R8 ;  /* 0x02e83808020085a7 */ /* 0x000ee400080010ff */
[----:B---3--:R-:W-:Y:S05]  /*fa00*/  @!P0 BRA `(.L_x_254) ;  /* 0xfffffffc00f08947 */ /* 0x008fea000383ffff */
[----:B------:R-:W-:Y:S05]  /*fa10*/  BRA `(.L_x_255) ;  /* 0xffffff2c00707947 */ /* 0x000fea000383ffff */
.L_x_62:
[----:B------:R-:W-:-:S07]  /*fa20*/  MOV R4, UR32 ;  /* 0x0000002000047c02 */ /* 0x000fce0008000f00 */
.L_x_256:
[----:B--2---:R2:W3:Y:S02]  /*fa30*/  SYNCS.PHASECHK.TRANS64.TRYWAIT P5, [R4+URZ+0x2e828], R8 ;  /* 0x02e82808040075a7 */ /* 0x0044e400080a11ff */
[----:B---3--:R-:W-:Y:S05]  /*fa40*/  @!P5 NANOSLEEP.SYNCS 0x989680 ;  /* 0x009896800000d95d */ /* 0x008fea0003900000 */
[----:B------:R-:W3:Y:S02]  /*fa50*/  @!P5 SYNCS.PHASECHK.TRANS64 P5, [R4+URZ+0x2e828], R8 ;  /* 0x02e828080400d5a7 */ /* 0x000ee400080a10ff */
[----:B---3--:R-:W-:Y:S05]  /*fa60*/  @!P5 BRA `(.L_x_256) ;  /* 0xfffffffc00f0d947 */ /* 0x008fea000383ffff */
[----:B------:R-:W-:Y:S05]  /*fa70*/  BRA `(.L_x_257) ;  /* 0xffffff3000007947 */ /* 0x000fea000383ffff */
.L_x_68:
[----:B------:R-:W-:-:S07]  /*fa80*/  MOV R4, UR32 ;  /* 0x0000002000047c02 */ /* 0x000fce0008000f00 */
.L_x_258:
[----:B-1----:R1:W2:Y:S02]  /*fa90*/  SYNCS.PHASECHK.TRANS64.TRYWAIT P5, [R4+URZ+0x2e848], R8 ;  /* 0x02e84808040075a7 */ /* 0x0022a400080a11ff */
[----:B--2---:R-:W-:Y:S05]  /*faa0*/  @!P5 NANOSLEEP.SYNCS 0x989680 ;  /* 0x009896800000d95d */ /* 0x004fea0003900000 */
[----:B------:R-:W2:Y:S02]  /*fab0*/  @!P5 SYNCS.PHASECHK.TRANS64 P5, [R4+URZ+0x2e848], R8 ;  /* 0x02e848080400d5a7 */ /* 0x000ea400080a10ff */
[----:B--2---:R-:W-:Y:S05]  /*fac0*/  @!P5 BRA `(.L_x_258) ;  /* 0xfffffffc00f0d947 */ /* 0x004fea000383ffff */
[----:B------:R-:W-:Y:S05]  /*fad0*/  BRA `(.L_x_259) ;  /* 0xffffff3400007947 */ /* 0x000fea000383ffff */
.L_x_72:
[----:B------:R-:W-:Y:S07]  /*fae0*/  MOV R4, UR25 ;  /* 0x0000001900047c02 */ /* 0x000fee0008000f00 */
.L_x_260:
[----:B-1----:R1:W4:Y:S02]  /*faf0*/  SYNCS.PHASECHK.TRANS64.TRYWAIT P0, [R4+URZ+0x2e810], R9 ;  /* 0x02e81009040075a7 */ /* 0x00232400080011ff */
[----:B----4-:R-:W-:Y:S05]  /*fb00*/  @!P0 NANOSLEEP.SYNCS 0x989680 ;  /* 0x009896800000895d */ /* 0x010fea0003900000 */
[----:B------:R-:W4:Y:S02]  /*fb10*/  @!P0 SYNCS.PHASECHK.TRANS64 P0, [R4+URZ+0x2e810], R9 ;  /* 0x02e81009040085a7 */ /* 0x000f2400080010ff */
[----:B----4-:R-:W-:Y:S05]  /*fb20*/  @!P0 BRA `(.L_x_260) ;  /* 0xfffffffc00f08947 */ /* 0x010fea000383ffff */
[----:B------:R-:W-:Y:S05]  /*fb30*/  BRA `(.L_x_261) ;  /* 0xffffff3400d87947 */ /* 0x000fea000383ffff */
.L_x_78:
[----:B------:R-:W-:Y:S07]  /*fb40*/  MOV R4, UR32 ;  /* 0x0000002000047c02 */ /* 0x000fee0008000f00 */
.L_x_262:
[----:B-1----:R1:W4:Y:S02]  /*fb50*/  SYNCS.PHASECHK.TRANS64.TRYWAIT P0, [R4+URZ+0x2e838], R8 ;  /* 0x02e83808040075a7 */ /* 0x00232400080011ff */
[----:B----4-:R-:W-:Y:S05]  /*fb60*/  @!P0 NANOSLEEP.SYNCS 0x989680 ;  /* 0x009896800000895d */ /* 0x010fea0003900000 */
[----:B------:R-:W4:Y:S02]  /*fb70*/  @!P0 SYNCS.PHASECHK.TRANS64 P0, [R4+URZ+0x2e838], R8 ;  /* 0x02e83808040085a7 */ /* 0x000f2400080010ff */
[----:B----4-:R-:W-:Y:S05]  /*fb80*/  @!P0 BRA `(.L_x_262) ;  /* 0xfffffffc00f08947 */ /* 0x010fea000383ffff */
[----:B------:R-:W-:Y:S05]  /*fb90*/  BRA `(.L_x_263) ;  /* 0xffffff38007c7947 */ /* 0x000fea000383ffff */
.L_x_81:
[----:B------:R-:W-:Y:S07]  /*fba0*/  MOV R8, UR32 ;  /* 0x0000002000087c02 */ /* 0x000fee0008000f00 */
.L_x_264:
[----:B--2---:R2:W4:Y:S02]  /*fbb0*/  SYNCS.PHASECHK.TRANS64.TRYWAIT P5, [R8+URZ+0x2e828], R10 ;  /* 0x02e8280a080075a7 */ /* 0x00452400080a11ff */
[----:B----4-:R-:W-:Y:S05]  /*fbc0*/  @!P5 NANOSLEEP.SYNCS 0x989680 ;  /* 0x009896800000d95d */ /* 0x010fea0003900000 */
[----:B------:R-:W4:Y:S02]  /*fbd0*/  @!P5 SYNCS.PHASECHK.TRANS64 P5, [R8+URZ+0x2e828], R10 ;  /* 0x02e8280a0800d5a7 */ /* 0x000f2400080a10ff */
[----:B----4-:R-:W-:Y:S05]  /*fbe0*/  @!P5 BRA `(.L_x_264) ;  /* 0xfffffffc00f0d947 */ /* 0x010fea000383ffff */
[----:B------:R-:W-:Y:S05]  /*fbf0*/  BRA `(.L_x_265) ;  /* 0xffffff3c00107947 */ /* 0x000fea000383ffff */
.L_x_86:
[----:B--2---:R-:W-:Y:S07]  /*fc00*/  MOV R8, UR32 ;  /* 0x0000002000087c02 */ /* 0x004fee0008000f00 */
.L_x_266:
[----:B-1----:R1:W2:Y:S02]  /*fc10*/  SYNCS.PHASECHK.TRANS64.TRYWAIT P5, [R8+URZ+0x2e848], R9 ;  /* 0x02e84809080075a7 */ /* 0x0022a400080a11ff */
[----:B--2---:R-:W-:Y:S05]  /*fc20*/  @!P5 NANOSLEEP.SYNCS 0x989680 ;  /* 0x009896800000d95d */ /* 0x004fea0003900000 */
[----:B------:R-:W2:Y:S02]  /*fc30*/  @!P5 SYNCS.PHASECHK.TRANS64 P5, [R8+URZ+0x2e848], R9 ;  /* 0x02e848090800d5a7 */ /* 0x000ea400080a10ff */
[----:B--2---:R-:W-:Y:S05]  /*fc40*/  @!P5 BRA `(.L_x_266) ;  /* 0xfffffffc00f0d947 */ /* 0x004fea000383ffff */
[----:B------:R-:W-:Y:S05]  /*fc50*/  BRA `(.L_x_267) ;  /* 0xffffff3c00907947 */ /* 0x000fea000383ffff */
.L_x_95:
[----:B-1----:R-:W-:-:S07]  /*fc60*/  MOV R0, UR24 ;  /* 0x0000001800007c02 */ /* 0x002fce0008000f00 */
.L_x_268:
[----:B-1----:R1:W2:Y:S02]  /*fc70*/  SYNCS.PHASECHK.TRANS64.TRYWAIT P0, [R0+URZ+0x2e800], R10 ;  /* 0x02e8000a000075a7 */ /* 0x0022a400080011ff */
[----:B--2---:R-:W-:Y:S05]  /*fc80*/  @!P0 NANOSLEEP.SYNCS 0x989680 ;  /* 0x009896800000895d */ /* 0x004fea0003900000 */
[----:B------:R-:W2:Y:S02]  /*fc90*/  @!P0 SYNCS.PHASECHK.TRANS64 P0, [R0+URZ+0x2e800], R10 ;  /* 0x02e8000a000085a7 */ /* 0x000ea400080010ff */
[----:B--2---:R-:W-:Y:S05]  /*fca0*/  @!P0 BRA `(.L_x_268) ;  /* 0xfffffffc00f08947 */ /* 0x004fea000383ffff */
[----:B------:R-:W-:Y:S05]  /*fcb0*/  BRA `(.L_x_269) ;  /* 0xffffff44004c7947 */ /* 0x000fea000383ffff */
.L_x_96:
[----:B------:R-:W-:-:S07]  /*fcc0*/  MOV R8, UR24 ;  /* 0x0000001800087c02 */ /* 0x000fce0008000f00 */
.L_x_270:
[----:B-1----:R1:W2:Y:S02]  /*fcd0*/  SYNCS.PHASECHK.TRANS64.TRYWAIT P0, [R8+URZ+0x2e858], R9 ;  /* 0x02e85809080075a7 */ /* 0x0022a400080011ff */
[----:B--2---:R-:W-:Y:S05]  /*fce0*/  @!P0 NANOSLEEP.SYNCS 0x989680 ;  /* 0x009896800000895d */ /* 0x004fea0003900000 */
[----:B------:R-:W2:Y:S02]  /*fcf0*/  @!P0 SYNCS.PHASECHK.TRANS64 P0, [R8+URZ+0x2e858], R9 ;  /* 0x02e85809080085a7 */ /* 0x000ea400080010ff */
[----:B--2---:R-:W-:Y:S05]  /*fd00*/  @!P0 BRA `(.L_x_270) ;  /* 0xfffffffc00f08947 */ /* 0x004fea000383ffff */
[----:B------:R-:W-:Y:S05]  /*fd10*/  BRA `(.L_x_271) ;  /* 0xffffff44004c7947 */ /* 0x000fea000383ffff */
.L_x_99:
[----:B------:R-:W-:-:S07]  /*fd20*/  MOV R0, UR24 ;  /* 0x0000001800007c02 */ /* 0x000fce0008000f00 */
.L_x_272:
[----:B---3--:R3:W4:Y:S02]  /*fd30*/  SYNCS.PHASECHK.TRANS64.TRYWAIT P0, [R0+URZ+0x2e820], R10 ;  /* 0x02e8200a000075a7 */ /* 0x00872400080011ff */
[----:B----4-:R-:W-:Y:S05]  /*fd40*/  @!P0 NANOSLEEP.SYNCS 0x989680 ;  /* 0x009896800000895d */ /* 0x010fea0003900000 */
[----:B------:R-:W4:Y:S02]  /*fd50*/  @!P0 SYNCS.PHASECHK.TRANS64 P0, [R0+URZ+0x2e820], R10 ;  /* 0x02e8200a000085a7 */ /* 0x000f2400080010ff */
[----:B----4-:R-:W-:Y:S05]  /*fd60*/  @!P0 BRA `(.L_x_272) ;  /* 0xfffffffc00f08947 */ /* 0x010fea000383ffff */
[----:B------:R-:W-:Y:S05]  /*fd70*/  BRA `(.L_x_273) ;  /* 0xffffff48001c7947 */ /* 0x000fea000383ffff */
.L_x_101:
[----:B---3--:R-:W-:-:S07]  /*fd80*/  MOV R0, UR24 ;  /* 0x0000001800007c02 */ /* 0x008fce0008000f00 */
.L_x_274:
[----:B---3--:R3:W4:Y:S02]  /*fd90*/  SYNCS.PHASECHK.TRANS64.TRYWAIT P0, [R0+URZ+0x2e868], R9 ;  /* 0x02e86809000075a7 */ /* 0x00872400080011ff */
[----:B----4-:R-:W-:Y:S05]  /*fda0*/  @!P0 NANOSLEEP.SYNCS 0x989680 ;  /* 0x009896800000895d */ /* 0x010fea0003900000 */
[----:B------:R-:W4:Y:S02]  /*fdb0*/  @!P0 SYNCS.PHASECHK.TRANS64 P0, [R0+URZ+0x2e868], R9 ;  /* 0x02e86809000085a7 */ /* 0x000f2400080010ff */
[----:B----4-:R-:W-:Y:S05]  /*fdc0*/  @!P0 BRA `(.L_x_274) ;  /* 0xfffffffc00f08947 */ /* 0x010fea000383ffff */
[----:B------:R-:W-:Y:S05]  /*fdd0*/  BRA `(.L_x_275) ;  /* 0xffffff4800147947 */ /* 0x000fea000383ffff */
.L_x_103:
[----:B------:R-:W-:-:S07]  /*fde0*/  MOV R4, UR24 ;  /* 0x0000001800047c02 */ /* 0x000fce0008000f00 */
.L_x_276:
[----:B---3--:R3:W4:Y:S02]  /*fdf0*/  SYNCS.PHASECHK.TRANS64.TRYWAIT P0, [R4+URZ+0x2e878], R9 ;  /* 0x02e87809040075a7 */ /* 0x00872400080011ff */
[----:B----4-:R-:W-:Y:S05]  /*fe00*/  @!P0 NANOSLEEP.SYNCS 0x989680 ;  /* 0x009896800000895d */ /* 0x010fea0003900000 */
[----:B------:R-:W4:Y:S02]  /*fe10*/  @!P0 SYNCS.PHASECHK.TRANS64 P0, [R4+URZ+0x2e878], R9 ;  /* 0x02e87809040085a7 */ /* 0x000f2400080010ff */
[----:B----4-:R-:W-:Y:S05]  /*fe20*/  @!P0 BRA `(.L_x_276) ;  /* 0xfffffffc00f08947 */ /* 0x010fea000383ffff */
[----:B------:R-:W-:Y:S05]  /*fe30*/  BRA `(.L_x_277) ;  /* 0xffffff4800147947 */ /* 0x000fea000383ffff */
.L_x_106:
[----:B---3--:R-:W-:-:S07]  /*fe40*/  MOV R4, UR24 ;  /* 0x0000001800047c02 */ /* 0x008fce0008000f00 */
.L_x_278:
[----:B---3--:R3:W4:Y:S02]  /*fe50*/  SYNCS.PHASECHK.TRANS64.TRYWAIT P0, [R4+URZ+0x2e880], R10 ;  /* 0x02e8800a040075a7 */ /* 0x00872400080011ff */
[----:B----4-:R-:W-:Y:S05]  /*fe60*/  @!P0 NANOSLEEP.SYNCS 0x989680 ;  /* 0x009896800000895d */ /* 0x010fea0003900000 */
[----:B------:R-:W4:Y:S02]  /*fe70*/  @!P0 SYNCS.PHASECHK.TRANS64 P0, [R4+URZ+0x2e880], R10 ;  /* 0x02e8800a040085a7 */ /* 0x000f2400080010ff */
[----:B----4-:R-:W-:Y:S05]  /*fe80*/  @!P0 BRA `(.L_x_278) ;  /* 0xfffffffc00f08947 */ /* 0x010fea000383ffff */
[----:B------:R-:W-:Y:S05]  /*fe90*/  BRA `(.L_x_279) ;  /* 0xffffff4800dc7947 */ /* 0x000fea000383ffff */
.L_x_112:
[----:B------:R-:W-:Y:S07]  /*fea0*/  MOV R0, UR6 ;  /* 0x0000000600007c02 */ /* 0x000fee0008000f00 */
.L_x_280:
[----:B-1----:R1:W2:Y:S02]  /*feb0*/  SYNCS.PHASECHK.TRANS64.TRYWAIT P0, [R0+URZ+0x2e800], R2 ;  /* 0x02e80002000075a7 */ /* 0x0022a400080011ff */
[----:B--2---:R-:W-:Y:S05]  /*fec0*/  @!P0 NANOSLEEP.SYNCS 0x989680 ;  /* 0x009896800000895d */ /* 0x004fea0003900000 */
[----:B------:R-:W2:Y:S02]  /*fed0*/  @!P0 SYNCS.PHASECHK.TRANS64 P0, [R0+URZ+0x2e800], R2 ;  /* 0x02e80002000085a7 */ /* 0x000ea400080010ff */
[----:B--2---:R-:W-:Y:S05]  /*fee0*/  @!P0 BRA `(.L_x_280) ;  /* 0xfffffffc00f08947 */ /* 0x004fea000383ffff */
[----:B------:R-:W-:Y:S05]  /*fef0*/  BRA `(.L_x_281) ;  /* 0xffffff5400107947 */ /* 0x000fea000383ffff */
.L_x_114:
[----:B------:R-:W-:Y:S07]  /*ff00*/  MOV R4, UR24 ;  /* 0x0000001800047c02 */ /* 0x000fee0008000f00 */
.L_x_282:
[----:B-1----:R1:W2:Y:S02]  /*ff10*/  SYNCS.PHASECHK.TRANS64.TRYWAIT P0, [R4+URZ+0x2e858], R5 ;  /* 0x02e85805040075a7 */ /* 0x0022a400080011ff */
[----:B--2---:R-:W-:Y:S05]  /*ff20*/  @!P0 NANOSLEEP.SYNCS 0x989680 ;  /* 0x009896800000895d */ /* 0x004fea0003900000 */
[----:B------:R-:W2:Y:S02]  /*ff30*/  @!P0 SYNCS.PHASECHK.TRANS64 P0, [R4+URZ+0x2e858], R5 ;  /* 0x02e85805040085a7 */ /* 0x000ea400080010ff */
[----:B--2---:R-:W-:Y:S05]  /*ff40*/  @!P0 BRA `(.L_x_282) ;  /* 0xfffffffc00f08947 */ /* 0x004fea000383ffff */
[----:B------:R-:W-:Y:S05]  /*ff50*/  BRA `(.L_x_283) ;  /* 0xffffff5400147947 */ /* 0x000fea000383ffff */
.L_x_117:
[----:B------:R-:W-:Y:S07]  /*ff60*/  MOV R0, UR24 ;  /* 0x0000001800007c02 */ /* 0x000fee0008000f00 */
.L_x_284:
[----:B--2---:R2:W3:Y:S02]  /*ff70*/  SYNCS.PHASECHK.TRANS64.TRYWAIT P0, [R0+URZ+0x2e890], R2 ;  /* 0x02e89002000075a7 */ /* 0x0044e400080011ff */
[----:B---3--:R-:W-:Y:S05]  /*ff80*/  @!P0 NANOSLEEP.SYNCS 0x989680 ;  /* 0x009896800000895d */ /* 0x008fea0003900000 */
[----:B------:R-:W3:Y:S02]  /*ff90*/  @!P0 SYNCS.PHASECHK.TRANS64 P0, [R0+URZ+0x2e890], R2 ;  /* 0x02e89002000085a7 */ /* 0x000ee400080010ff */
[----:B---3--:R-:W-:Y:S05]  /*ffa0*/  @!P0 BRA `(.L_x_284) ;  /* 0xfffffffc00f08947 */ /* 0x008fea000383ffff */
[----:B------:R-:W-:Y:S05]  /*ffb0*/  BRA `(.L_x_285) ;  /* 0xffffff5400e07947 */ /* 0x000fea000383ffff */
.L_x_119:
[----:B------:R-:W-:Y:S07]  /*ffc0*/  MOV R0, UR24 ;  /* 0x0000001800007c02 */ /* 0x000fee0008000f00 */
.L_x_286:
[----:B--2---:R2:W3:Y:S02]  /*ffd0*/  SYNCS.PHASECHK.TRANS64.TRYWAIT P0, [R0+URZ+0x2e868], R2 ;  /* 0x02e86802000075a7 */ /* 0x0044e400080011ff */
[----:B---3--:R-:W-:Y:S05]  /*ffe0*/  @!P0 NANOSLEEP.SYNCS 0x989680 ;  /* 0x009896800000895d */ /* 0x008fea0003900000 */
[----:B------:R-:W3:Y:S02]  /*fff0*/  @!P0 SYNCS.PHASECHK.TRANS64 P0, [R0+URZ+0x2e868], R2 ;  /* 0x02e86802000085a7 */ /* 0x000ee400080010ff */
[----:B---3--:R-:W-:Y:S05]  /*10000*/  @!P0 BRA `(.L_x_286) ;  /* 0xfffffffc00f08947 */ /* 0x008fea000383ffff */
[----:B------:R-:W-:Y:S05]  /*10010*/  BRA `(.L_x_287) ;  /* 0xffffff5400dc7947 */ /* 0x000fea000383ffff */
.L_x_125:
[----:B------:R-:W-:Y:S07]  /*10020*/  MOV R0, UR24 ;  /* 0x0000001800007c02 */ /* 0x000fee0008000f00 */
.L_x_288:
[----:B--2---:R2:W3:Y:S02]  /*10030*/  SYNCS.PHASECHK.TRANS64.TRYWAIT P0, [R0+URZ+0x2e878], R2 ;  /* 0x02e87802000075a7 */ /* 0x0044e400080011ff */
[----:B---3--:R-:W-:Y:S05]  /*10040*/  @!P0 NANOSLEEP.SYNCS 0x989680 ;  /* 0x009896800000895d */ /* 0x008fea0003900000 */
[----:B------:R-:W3:Y:S02]  /*10050*/  @!P0 SYNCS.PHASECHK.TRANS64 P0, [R0+URZ+0x2e878], R2 ;  /* 0x02e87802000085a7 */ /* 0x000ee400080010ff */
[----:B---3--:R-:W-:Y:S05]  /*10060*/  @!P0 BRA `(.L_x_288) ;  /* 0xfffffffc00f08947 */ /* 0x008fea000383ffff */
[----:B------:R-:W-:Y:S05]  /*10070*/  BRA `(.L_x_289) ;  /* 0xffffff5c00b07947 */ /* 0x000fea000383ffff */
.L_x_127:
[----:B------:R-:W-:Y:S07]  /*10080*/  MOV R4, UR24 ;  /* 0x0000001800047c02 */ /* 0x000fee0008000f00 */
.L_x_290:
[----:B--2---:R2:W3:Y:S02]  /*10090*/  SYNCS.PHASECHK.TRANS64.TRYWAIT P0, [R4+URZ+0x2e820], R5 ;  /* 0x02e82005040075a7 */ /* 0x0044e400080011ff */
[----:B---3--:R-:W-:Y:S05]  /*100a0*/  @!P0 NANOSLEEP.SYNCS 0x989680 ;  /* 0x009896800000895d */ /* 0x008fea0003900000 */
[----:B------:R-:W3:Y:S02]  /*100b0*/  @!P0 SYNCS.PHASECHK.TRANS64 P0, [R4+URZ+0x2e820], R5 ;  /* 0x02e82005040085a7 */ /* 0x000ee400080010ff */
[----:B---3--:R-:W-:Y:S05]  /*100c0*/  @!P0 BRA `(.L_x_290) ;  /* 0xfffffffc00f08947 */ /* 0x008fea000383ffff */
[----:B------:R-:W-:Y:S05]  /*100d0*/  BRA `(.L_x_291) ;  /* 0xffffff5c00b47947 */ /* 0x000fea000383ffff */
.L_x_130:
[----:B------:R-:W-:Y:S07]  /*100e0*/  MOV R4, UR24 ;  /* 0x0000001800047c02 */ /* 0x000fee0008000f00 */
.L_x_292:
[----:B--2---:R2:W3:Y:S02]  /*100f0*/  SYNCS.PHASECHK.TRANS64.TRYWAIT P0, [R4+URZ+0x2e880], R5 ;  /* 0x02e88005040075a7 */ /* 0x0044e400080011ff */
[----:B---3--:R-:W-:Y:S05]  /*10100*/  @!P0 NANOSLEEP.SYNCS 0x989680 ;  /* 0x009896800000895d */ /* 0x008fea0003900000 */
[----:B------:R-:W3:Y:S02]  /*10110*/  @!P0 SYNCS.PHASECHK.TRANS64 P0, [R4+URZ+0x2e880], R5 ;  /* 0x02e88005040085a7 */ /* 0x000ee400080010ff */
[----:B---3--:R-:W-:Y:S05]  /*10120*/  @!P0 BRA `(.L_x_292) ;  /* 0xfffffffc00f08947 */ /* 0x008fea000383ffff */
[----:B------:R-:W-:Y:S05]  /*10130*/  BRA `(.L_x_293) ;  /* 0xffffff6000807947 */ /* 0x000fea000383ffff */
.L_x_135:
[----:B---3--:R-:W-:-:S07]  /*10140*/  MOV R0, UR24 ;  /* 0x0000001800007c02 */ /* 0x008fce0008000f00 */
.L_x_294:
[----:B--2---:R2:W3:Y:S02]  /*10150*/  SYNCS.PHASECHK.TRANS64.TRYWAIT P0, [R0+URZ+0x2e8b0], R2 ;  /* 0x02e8b002000075a7 */ /* 0x0044e400080011ff */
[----:B---3--:R-:W-:Y:S05]  /*10160*/  @!P0 NANOSLEEP.SYNCS 0x989680 ;  /* 0x009896800000895d */ /* 0x008fea0003900000 */
[----:B------:R-:W3:Y:S02]  /*10170*/  @!P0 SYNCS.PHASECHK.TRANS64 P0, [R0+URZ+0x2e8b0], R2 ;  /* 0x02e8b002000085a7 */ /* 0x000ee400080010ff */
[----:B---3--:R-:W-:Y:S05]  /*10180*/  @!P0 BRA `(.L_x_294) ;  /* 0xfffffffc00f08947 */ /* 0x008fea000383ffff */
[----:B------:R-:W-:Y:S05]  /*10190*/  BRA `(.L_x_295) ;  /* 0xffffff6400bc7947 */ /* 0x000fea000383ffff */
.L_x_138:
[----:B--23--:R-:W-:-:S07]  /*101a0*/  MOV R0, UR24 ;  /* 0x0000001800007c02 */ /* 0x00cfce0008000f00 */
.L_x_296:
[----:B--2---:R2:W3:Y:S02]  /*101b0*/  SYNCS.PHASECHK.TRANS64.TRYWAIT P0, [R0+URZ+0x2e8b8], R2 ;  /* 0x02e8b802000075a7 */ /* 0x0044e400080011ff */
[----:B---3--:R-:W-:Y:S05]  /*101c0*/  @!P0 NANOSLEEP.SYNCS 0x989680 ;  /* 0x009896800000895d */ /* 0x008fea0003900000 */
[----:B------:R-:W3:Y:S02]  /*101d0*/  @!P0 SYNCS.PHASECHK.TRANS64 P0, [R0+URZ+0x2e8b8], R2 ;  /* 0x02e8b802000085a7 */ /* 0x000ee400080010ff */
[----:B---3--:R-:W-:Y:S05]  /*101e0*/  @!P0 BRA `(.L_x_296) ;  /* 0xfffffffc00f08947 */ /* 0x008fea000383ffff */
[----:B------:R-:W-:Y:S05]  /*101f0*/  BRA `(.L_x_297) ;  /* 0xffffff6400c47947 */ /* 0x000fea000383ffff */
.L_x_140:
[----:B--23--:R-:W-:-:S07]  /*10200*/  MOV R0, UR24 ;  /* 0x0000001800007c02 */ /* 0x00cfce0008000f00 */
.L_x_298:
[----:B--2---:R2:W3:Y:S02]  /*10210*/  SYNCS.PHASECHK.TRANS64.TRYWAIT P0, [R0+URZ+0x2e890], R14 ;  /* 0x02e8900e000075a7 */ /* 0x0044e400080011ff */
[----:B---3--:R-:W-:Y:S05]  /*10220*/  @!P0 NANOSLEEP.SYNCS 0x989680 ;  /* 0x009896800000895d */ /* 0x008fea0003900000 */
[----:B------:R-:W3:Y:S02]  /*10230*/  @!P0 SYNCS.PHASECHK.TRANS64 P0, [R0+URZ+0x2e890], R14 ;  /* 0x02e8900e000085a7 */ /* 0x000ee400080010ff */
[----:B---3--:R-:W-:Y:S05]  /*10240*/  @!P0 BRA `(.L_x_298) ;  /* 0xfffffffc00f08947 */ /* 0x008fea000383ffff */
[----:B------:R-:W-:Y:S05]  /*10250*/  BRA `(.L_x_299) ;  /* 0xffffff6400c87947 */ /* 0x000fea000383ffff */
.L_x_148:
[----:B------:R-:W-:-:S07]  /*10260*/  MOV R4, UR16 ;  /* 0x0000001000047c02 */ /* 0x000fce0008000f00 */
.L_x_300:
[----:B--2---:R2:W3:Y:S02]  /*10270*/  SYNCS.PHASECHK.TRANS64.TRYWAIT P0, [R4+URZ+0x2e870], R5 ;  /* 0x02e87005040075a7 */ /* 0x0044e400080011ff */
[----:B---3--:R-:W-:Y:S05]  /*10280*/  @!P0 NANOSLEEP.SYNCS 0x989680 ;  /* 0x009896800000895d */ /* 0x008fea0003900000 */
[----:B------:R-:W3:Y:S02]  /*10290*/  @!P0 SYNCS.PHASECHK.TRANS64 P0, [R4+URZ+0x2e870], R5 ;  /* 0x02e87005040085a7 */ /* 0x000ee400080010ff */
[----:B---3--:R-:W-:Y:S05]  /*102a0*/  @!P0 BRA `(.L_x_300) ;  /* 0xfffffffc00f08947 */ /* 0x008fea000383ffff */
[----:B------:R-:W-:Y:S05]  /*102b0*/  BRA `(.L_x_301) ;  /* 0xffffff7400307947 */ /* 0x000fea000383ffff */
.L_x_170:
[----:B-1----:R1:W2:Y:S02]  /*102c0*/  SYNCS.PHASECHK.TRANS64.TRYWAIT P1, [R2+URZ+0x2e850], R0 ;  /* 0x02e85000020075a7 */ /* 0x0022a400080211ff */
[----:B--2---:R-:W-:Y:S05]  /*102d0*/  @!P1 NANOSLEEP.SYNCS 0x989680 ;  /* 0x009896800000995d */ /* 0x004fea0003900000 */
[----:B------:R-:W2:Y:S02]  /*102e0*/  @!P1 SYNCS.PHASECHK.TRANS64 P1, [R2+URZ+0x2e850], R0 ;  /* 0x02e85000020095a7 */ /* 0x000ea400080210ff */
[----:B--2---:R-:W-:Y:S05]  /*102f0*/  @!P1 BRA `(.L_x_170) ;  /* 0xfffffffc00f09947 */ /* 0x004fea000383ffff */
[----:B------:R-:W-:Y:S05]  /*10300*/  BRA `(.L_x_302) ;  /* 0xffffff8400f07947 */ /* 0x000fea000383ffff */
.L_x_174:
[----:B-1----:R1:W2:Y:S02]  /*10310*/  SYNCS.PHASECHK.TRANS64.TRYWAIT P1, [R2+URZ+0x2e888], R0 ;  /* 0x02e88800020075a7 */ /* 0x0022a400080211ff */
[----:B--2---:R-:W-:Y:S05]  /*10320*/  @!P1 NANOSLEEP.SYNCS 0x989680 ;  /* 0x009896800000995d */ /* 0x004fea0003900000 */
[----:B------:R-:W2:Y:S02]  /*10330*/  @!P1 SYNCS.PHASECHK.TRANS64 P1, [R2+URZ+0x2e888], R0 ;  /* 0x02e88800020095a7 */ /* 0x000ea400080210ff */
[----:B--2---:R-:W-:Y:S05]  /*10340*/  @!P1 BRA `(.L_x_174) ;  /* 0xfffffffc00f09947 */ /* 0x004fea000383ffff */
[----:B------:R-:W-:Y:S05]  /*10350*/  BRA `(.L_x_303) ;  /* 0xffffff8800047947 */ /* 0x000fea000383ffff */
.L_x_177:
[----:B-1----:R1:W2:Y:S02]  /*10360*/  SYNCS.PHASECHK.TRANS64.TRYWAIT P0, [R2+URZ+0x2e830], R3 ;  /* 0x02e83003020075a7 */ /* 0x0022a400080011ff */
[----:B--2---:R-:W-:Y:S05]  /*10370*/  @!P0 NANOSLEEP.SYNCS 0x989680 ;  /* 0x009896800000895d */ /* 0x004fea0003900000 */
[----:B------:R-:W2:Y:S02]  /*10380*/  @!P0 SYNCS.PHASECHK.TRANS64 P0, [R2+URZ+0x2e830], R3 ;  /* 0x02e83003020085a7 */ /* 0x000ea400080010ff */
[----:B--2---:R-:W-:Y:S05]  /*10390*/  @!P0 BRA `(.L_x_177) ;  /* 0xfffffffc00f08947 */ /* 0x004fea000383ffff */
[----:B------:R-:W-:Y:S05]  /*103a0*/  BRA `(.L_x_304) ;  /* 0xffffff8800247947 */ /* 0x000fea000383ffff */
.L_x_195:
[----:B----4-:R4:W1:Y:S02]  /*103b0*/  SYNCS.PHASECHK.TRANS64.TRYWAIT P1, [R2+URZ+0x2e840], R0 ;  /* 0x02e84000020075a7 */ /* 0x01086400080211ff */
[----:B-1----:R-:W-:Y:S05]  /*103c0*/  @!P1 NANOSLEEP.SYNCS 0x989680 ;  /* 0x009896800000995d */ /* 0x002fea0003900000 */
[----:B------:R-:W1:Y:S02]  /*103d0*/  @!P1 SYNCS.PHASECHK.TRANS64 P1, [R2+URZ+0x2e840], R0 ;  /* 0x02e84000020095a7 */ /* 0x000e6400080210ff */
[----:B-1----:R-:W-:Y:S05]  /*103e0*/  @!P1 BRA `(.L_x_195) ;  /* 0xfffffffc00f09947 */ /* 0x002fea000383ffff */
[----:B------:R-:W-:Y:S05]  /*103f0*/  BRA `(.L_x_305) ;  /* 0xffffffa800a47947 */ /* 0x000fea000383ffff */
.L_x_199:
[----:B----4-:R4:W1:Y:S02]  /*10400*/  SYNCS.PHASECHK.TRANS64.TRYWAIT P1, [R2+URZ+0x2e860], R0 ;  /* 0x02e86000020075a7 */ /* 0x01086400080211ff */
[----:B-1----:R-:W-:Y:S05]  /*10410*/  @!P1 NANOSLEEP.SYNCS 0x989680 ;  /* 0x009896800000995d */ /* 0x002fea0003900000 */
[----:B------:R-:W1:Y:S02]  /*10420*/  @!P1 SYNCS.PHASECHK.TRANS64 P1, [R2+URZ+0x2e860], R0 ;  /* 0x02e86000020095a7 */ /* 0x000e6400080210ff */
[----:B-1----:R-:W-:Y:S05]  /*10430*/  @!P1 BRA `(.L_x_199) ;  /* 0xfffffffc00f09947 */ /* 0x002fea000383ffff */
[----:B------:R-:W-:Y:S05]  /*10440*/  BRA `(.L_x_306) ;  /* 0xffffffa800b87947 */ /* 0x000fea000383ffff */
.L_x_203:
[----:B----4-:R4:W1:Y:S02]  /*10450*/  SYNCS.PHASECHK.TRANS64.TRYWAIT P1, [R2+URZ+0x2e898], R0 ;  /* 0x02e89800020075a7 */ /* 0x01086400080211ff */
[----:B-1----:R-:W-:Y:S05]  /*10460*/  @!P1 NANOSLEEP.SYNCS 0x989680 ;  /* 0x009896800000995d */ /* 0x002fea0003900000 */
[----:B------:R-:W1:Y:S02]  /*10470*/  @!P1 SYNCS.PHASECHK.TRANS64 P1, [R2+URZ+0x2e898], R0 ;  /* 0x02e89800020095a7 */ /* 0x000e6400080210ff */
[----:B-1----:R-:W-:Y:S05]  /*10480*/  @!P1 BRA `(.L_x_203) ;  /* 0xfffffffc00f09947 */ /* 0x002fea000383ffff */
[----:B------:R-:W-:Y:S05]  /*10490*/  BRA `(.L_x_307) ;  /* 0xffffffa800e87947 */ /* 0x000fea000383ffff */
.L_x_214:
[----:B-1----:R-:W-:-:S04]  /*104a0*/  MOV R3, UR36 ;  /* 0x0000002400037c02 */ /* 0x002fc80008000f00 */
[----:B------:R1:W2:Y:S03]  /*104b0*/  SYNCS.PHASECHK.TRANS64.TRYWAIT P1, [R3+URZ+0x2e8a0], R0 ;  /* 0x02e8a000030075a7 */ /* 0x0002a600080211ff */
[----:B--2---:R-:W-:Y:S05]  /*104c0*/  @!P1 NANOSLEEP.SYNCS 0x989680 ;  /* 0x009896800000995d */ /* 0x004fea0003900000 */
[----:B------:R-:W2:Y:S02]  /*104d0*/  @!P1 SYNCS.PHASECHK.TRANS64 P1, [R3+URZ+0x2e8a0], R0 ;  /* 0x02e8a000030095a7 */ /* 0x000ea400080210ff */
[----:B--2---:R-:W-:Y:S05]  /*104e0*/  @!P1 BRA `(.L_x_214) ;  /* 0xfffffffc00ec9947 */ /* 0x004fea000383ffff */
[----:B------:R-:W-:Y:S05]  /*104f0*/  BRA `(.L_x_308) ;  /* 0xffffffcc00007947 */ /* 0x000fea000383ffff */
.L_x_232:
[----:B------:R-:W-:-:S07]  /*10500*/  MOV R0, UR36 ;  /* 0x0000002400007c02 */ /* 0x000fce0008000f00 */
.L_x_309:
[----:B------:R1:W1:Y:S02]  /*10510*/  SYNCS.PHASECHK.TRANS64.TRYWAIT P1, [R0+URZ+0x2e8a8], R3 ;  /* 0x02e8a803000075a7 */ /* 0x00026400080211ff */
[----:B-1----:R-:W-:Y:S05]  /*10520*/  @!P1 NANOSLEEP.SYNCS 0x989680 ;  /* 0x009896800000995d */ /* 0x002fea0003900000 */
[----:B------:R-:W1:Y:S02]  /*10530*/  @!P1 SYNCS.PHASECHK.TRANS64 P1, [R0+URZ+0x2e8a8], R3 ;  /* 0x02e8a803000095a7 */ /* 0x000e6400080210ff */
[----:B-1----:R-:W-:Y:S05]  /*10540*/  @!P1 BRA `(.L_x_309) ;  /* 0xfffffffc00f09947 */ /* 0x002fea000383ffff */
[----:B------:R-:W-:Y:S05]  /*10550*/  BRA `(.L_x_310) ;  /* 0xffffffdc00307947 */ /* 0x000fea000383ffff */
        .weak           $__internal_0_$__cuda_sm10x_tcgen05_guardrail_trap_col_being_dealloced_not_returned_by_alloc
        .type           $__internal_0_$__cuda_sm10x_tcgen05_guardrail_trap_col_being_dealloced_not_returned_by_alloc,@function
        .size           $__internal_0_$__cuda_sm10x_tcgen05_guardrail_trap_col_being_dealloced_not_returned_by_alloc,($__internal_1_$__cuda_sm10x_tcgen05_guardrail_trap_phase_invalid_during_alloc - $__internal_0_$__cuda_sm10x_tcgen05_guardrail_trap_col_being_dealloced_not_returned_by_alloc)
$__internal_0_$__cuda_sm10x_tcgen05_guardrail_trap_col_being_dealloced_not_returned_by_alloc:
[----:B------:R-:W-:Y:S05]  /*10560*/  BPT.TRAP 0x1 ;  /* 0x000000040000795c */ /* 0x000fea0000300000 */
[----:B------:R-:W-:-:S04]  /*10570*/  MOV R3, 0x0 ;  /* 0x0000000000037802 */ /* 0x000fc80000000f00 */
[----:B------:R-:W-:Y:S05]  /*10580*/  RET.REL.NODEC R2 `(_ZN7cutlass13device_kernelINS_4fmha6kernel36Sm100FmhaBwdKernelTmaWarpSpecializedIN4cute5tupleIJiiiiNS5_IJNS5_IJiiEEEiEEEEEENS_6half_tEfNS5_IJNS4_1CILi128EEESB_NSA_ILi96EEESC_EEENS1_10collective12ResidualMaskEEEEEvNT_6ParamsE) ;  /* 0xfffffef8029c7950 */ /* 0x000fea0003c3ffff */
        .weak           $__internal_1_$__cuda_sm10x_tcgen05_guardrail_trap_phase_invalid_during_alloc
        .type           $__internal_1_$__cuda_sm10x_tcgen05_guardrail_trap_phase_invalid_during_alloc,@function
        .size           $__internal_1_$__cuda_sm10x_tcgen05_guardrail_trap_phase_invalid_during_alloc,($__internal_2_$__cuda_sm10x_tcgen05_guardrail_trap_unallocated_columns_being_dealloced - $__internal_1_$__cuda_sm10x_tcgen05_guardrail_trap_phase_invalid_during_alloc)
$__internal_1_$__cuda_sm10x_tcgen05_guardrail_trap_phase_invalid_during_alloc:
[----:B------:R-:W-:Y:S05]  /*10590*/  BPT.TRAP 0x1 ;  /* 0x000000040000795c */ /* 0x000fea0000300000 */
[----:B------:R-:W-:-:S04]  /*105a0*/  HFMA2 R5, -RZ, RZ, 0, 0 ;  /* 0x00000000ff057431 */ /* 0x000fc800000001ff */
[----:B------:R-:W-:Y:S05]  /*105b0*/  RET.REL.NODEC R4 `(_ZN7cutlass13device_kernelINS_4fmha6kernel36Sm100FmhaBwdKernelTmaWarpSpecializedIN4cute5tupleIJiiiiNS5_IJNS5_IJiiEEEiEEEEEENS_6half_tEfNS5_IJNS4_1CILi128EEESB_NSA_ILi96EEESC_EEENS1_10collective12ResidualMaskEEEEEvNT_6ParamsE) ;  /* 0xfffffef804907950 */ /* 0x000fea0003c3ffff */
        .weak           $__internal_2_$__cuda_sm10x_tcgen05_guardrail_trap_unallocated_columns_being_dealloced
        .type           $__internal_2_$__cuda_sm10x_tcgen05_guardrail_trap_unallocated_columns_being_dealloced,@function
        .size           $__internal_2_$__cuda_sm10x_tcgen05_guardrail_trap_unallocated_columns_being_dealloced,($__internal_3_$__cuda_sm20_div_u16 - $__internal_2_$__cuda_sm10x_tcgen05_guardrail_trap_unallocated_columns_being_dealloced)
$__internal_2_$__cuda_sm10x_tcgen05_guardrail_trap_unallocated_columns_being_dealloced:
[----:B------:R-:W-:Y:S05]  /*105c0*/  BPT.TRAP 0x1 ;  /* 0x000000040000795c */ /* 0x000fea0000300000 */
[----:B------:R-:W-:-:S04]  /*105d0*/  MOV R3, 0x0 ;  /* 0x0000000000037802 */ /* 0x000fc80000000f00 */
[----:B------:R-:W-:Y:S05]  /*105e0*/  RET.REL.NODEC R2 `(_ZN7cutlass13device_kernelINS_4fmha6kernel36Sm100FmhaBwdKernelTmaWarpSpecializedIN4cute5tupleIJiiiiNS5_IJNS5_IJiiEEEiEEEEEENS_6half_tEfNS5_IJNS4_1CILi128EEESB_NSA_ILi96EEESC_EEENS1_10collective12ResidualMaskEEEEEvNT_6ParamsE) ;  /* 0xfffffef802847950 */ /* 0x000fea0003c3ffff */
        .weak           $__internal_3_$__cuda_sm20_div_u16
        .type           $__internal_3_$__cuda_sm20_div_u16,@function
        .size           $__internal_3_$__cuda_sm20_div_u16,(.L_x_320 - $__internal_3_$__cuda_sm20_div_u16)
$__internal_3_$__cuda_sm20_div_u16:
[----:B------:R-:W1:Y:S01]  /*105f0*/  I2F.U16 R5, R6 ;  /* 0x0000000600057306 */ /* 0x000e620000101000 */
[----:B------:R-:W-:Y:S01]  /*10600*/  IMAD.MOV.U32 R3, RZ, RZ, 0x4b800000 ;  /* 0x4b800000ff037424 */ /* 0x000fe200078e00ff */
[----:B------:R-:W-:-:S04]  /*10610*/  LOP3.LUT R0, R0, 0xffff, RZ, 0xc0, !PT ;  /* 0x0000ffff00007812 */ /* 0x000fc800078ec0ff */
[----:B------:R-:W-:Y:S02]  /*10620*/  I2FP.F32.U32.RZ R0, R0 ;  /* 0x0000000000007245 */ /* 0x000fe4000020d000 */
[C---:B-1----:R-:W-:Y:S02]  /*10630*/  FSETP.GEU.AND P0, PT, |R5|.reuse, 1.175494350822287508e-38, PT ;  /* 0x008000000500780b */ /* 0x042fe40003f0e200 */
[----:B------:R-:W-:Y:S02]  /*10640*/  FSETP.GT.AND P1, PT, |R5|, 8.50705917302346158658e+37, PT ;  /* 0x7e8000000500780b */ /* 0x000fe40003f24200 */
[----:B------:R-:W-:Y:S02]  /*10650*/  FSEL R3, R3, 1, !P0 ;  /* 0x3f80000003037808 */ /* 0x000fe40004000000 */
[----:B------:R-:W-:Y:S02]  /*10660*/  ISETP.NE.U32.AND P0, PT, R6, RZ, PT ;  /* 0x000000ff0600720c */ /* 0x000fe40003f05070 */
[----:B------:R-:W-:-:S05]  /*10670*/  FSEL R3, R3, 0.25, !P1 ;  /* 0x3e80000003037808 */ /* 0x000fca0004800000 */
[----:B------:R-:W-:-:S06]  /*10680*/  FMUL R5, R5, R3 ;  /* 0x0000000305057220 */ /* 0x000fcc0000400000 */
[----:B------:R-:W1:Y:S02]  /*10690*/  MUFU.RCP R5, R5 ;  /* 0x0000000500057308 */ /* 0x000e640000001000 */
[----:B-1----:R-:W-:-:S04]  /*106a0*/  FMUL R5, R3, R5 ;  /* 0x0000000503057220 */ /* 0x002fc80000400000 */
[----:B------:R-:W-:-:S04]  /*106b0*/  VIADD R5, R5, 0x2 ;  /* 0x0000000205057836 */ /* 0x000fc80000000000 */
[----:B------:R-:W-:Y:S01]  /*106c0*/  FMUL.RZ R0, R0, R5 ;  /* 0x0000000500007220 */ /* 0x000fe2000040c000 */
[----:B------:R-:W-:-:S05]  /*106d0*/  IMAD.MOV.U32 R5, RZ, RZ, 0x0 ;  /* 0x00000000ff057424 */ /* 0x000fca00078e00ff */
[----:B------:R-:W1:Y:S02]  /*106e0*/  F2I.U32.TRUNC.NTZ R0, R0 ;  /* 0x0000000000007305 */ /* 0x000e64000020f000 */
[----:B-1----:R-:W-:Y:S01]  /*106f0*/  LOP3.LUT R16, R0, 0xffff, RZ, 0xc0, !PT ;  /* 0x0000ffff00107812 */ /* 0x002fe200078ec0ff */
[----:B------:R-:W-:Y:S01]  /*10700*/  @!P0 IMAD.MOV.U32 R16, RZ, RZ, -0x1 ;  /* 0xffffffffff108424 */ /* 0x000fe200078e00ff */
[----:B------:R-:W-:Y:S06]  /*10710*/  RET.REL.NODEC R4 `(_ZN7cutlass13device_kernelINS_4fmha6kernel36Sm100FmhaBwdKernelTmaWarpSpecializedIN4cute5tupleIJiiiiNS5_IJNS5_IJiiEEEiEEEEEENS_6half_tEfNS5_IJNS4_1CILi128EEESB_NSA_ILi96EEESC_EEENS1_10collective12ResidualMaskEEEEEvNT_6ParamsE) ;  /* 0xfffffef804387950 */ /* 0x000fec0003c3ffff */
.L_x_311:
[----:B------:R-:W-:-:S00]  /*10720*/  BRA `(.L_x_311) ;  /* 0xfffffffc00fc7947 */ /* 0x000fc0000383ffff */
[----:B------:R-:W-:-:S00]  /*10730*/  NOP ;  /* 0x0000000000007918 */ /* 0x000fc00000000000 */
        /* <DEDUP_REMOVED lines=12> */
.L_x_320:


//--------------------- .nv.global.init           --------------------------
	.section	.nv.global.init,"aw",@progbits
.nv.global.init:
	.type		$str$25,@object
	.size		$str$25,($str$26 - $str$25)
$str$25:
        /*0000*/ 	.byte	0x28, 0x61, 0x64, 0x64, 0x72, 0x65, 0x73, 0x73, 0x20, 0x26, 0x20, 0x6d, 0x61, 0x73, 0x6b, 0x29
        /*0010*/ 	.byte	0x20, 0x3d, 0x3d, 0x20, 0x30, 0x00
	.type		$str$26,@object
	.size		$str$26,($str$24 - $str$26)
$str$26:
        /*0016*/ 	.byte	0x2f, 0x74, 0x6d, 0x70, 0x2f, 0x63, 0x75, 0x74, 0x6c, 0x61, 0x73, 0x73, 0x5f, 0x73, 0x77, 0x65
        /*0026*/ 	.byte	0x65, 0x70, 0x5f, 0x73, 0x72, 0x63, 0x2f, 0x69, 0x6e, 0x63, 0x6c, 0x75, 0x64, 0x65, 0x2f, 0x63
        /*0036*/ 	.byte	0x75, 0x74, 0x65, 0x2f, 0x70, 0x6f, 0x69, 0x6e, 0x74, 0x65, 0x72, 0x5f, 0x66, 0x6c, 0x61, 0x67
        /*0046*/ 	.byte	0x67, 0x65, 0x64, 0x2e, 0x68, 0x70, 0x70, 0x00
	.type		$str$24,@object
	.size		$str$24,($str$23 - $str$24)
$str$24:
        /*004e*/ 	.byte	0x2f, 0x74, 0x6d, 0x70, 0x2f, 0x63, 0x75, 0x74, 0x6c, 0x61, 0x73, 0x73, 0x5f, 0x73, 0x77, 0x65
        /*005e*/ 	.byte	0x65, 0x70, 0x5f, 0x73, 0x72, 0x63, 0x2f, 0x69, 0x6e, 0x63, 0x6c, 0x75, 0x64, 0x65, 0x2f, 0x63
        /*006e*/ 	.byte	0x75, 0x74, 0x65, 0x2f, 0x61, 0x74, 0x6f, 0x6d, 0x2f, 0x63, 0x6f, 0x70, 0x79, 0x5f, 0x74, 0x72
        /*007e*/ 	.byte	0x61, 0x69, 0x74, 0x73, 0x5f, 0x73, 0x6d, 0x31, 0x30, 0x30, 0x2e, 0x68, 0x70, 0x70, 0x00
	.type		$str$23,@object
	.size		$str$23,(__unnamed_3 - $str$23)
$str$23:
        /*008d*/ 	.byte	0x28, 0x28, 0x75, 0x69, 0x6e, 0x74, 0x33, 0x32, 0x5f, 0x74, 0x28, 0x74, 0x68, 0x72, 0x65, 0x61
        /*009d*/ 	.byte	0x64, 0x49, 0x64, 0x78, 0x2e, 0x78, 0x29, 0x20, 0x2f, 0x20, 0x33, 0x32, 0x29, 0x20, 0x25, 0x20
        /*00ad*/ 	.byte	0x34, 0x29, 0x20, 0x3d, 0x3d, 0x20, 0x28, 0x28, 0x28, 0x74, 0x6d, 0x65, 0x6d, 0x5f, 0x61, 0x64
        /*00bd*/ 	.byte	0x64, 0x72, 0x20, 0x3e, 0x3e, 0x20, 0x31, 0x36, 0x29, 0x20, 0x2f, 0x20, 0x33, 0x32, 0x29, 0x20
        /*00cd*/ 	.byte	0x25, 0x20, 0x34, 0x29, 0x00
	.type		__unnamed_3,@object
	.size		__unnamed_3,(__unnamed_1 - __unnamed_3)
__unnamed_3:
        /* <DEDUP_REMOVED lines=25> */
        /*0262*/ 	.byte	0x34, 0x3e, 0x3e, 0x3e, 0x3e, 0x20, 0x26, 0x5d, 0x00
	.type		__unnamed_1,@object
	.size		__unnamed_1,(__unnamed_2 - __unnamed_1)
__unnamed_1:
        /* <DEDUP_REMOVED lines=31> */
        /*045b*/ 	.byte	0x31, 0x3e, 0x3e, 0x3e, 0x5d, 0x00
	.type		__unnamed_2,@object
	.size		__unnamed_2,(__unnamed_4 - __unnamed_2)
__unnamed_2:
        /* <DEDUP_REMOVED lines=32> */
        /*0661*/ 	.byte	0x3c, 0x31, 0x33, 0x31, 0x30, 0x37, 0x32, 0x3e, 0x3e, 0x3e, 0x3e, 0x5d, 0x00
	.type		__unnamed_4,@object
	.size		__unnamed_4,(.L_4 - __unnamed_4)
__unnamed_4:
        /* <DEDUP_REMOVED lines=37> */
        /*08be*/ 	.byte	0x3a, 0x43, 0x3c, 0x30, 0x3e, 0x3e, 0x3e, 0x3e, 0x5d, 0x00
.L_4:


//--------------------- .nv.shared._ZN7cutlass13device_kernelINS_4fmha6kernel36Sm100FmhaBwdKernelTmaWarpSpecializedIN4cute5tupleIJiiiiNS5_IJNS5_IJiiEEEiEEEEEENS_6half_tEfNS5_IJNS4_1CILi128EEESB_NSA_ILi96EEESC_EEENS1_10collective12ResidualMaskEEEEEvNT_6ParamsE --------------------------
	.section	.nv.shared._ZN7cutlass13device_kernelINS_4fmha6kernel36Sm100FmhaBwdKernelTmaWarpSpecializedIN4cute5tupleIJiiiiNS5_IJNS5_IJiiEEEiEEEEEENS_6half_tEfNS5_IJNS4_1CILi128EEESB_NSA_ILi96EEESC_EEENS1_10collective12ResidualMaskEEEEEvNT_6ParamsE,"aw",@nobits
	.sectionflags	@""
	.align	16
	.zero		1024


//--------------------- .nv.shared.reserved.0     --------------------------
	.section	.nv.shared.reserved.0,"aw",@nobits
	.weak		__nv_reservedSMEM_offset_0_alias
	.size		__nv_reservedSMEM_offset_0_alias, 0, 64
	.other		__nv_reservedSMEM_offset_0_alias,@"STO_CUDA_RESERVED_SHARED STV_DEFAULT"
__nv_reservedSMEM_offset_0_alias:
	.zero		0
.nv.shared.reserved.0:
	.zero		64
	.weak		__nv_reservedSMEM_tcgen05_partition
	.type		__nv_reservedSMEM_tcgen05_partition,@object
	.size		__nv_reservedSMEM_tcgen05_partition,(.L_0 - __nv_reservedSMEM_tcgen05_partition)
__nv_reservedSMEM_tcgen05_partition:
	.zero		32
.L_0:


//--------------------- .nv.global                --------------------------
	.section	.nv.global,"aw",@nobits
.nv.global:
	.type		_ZN39_INTERNAL_17e7cf5b_4_k_cu_9e2a3112_40644cute1_E,@object
	.size		_ZN39_INTERNAL_17e7cf5b_4_k_cu_9e2a3112_40644cute1_E,(_ZN39_INTERNAL_17e7cf5b_4_k_cu_9e2a3112_40644cuda3std3__45__cpo6cbeginE - _ZN39_INTERNAL_17e7cf5b_4_k_cu_9e2a3112_40644cute1_E)
_ZN39_INTERNAL_17e7cf5b_4_k_cu_9e2a3112_40644cute1_E:
	.zero		1
	.type		_ZN39_INTERNAL_17e7cf5b_4_k_cu_9e2a3112_40644cuda3std3__45__cpo6cbeginE,@object
	.size		_ZN39_INTERNAL_17e7cf5b_4_k_cu_9e2a3112_40644cuda3std3__45__cpo6cbeginE,(_ZN39_INTERNAL_17e7cf5b_4_k_cu_9e2a3112_40644cuda3std3__48in_placeE - _ZN39_INTERNAL_17e7cf5b_4_k_cu_9e2a3112_40644cuda3std3__45__cpo6cbeginE)
_ZN39_INTERNAL_17e7cf5b_4_k_cu_9e2a3112_40644cuda3std3__45__cpo6cbeginE:
	.zero		1
	.type		_ZN39_INTERNAL_17e7cf5b_4_k_cu_9e2a3112_40644cuda3std3__48in_placeE,@object
	.size		_ZN39_INTERNAL_17e7cf5b_4_k_cu_9e2a3112_40644cuda3std3__48in_placeE,(_ZN39_INTERNAL_17e7cf5b_4_k_cu_9e2a3112_40644cuda3std6ranges3__45__cpo9iter_moveE - _ZN39_INTERNAL_17e7cf5b_4_k_cu_9e2a3112_40644cuda3std3__48in_placeE)
_ZN39_INTERNAL_17e7cf5b_4_k_cu_9e2a3112_40644cuda3std3__48in_placeE:
	.zero		1
	.type		_ZN39_INTERNAL_17e7cf5b_4_k_cu_9e2a3112_40644cuda3std6ranges3__45__cpo9iter_moveE,@object
	.size		_ZN39_INTERNAL_17e7cf5b_4_k_cu_9e2a3112_40644cuda3std6ranges3__45__cpo9iter_moveE,(_ZN39_INTERNAL_17e7cf5b_4_k_cu_9e2a3112_40644cuda3std3__45__cpo5beginE - _ZN39_INTERNAL_17e7cf5b_4_k_cu_9e2a3112_40644cuda3std6ranges3__45__cpo9iter_moveE)
_ZN39_INTERNAL_17e7cf5b_4_k_cu_9e2a3112_40644cuda3std6ranges3__45__cpo9iter_moveE:
	.zero		1
	.type		_ZN39_INTERNAL_17e7cf5b_4_k_cu_9e2a3112_40644cuda3std3__45__cpo5beginE,@object
	.size		_ZN39_INTERNAL_17e7cf5b_4_k_cu_9e2a3112_40644cuda3std3__45__cpo5beginE,(_ZN39_INTERNAL_17e7cf5b_4_k_cu_9e2a3112_40644cuda3std3__441_GLOBAL__N__17e7cf5b_4_k_cu_9e2a3112_40646ignoreE - _ZN39_INTERNAL_17e7cf5b_4_k_cu_9e2a3112_40644cuda3std3__45__cpo5beginE)
_ZN39_INTERNAL_17e7cf5b_4_k_cu_9e2a3112_40644cuda3std3__45__cpo5beginE:
	.zero		1
	.type		_ZN39_INTERNAL_17e7cf5b_4_k_cu_9e2a3112_40644cuda3std3__441_GLOBAL__N__17e7cf5b_4_k_cu_9e2a3112_40646ignoreE,@object
	.size		_ZN39_INTERNAL_17e7cf5b_4_k_cu_9e2a3112_40644cuda3std3__441_GLOBAL__N__17e7cf5b_4_k_cu_9e2a3112_40646ignoreE,(_ZN39_INTERNAL_17e7cf5b_4_k_cu_9e2a3112_40644cute7productE - _ZN39_INTERNAL_17e7cf5b_4_k_cu_9e2a3112_40644cuda3std3__441_GLOBAL__N__17e7cf5b_4_k_cu_9e2a3112_40646ignoreE)
_ZN39_INTERNAL_17e7cf5b_4_k_cu_9e2a3112_40644cuda3std3__441_GLOBAL__N__17e7cf5b_4_k_cu_9e2a3112_40646ignoreE:
	.zero		1
	.type		_ZN39_INTERNAL_17e7cf5b_4_k_cu_9e2a3112_40644cute7productE,@object
	.size		_ZN39_INTERNAL_17e7cf5b_4_k_cu_9e2a3112_40644cute7productE,(_ZN39_INTERNAL_17e7cf5b_4_k_cu_9e2a3112_40644cuda3std3__45__cpo3endE - _ZN39_INTERNAL_17e7cf5b_4_k_cu_9e2a3112_40644cute7productE)
_ZN39_INTERNAL_17e7cf5b_4_k_cu_9e2a3112_40644cute7productE:
	.zero		1
	.type		_ZN39_INTERNAL_17e7cf5b_4_k_cu_9e2a3112_40644cuda3std3__45__cpo3endE,@object
	.size		_ZN39_INTERNAL_17e7cf5b_4_k_cu_9e2a3112_40644cuda3std3__45__cpo3endE,(_ZN39_INTERNAL_17e7cf5b_4_k_cu_9e2a3112_40644cuda3std3__419piecewise_constructE - _ZN39_INTERNAL_17e7cf5b_4_k_cu_9e2a3112_40644cuda3std3__45__cpo3endE)
_ZN39_INTERNAL_17e7cf5b_4_k_cu_9e2a3112_40644cuda3std3__45__cpo3endE:
	.zero		1
	.type		_ZN39_INTERNAL_17e7cf5b_4_k_cu_9e2a3112_40644cuda3std3__419piecewise_constructE,@object
	.size		_ZN39_INTERNAL_17e7cf5b_4_k_cu_9e2a3112_40644cuda3std3__419piecewise_constructE,(_ZN39_INTERNAL_17e7cf5b_4_k_cu_9e2a3112_40644cuda3std3__45__cpo4cendE - _ZN39_INTERNAL_17e7cf5b_4_k_cu_9e2a3112_40644cuda3std3__419piecewise_constructE)
_ZN39_INTERNAL_17e7cf5b_4_k_cu_9e2a3112_40644cuda3std3__419piecewise_constructE:
	.zero		1
	.type		_ZN39_INTERNAL_17e7cf5b_4_k_cu_9e2a3112_40644cuda3std3__45__cpo4cendE,@object
	.size		_ZN39_INTERNAL_17e7cf5b_4_k_cu_9e2a3112_40644cuda3std3__45__cpo4cendE,(_ZN39_INTERNAL_17e7cf5b_4_k_cu_9e2a3112_40644cuda3std6ranges3__45__cpo4swapE - _ZN39_INTERNAL_17e7cf5b_4_k_cu_9e2a3112_40644cuda3std3__45__cpo4cendE)
_ZN39_INTERNAL_17e7cf5b_4_k_cu_9e2a3112_40644cuda3std3__45__cpo4cendE:
	.zero		1
	.type		_ZN39_INTERNAL_17e7cf5b_4_k_cu_9e2a3112_40644cuda3std6ranges3__45__cpo4swapE,@object
	.size		_ZN39_INTERNAL_17e7cf5b_4_k_cu_9e2a3112_40644cuda3std6ranges3__45__cpo4swapE,(.L_12 - _ZN39_INTERNAL_17e7cf5b_4_k_cu_9e2a3112_40644cuda3std6ranges3__45__cpo4swapE)
_ZN39_INTERNAL_17e7cf5b_4_k_cu_9e2a3112_40644cuda3std6ranges3__45__cpo4swapE:
	.zero		1
.L_12:


//--------------------- .nv.constant0._ZN7cutlass13device_kernelINS_4fmha6kernel36Sm100FmhaBwdKernelTmaWarpSpecializedIN4cute5tupleIJiiiiNS5_IJNS5_IJiiEEEiEEEEEENS_6half_tEfNS5_IJNS4_1CILi128EEESB_NSA_ILi96EEESC_EEENS1_10collective12ResidualMaskEEEEEvNT_6ParamsE --------------------------
	.section	.nv.constant0._ZN7cutlass13device_kernelINS_4fmha6kernel36Sm100FmhaBwdKernelTmaWarpSpecializedIN4cute5tupleIJiiiiNS5_IJNS5_IJiiEEEiEEEEEENS_6half_tEfNS5_IJNS4_1CILi128EEESB_NSA_ILi96EEESC_EEENS1_10collective12ResidualMaskEEEEEvNT_6ParamsE,"a",@progbits
	.sectionflags	@""
	.align	4
.nv.constant0._ZN7cutlass13device_kernelINS_4fmha6kernel36Sm100FmhaBwdKernelTmaWarpSpecializedIN4cute5tupleIJiiiiNS5_IJNS5_IJiiEEEiEEEEEENS_6half_tEfNS5_IJNS4_1CILi128EEESB_NSA_ILi96EEESC_EEENS1_10collective12ResidualMaskEEEEEvNT_6ParamsE:
	.zero		2560


//--------------------- SYMBOLS --------------------------

	.type		.nv.reservedSmem.offset0,@object
	.size		.nv.reservedSmem.offset0,0x4
	.type		.nv.reservedSmem.cap,@object
	.size		.nv.reservedSmem.cap,0x4
	.type		__assertfail,@function
